//
// Generated by NVIDIA NVVM Compiler
//
// Compiler Build ID: CL-36424714
// Cuda compilation tools, release 13.0, V13.0.88
// Based on NVVM 20.0.0
//

.version 9.0
.target sm_100
.address_size 64

	// .globl	_Z9calculatei
.extern .func  (.param .b32 func_retval0) vprintf
(
	.param .b64 vprintf_param_0,
	.param .b64 vprintf_param_1
)
;
.global .align 4 .b8 precalc_xorwow_matrix[102400];
.global .align 4 .b8 precalc_xorwow_offset_matrix[102400];
.global .align 4 .b8 mrg32k3aM1[2304];
.global .align 4 .b8 mrg32k3aM2[2304];
.global .align 4 .b8 mrg32k3aM1SubSeq[2016];
.global .align 4 .b8 mrg32k3aM2SubSeq[2016];
.global .align 4 .b8 mrg32k3aM1Seq[2304];
.global .align 4 .b8 mrg32k3aM2Seq[2304];
.const .align 8 .b8 __cr_lgamma_table[72];
.const .align 8 .b8 CUDA_KECCAK_CONSTS[192] = {1, 0, 0, 0, 0, 0, 0, 0, 130, 128, 0, 0, 0, 0, 0, 0, 138, 128, 0, 0, 0, 0, 0, 128, 0, 128, 0, 128, 0, 0, 0, 128, 139, 128, 0, 0, 0, 0, 0, 0, 1, 0, 0, 128, 0, 0, 0, 0, 129, 128, 0, 128, 0, 0, 0, 128, 9, 128, 0, 0, 0, 0, 0, 128, 138, 0, 0, 0, 0, 0, 0, 0, 136, 0, 0, 0, 0, 0, 0, 0, 9, 128, 0, 128, 0, 0, 0, 0, 10, 0, 0, 128, 0, 0, 0, 0, 139, 128, 0, 128, 0, 0, 0, 0, 139, 0, 0, 0, 0, 0, 0, 128, 137, 128, 0, 0, 0, 0, 0, 128, 3, 128, 0, 0, 0, 0, 0, 128, 2, 128, 0, 0, 0, 0, 0, 128, 128, 0, 0, 0, 0, 0, 0, 128, 10, 128, 0, 0, 0, 0, 0, 0, 10, 0, 0, 128, 0, 0, 0, 128, 129, 128, 0, 128, 0, 0, 0, 128, 128, 128, 0, 0, 0, 0, 0, 128, 1, 0, 0, 128, 0, 0, 0, 0, 8, 128, 0, 128, 0, 0, 0, 128};
.global .align 1 .b8 $str[3] = {48, 120};
.global .align 1 .b8 $str$1[5] = {37, 48, 50, 120};
.global .align 1 .b8 $str$2[2] = {10};

.visible .entry _Z9calculatei(
	.param .u32 _Z9calculatei_param_0
)
{
	.local .align 16 .b8 	__local_depot0[544];
	.reg .b64 	%SP;
	.reg .b64 	%SPL;
	.reg .pred 	%p<74>;
	.reg .b16 	%rs<47>;
	.reg .b32 	%r<870>;
	.reg .b64 	%rd<4140>;
	.reg .b64 	%fd<40>;

	mov.u64 	%SPL, __local_depot0;
	cvta.local.u64 	%SP, %SPL;
	ld.param.u32 	%r42, [_Z9calculatei_param_0];
	add.u64 	%rd1, %SPL, 0;
	add.u64 	%rd2, %SPL, 32;
	add.u64 	%rd3, %SPL, 64;
	add.u64 	%rd4, %SPL, 96;
	mov.u32 	%r44, %tid.x;
	mov.u32 	%r45, %ctaid.x;
	mov.u32 	%r46, %ntid.x;
	mad.lo.s32 	%r47, %r45, %r46, %r44;
	st.local.u32 	[%rd1], %r47;
	// begin inline asm
	mov.u64 	%rd696, %clock64;
	// end inline asm
	cvt.s64.s32 	%rd701, %r47;
	add.s64 	%rd702, %rd696, %rd701;
	cvt.u32.u64 	%r48, %rd702;
	xor.b32  	%r49, %r48, -1429050551;
	mul.lo.s32 	%r50, %r49, 1099087573;
	{ .reg .b32 tmp; mov.b64 {tmp, %r51}, %rd702; }
	xor.b32  	%r52, %r51, -136515619;
	mul.lo.s32 	%r53, %r52, -1703105765;
	add.s32 	%r54, %r50, %r53;
	add.s32 	%r55, %r54, 6615241;
	add.s32 	%r56, %r50, 5783321;
	xor.b32  	%r57, %r53, 88675123;
	add.s32 	%r58, %r53, 521288629;
	xor.b32  	%r59, %r50, 362436069;
	add.s32 	%r60, %r50, 123456789;
	shr.u32 	%r61, %r60, 2;
	xor.b32  	%r62, %r61, %r60;
	shl.b32 	%r63, %r56, 4;
	shl.b32 	%r64, %r62, 1;
	xor.b32  	%r65, %r63, %r64;
	xor.b32  	%r66, %r65, %r56;
	xor.b32  	%r67, %r66, %r62;
	add.s32 	%r68, %r55, %r67;
	add.s32 	%r69, %r68, 362437;
	shr.u32 	%r70, %r59, 2;
	xor.b32  	%r71, %r70, %r59;
	shl.b32 	%r72, %r67, 4;
	shl.b32 	%r73, %r71, 1;
	xor.b32  	%r74, %r73, %r72;
	xor.b32  	%r75, %r74, %r71;
	xor.b32  	%r76, %r75, %r67;
	add.s32 	%r77, %r55, %r76;
	add.s32 	%r78, %r77, 724874;
	cvt.u64.u32 	%rd703, %r69;
	mul.wide.u32 	%rd704, %r78, 2097152;
	xor.b64  	%rd705, %rd704, %rd703;
	cvt.rn.f64.u64 	%fd1, %rd705;
	fma.rn.f64 	%fd2, %fd1, 0d3CA0000000000000, 0d3C90000000000000;
	mul.f64 	%fd3, %fd2, 0d412E848000000000;
	cvt.rzi.s32.f64 	%r79, %fd3;
	st.local.u16 	[%rd1+2], %r79;
	shr.u32 	%r80, %r58, 2;
	xor.b32  	%r81, %r80, %r58;
	shl.b32 	%r82, %r76, 4;
	shl.b32 	%r83, %r81, 1;
	xor.b32  	%r84, %r82, %r83;
	xor.b32  	%r85, %r84, %r76;
	xor.b32  	%r86, %r85, %r81;
	add.s32 	%r87, %r55, %r86;
	add.s32 	%r88, %r87, 1087311;
	shr.u32 	%r89, %r57, 2;
	xor.b32  	%r90, %r89, %r57;
	shl.b32 	%r91, %r86, 4;
	shl.b32 	%r92, %r90, 1;
	xor.b32  	%r93, %r92, %r91;
	xor.b32  	%r94, %r93, %r90;
	xor.b32  	%r95, %r94, %r86;
	add.s32 	%r96, %r55, %r95;
	add.s32 	%r97, %r96, 1449748;
	cvt.u64.u32 	%rd706, %r88;
	mul.wide.u32 	%rd707, %r97, 2097152;
	xor.b64  	%rd708, %rd707, %rd706;
	cvt.rn.f64.u64 	%fd4, %rd708;
	fma.rn.f64 	%fd5, %fd4, 0d3CA0000000000000, 0d3C90000000000000;
	mul.f64 	%fd6, %fd5, 0d412E848000000000;
	cvt.rzi.s32.f64 	%r98, %fd6;
	st.local.u32 	[%rd1+4], %r98;
	shr.u32 	%r99, %r56, 2;
	xor.b32  	%r100, %r99, %r56;
	shl.b32 	%r101, %r95, 4;
	shl.b32 	%r102, %r100, 1;
	xor.b32  	%r103, %r101, %r102;
	xor.b32  	%r104, %r103, %r95;
	xor.b32  	%r105, %r104, %r100;
	add.s32 	%r106, %r55, %r105;
	add.s32 	%r107, %r106, 1812185;
	shr.u32 	%r108, %r67, 2;
	xor.b32  	%r109, %r108, %r67;
	shl.b32 	%r110, %r105, 4;
	shl.b32 	%r111, %r109, 1;
	xor.b32  	%r112, %r111, %r110;
	xor.b32  	%r113, %r112, %r109;
	xor.b32  	%r114, %r113, %r105;
	add.s32 	%r115, %r55, %r114;
	add.s32 	%r116, %r115, 2174622;
	cvt.u64.u32 	%rd709, %r107;
	mul.wide.u32 	%rd710, %r116, 2097152;
	xor.b64  	%rd711, %rd710, %rd709;
	cvt.rn.f64.u64 	%fd7, %rd711;
	fma.rn.f64 	%fd8, %fd7, 0d3CA0000000000000, 0d3C90000000000000;
	mul.f64 	%fd9, %fd8, 0d412E848000000000;
	cvt.rzi.s32.f64 	%r117, %fd9;
	st.local.u16 	[%rd1+6], %r117;
	shr.u32 	%r118, %r76, 2;
	xor.b32  	%r119, %r118, %r76;
	shl.b32 	%r120, %r114, 4;
	shl.b32 	%r121, %r119, 1;
	xor.b32  	%r122, %r120, %r121;
	xor.b32  	%r123, %r122, %r114;
	xor.b32  	%r124, %r123, %r119;
	add.s32 	%r125, %r55, %r124;
	add.s32 	%r126, %r125, 2537059;
	shr.u32 	%r127, %r86, 2;
	xor.b32  	%r128, %r127, %r86;
	shl.b32 	%r129, %r124, 4;
	shl.b32 	%r130, %r128, 1;
	xor.b32  	%r131, %r130, %r129;
	xor.b32  	%r132, %r131, %r128;
	xor.b32  	%r133, %r132, %r124;
	add.s32 	%r134, %r55, %r133;
	add.s32 	%r135, %r134, 2899496;
	cvt.u64.u32 	%rd712, %r126;
	mul.wide.u32 	%rd713, %r135, 2097152;
	xor.b64  	%rd714, %rd713, %rd712;
	cvt.rn.f64.u64 	%fd10, %rd714;
	fma.rn.f64 	%fd11, %fd10, 0d3CA0000000000000, 0d3C90000000000000;
	mul.f64 	%fd12, %fd11, 0d412E848000000000;
	cvt.rzi.s32.f64 	%r136, %fd12;
	st.local.u32 	[%rd1+8], %r136;
	shr.u32 	%r137, %r95, 2;
	xor.b32  	%r138, %r137, %r95;
	shl.b32 	%r139, %r133, 4;
	shl.b32 	%r140, %r138, 1;
	xor.b32  	%r141, %r139, %r140;
	xor.b32  	%r142, %r141, %r133;
	xor.b32  	%r143, %r142, %r138;
	add.s32 	%r144, %r55, %r143;
	add.s32 	%r145, %r144, 3261933;
	shr.u32 	%r146, %r105, 2;
	xor.b32  	%r147, %r146, %r105;
	shl.b32 	%r148, %r143, 4;
	shl.b32 	%r149, %r147, 1;
	xor.b32  	%r150, %r149, %r148;
	xor.b32  	%r151, %r150, %r147;
	xor.b32  	%r152, %r151, %r143;
	add.s32 	%r153, %r55, %r152;
	add.s32 	%r154, %r153, 3624370;
	cvt.u64.u32 	%rd715, %r145;
	mul.wide.u32 	%rd716, %r154, 2097152;
	xor.b64  	%rd717, %rd716, %rd715;
	cvt.rn.f64.u64 	%fd13, %rd717;
	fma.rn.f64 	%fd14, %fd13, 0d3CA0000000000000, 0d3C90000000000000;
	mul.f64 	%fd15, %fd14, 0d412E848000000000;
	cvt.rzi.s32.f64 	%r155, %fd15;
	st.local.u16 	[%rd1+10], %r155;
	shr.u32 	%r156, %r114, 2;
	xor.b32  	%r157, %r156, %r114;
	shl.b32 	%r158, %r152, 4;
	shl.b32 	%r159, %r157, 1;
	xor.b32  	%r160, %r158, %r159;
	xor.b32  	%r161, %r160, %r152;
	xor.b32  	%r162, %r161, %r157;
	add.s32 	%r163, %r55, %r162;
	add.s32 	%r164, %r163, 3986807;
	shr.u32 	%r165, %r124, 2;
	xor.b32  	%r166, %r165, %r124;
	shl.b32 	%r167, %r162, 4;
	shl.b32 	%r168, %r166, 1;
	xor.b32  	%r169, %r168, %r167;
	xor.b32  	%r170, %r169, %r166;
	xor.b32  	%r171, %r170, %r162;
	add.s32 	%r172, %r55, %r171;
	add.s32 	%r173, %r172, 4349244;
	cvt.u64.u32 	%rd718, %r164;
	mul.wide.u32 	%rd719, %r173, 2097152;
	xor.b64  	%rd720, %rd719, %rd718;
	cvt.rn.f64.u64 	%fd16, %rd720;
	fma.rn.f64 	%fd17, %fd16, 0d3CA0000000000000, 0d3C90000000000000;
	mul.f64 	%fd18, %fd17, 0d412E848000000000;
	cvt.rzi.s32.f64 	%r174, %fd18;
	st.local.u32 	[%rd1+12], %r174;
	shr.u32 	%r175, %r133, 2;
	xor.b32  	%r176, %r175, %r133;
	shl.b32 	%r177, %r171, 4;
	shl.b32 	%r178, %r176, 1;
	xor.b32  	%r179, %r177, %r178;
	xor.b32  	%r180, %r179, %r171;
	xor.b32  	%r181, %r180, %r176;
	add.s32 	%r182, %r55, %r181;
	add.s32 	%r183, %r182, 4711681;
	shr.u32 	%r184, %r143, 2;
	xor.b32  	%r185, %r184, %r143;
	shl.b32 	%r186, %r181, 4;
	shl.b32 	%r187, %r185, 1;
	xor.b32  	%r188, %r187, %r186;
	xor.b32  	%r189, %r188, %r185;
	xor.b32  	%r190, %r189, %r181;
	add.s32 	%r191, %r55, %r190;
	add.s32 	%r192, %r191, 5074118;
	cvt.u64.u32 	%rd721, %r183;
	mul.wide.u32 	%rd722, %r192, 2097152;
	xor.b64  	%rd723, %rd722, %rd721;
	cvt.rn.f64.u64 	%fd19, %rd723;
	fma.rn.f64 	%fd20, %fd19, 0d3CA0000000000000, 0d3C90000000000000;
	mul.f64 	%fd21, %fd20, 0d412E848000000000;
	cvt.rzi.s32.f64 	%r193, %fd21;
	st.local.u16 	[%rd1+14], %r193;
	shr.u32 	%r194, %r152, 2;
	xor.b32  	%r195, %r194, %r152;
	shl.b32 	%r196, %r190, 4;
	shl.b32 	%r197, %r195, 1;
	xor.b32  	%r198, %r196, %r197;
	xor.b32  	%r199, %r198, %r190;
	xor.b32  	%r200, %r199, %r195;
	add.s32 	%r201, %r55, %r200;
	add.s32 	%r202, %r201, 5436555;
	shr.u32 	%r203, %r162, 2;
	xor.b32  	%r204, %r203, %r162;
	shl.b32 	%r205, %r200, 4;
	shl.b32 	%r206, %r204, 1;
	xor.b32  	%r207, %r206, %r205;
	xor.b32  	%r208, %r207, %r204;
	xor.b32  	%r209, %r208, %r200;
	add.s32 	%r210, %r55, %r209;
	add.s32 	%r211, %r210, 5798992;
	cvt.u64.u32 	%rd724, %r202;
	mul.wide.u32 	%rd725, %r211, 2097152;
	xor.b64  	%rd726, %rd725, %rd724;
	cvt.rn.f64.u64 	%fd22, %rd726;
	fma.rn.f64 	%fd23, %fd22, 0d3CA0000000000000, 0d3C90000000000000;
	mul.f64 	%fd24, %fd23, 0d412E848000000000;
	cvt.rzi.s32.f64 	%r212, %fd24;
	st.local.u32 	[%rd1+16], %r212;
	shr.u32 	%r213, %r171, 2;
	xor.b32  	%r214, %r213, %r171;
	shl.b32 	%r215, %r209, 4;
	shl.b32 	%r216, %r214, 1;
	xor.b32  	%r217, %r215, %r216;
	xor.b32  	%r218, %r217, %r209;
	xor.b32  	%r219, %r218, %r214;
	add.s32 	%r220, %r55, %r219;
	add.s32 	%r221, %r220, 6161429;
	shr.u32 	%r222, %r181, 2;
	xor.b32  	%r223, %r222, %r181;
	shl.b32 	%r224, %r219, 4;
	shl.b32 	%r225, %r223, 1;
	xor.b32  	%r226, %r225, %r224;
	xor.b32  	%r227, %r226, %r223;
	xor.b32  	%r228, %r227, %r219;
	add.s32 	%r229, %r55, %r228;
	add.s32 	%r230, %r229, 6523866;
	cvt.u64.u32 	%rd727, %r221;
	mul.wide.u32 	%rd728, %r230, 2097152;
	xor.b64  	%rd729, %rd728, %rd727;
	cvt.rn.f64.u64 	%fd25, %rd729;
	fma.rn.f64 	%fd26, %fd25, 0d3CA0000000000000, 0d3C90000000000000;
	mul.f64 	%fd27, %fd26, 0d412E848000000000;
	cvt.rzi.s32.f64 	%r231, %fd27;
	st.local.u16 	[%rd1+18], %r231;
	shr.u32 	%r232, %r190, 2;
	xor.b32  	%r233, %r232, %r190;
	shl.b32 	%r234, %r228, 4;
	shl.b32 	%r235, %r233, 1;
	xor.b32  	%r236, %r234, %r235;
	xor.b32  	%r237, %r236, %r228;
	xor.b32  	%r238, %r237, %r233;
	shr.u32 	%r239, %r200, 2;
	xor.b32  	%r240, %r239, %r200;
	shl.b32 	%r241, %r238, 4;
	shl.b32 	%r242, %r240, 1;
	xor.b32  	%r243, %r242, %r241;
	xor.b32  	%r244, %r243, %r240;
	xor.b32  	%r245, %r244, %r238;
	shr.u32 	%r246, %r209, 2;
	xor.b32  	%r247, %r246, %r209;
	shl.b32 	%r248, %r245, 4;
	shl.b32 	%r249, %r247, 1;
	xor.b32  	%r250, %r248, %r249;
	xor.b32  	%r251, %r250, %r245;
	xor.b32  	%r252, %r251, %r247;
	shr.u32 	%r253, %r219, 2;
	xor.b32  	%r254, %r253, %r219;
	shl.b32 	%r255, %r252, 4;
	shl.b32 	%r256, %r254, 1;
	xor.b32  	%r257, %r256, %r255;
	xor.b32  	%r258, %r257, %r254;
	xor.b32  	%r259, %r258, %r252;
	shr.u32 	%r260, %r228, 2;
	xor.b32  	%r261, %r260, %r228;
	shl.b32 	%r262, %r259, 4;
	shl.b32 	%r263, %r261, 1;
	xor.b32  	%r264, %r262, %r263;
	xor.b32  	%r265, %r264, %r259;
	xor.b32  	%r266, %r265, %r261;
	add.s32 	%r267, %r55, %r266;
	add.s32 	%r268, %r267, 8336051;
	shr.u32 	%r269, %r238, 2;
	xor.b32  	%r270, %r269, %r238;
	shl.b32 	%r271, %r266, 4;
	shl.b32 	%r272, %r270, 1;
	xor.b32  	%r273, %r272, %r271;
	xor.b32  	%r274, %r273, %r270;
	xor.b32  	%r275, %r274, %r266;
	add.s32 	%r276, %r55, %r275;
	add.s32 	%r277, %r276, 8698488;
	cvt.u64.u32 	%rd730, %r268;
	mul.wide.u32 	%rd731, %r277, 2097152;
	xor.b64  	%rd732, %rd731, %rd730;
	cvt.rn.f64.u64 	%fd28, %rd732;
	fma.rn.f64 	%fd29, %fd28, 0d3CA0000000000000, 0d3C90000000000000;
	mul.f64 	%fd30, %fd29, 0d412E848000000000;
	cvt.rzi.s32.f64 	%r278, %fd30;
	st.local.u32 	[%rd1+24], %r278;
	shr.u32 	%r279, %r245, 2;
	xor.b32  	%r280, %r279, %r245;
	shl.b32 	%r281, %r275, 4;
	shl.b32 	%r282, %r280, 1;
	xor.b32  	%r283, %r281, %r282;
	xor.b32  	%r284, %r283, %r275;
	xor.b32  	%r285, %r284, %r280;
	add.s32 	%r286, %r55, %r285;
	add.s32 	%r287, %r286, 9060925;
	shr.u32 	%r288, %r252, 2;
	xor.b32  	%r289, %r288, %r252;
	shl.b32 	%r290, %r285, 4;
	shl.b32 	%r291, %r289, 1;
	xor.b32  	%r292, %r291, %r290;
	xor.b32  	%r293, %r292, %r289;
	xor.b32  	%r294, %r293, %r285;
	add.s32 	%r295, %r55, %r294;
	add.s32 	%r296, %r295, 9423362;
	cvt.u64.u32 	%rd733, %r287;
	mul.wide.u32 	%rd734, %r296, 2097152;
	xor.b64  	%rd735, %rd734, %rd733;
	cvt.rn.f64.u64 	%fd31, %rd735;
	fma.rn.f64 	%fd32, %fd31, 0d3CA0000000000000, 0d3C90000000000000;
	mul.f64 	%fd33, %fd32, 0d412E848000000000;
	cvt.rzi.s32.f64 	%r297, %fd33;
	st.local.u16 	[%rd1+26], %r297;
	shr.u32 	%r298, %r259, 2;
	xor.b32  	%r299, %r298, %r259;
	shl.b32 	%r300, %r294, 4;
	shl.b32 	%r301, %r299, 1;
	xor.b32  	%r302, %r300, %r301;
	xor.b32  	%r303, %r302, %r294;
	xor.b32  	%r304, %r303, %r299;
	add.s32 	%r305, %r55, %r304;
	add.s32 	%r306, %r305, 9785799;
	shr.u32 	%r307, %r266, 2;
	xor.b32  	%r308, %r307, %r266;
	shl.b32 	%r309, %r304, 4;
	shl.b32 	%r310, %r308, 1;
	xor.b32  	%r311, %r310, %r309;
	xor.b32  	%r312, %r311, %r308;
	xor.b32  	%r313, %r312, %r304;
	add.s32 	%r314, %r55, %r313;
	add.s32 	%r315, %r314, 10148236;
	cvt.u64.u32 	%rd736, %r306;
	mul.wide.u32 	%rd737, %r315, 2097152;
	xor.b64  	%rd738, %rd737, %rd736;
	cvt.rn.f64.u64 	%fd34, %rd738;
	fma.rn.f64 	%fd35, %fd34, 0d3CA0000000000000, 0d3C90000000000000;
	mul.f64 	%fd36, %fd35, 0d412E848000000000;
	cvt.rzi.s32.f64 	%r316, %fd36;
	st.local.u32 	[%rd1+28], %r316;
	shr.u32 	%r317, %r275, 2;
	xor.b32  	%r318, %r317, %r275;
	shl.b32 	%r319, %r313, 4;
	shl.b32 	%r320, %r318, 1;
	xor.b32  	%r321, %r319, %r320;
	xor.b32  	%r322, %r321, %r313;
	xor.b32  	%r323, %r322, %r318;
	add.s32 	%r324, %r55, %r323;
	add.s32 	%r325, %r324, 10510673;
	shr.u32 	%r326, %r285, 2;
	xor.b32  	%r327, %r326, %r285;
	shl.b32 	%r328, %r323, 4;
	shl.b32 	%r329, %r327, 1;
	xor.b32  	%r330, %r329, %r328;
	xor.b32  	%r331, %r330, %r327;
	xor.b32  	%r332, %r331, %r323;
	add.s32 	%r333, %r55, %r332;
	add.s32 	%r334, %r333, 10873110;
	cvt.u64.u32 	%rd739, %r325;
	mul.wide.u32 	%rd740, %r334, 2097152;
	xor.b64  	%rd741, %rd740, %rd739;
	cvt.rn.f64.u64 	%fd37, %rd741;
	fma.rn.f64 	%fd38, %fd37, 0d3CA0000000000000, 0d3C90000000000000;
	mul.f64 	%fd39, %fd38, 0d412E848000000000;
	cvt.rzi.s32.f64 	%r335, %fd39;
	st.local.u16 	[%rd1+30], %r335;
	shr.u32 	%r336, %r335, 16;
	st.local.u16 	[%rd1+32], %r336;
	st.local.u32 	[%rd1+20], %r42;
	mov.b32 	%r862, 0;
	st.local.v4.b32 	[%rd2+16], {%r862, %r862, %r862, %r862};
	mov.b32 	%r337, 1213482354;
	st.local.v4.b32 	[%rd2], {%r337, %r862, %r862, %r862};
	st.local.v4.b32 	[%rd3], {%r862, %r862, %r862, %r862};
	st.local.v4.b32 	[%rd3+16], {%r862, %r862, %r862, %r862};
	shr.u32 	%r338, %r79, 8;
	shr.u32 	%r339, %r98, 8;
	shr.u32 	%r340, %r117, 8;
	shr.u32 	%r341, %r136, 8;
	shr.u32 	%r342, %r155, 8;
	shr.u32 	%r343, %r174, 8;
	shr.u32 	%r344, %r193, 8;
	shr.u32 	%r345, %r212, 8;
	shr.u32 	%r346, %r231, 8;
	shr.u32 	%r347, %r297, 8;
	shr.u32 	%r348, %r316, 8;
	shr.u32 	%r349, %r335, 8;
	and.b32  	%r1, %r79, 255;
	and.b32  	%r2, %r338, 255;
	and.b32  	%r3, %r98, 255;
	and.b32  	%r4, %r339, 255;
	and.b32  	%r5, %r117, 255;
	and.b32  	%r6, %r340, 255;
	and.b32  	%r7, %r136, 255;
	and.b32  	%r8, %r341, 255;
	and.b32  	%r9, %r155, 255;
	and.b32  	%r10, %r342, 255;
	and.b32  	%r11, %r174, 255;
	and.b32  	%r12, %r343, 255;
	and.b32  	%r13, %r193, 255;
	and.b32  	%r14, %r344, 255;
	and.b32  	%r15, %r212, 255;
	and.b32  	%r16, %r345, 255;
	and.b32  	%r17, %r231, 255;
	and.b32  	%r18, %r346, 255;
	and.b32  	%r19, %r297, 255;
	and.b32  	%r20, %r347, 255;
	and.b32  	%r21, %r316, 255;
	and.b32  	%r22, %r348, 255;
	and.b32  	%r23, %r335, 255;
	and.b32  	%r24, %r349, 255;
	mov.b16 	%rs35, 0;
	mov.u16 	%rs36, %rs35;
	mov.u16 	%rs37, %rs35;
	mov.u16 	%rs38, %rs35;
	mov.u16 	%rs39, %rs35;
	mov.u16 	%rs40, %rs35;
$L__BB0_1:
	st.local.u16 	[%rd1+22], %r862;
	shr.u32 	%r350, %r862, 16;
	st.local.u16 	[%rd1+24], %r350;
	mov.b64 	%rd3869, -1;
	mov.u64 	%rd3868, %rd4;
$L__BB0_2:
	mov.b32 	%r351, 0;
	st.local.v2.u32 	[%rd3868], {%r351, %r351};
	add.s64 	%rd3869, %rd3869, 1;
	add.s64 	%rd3868, %rd3868, 8;
	setp.lt.u64 	%p1, %rd3869, 52;
	@%p1 bra 	$L__BB0_2;
	mov.b32 	%r352, 256;
	st.local.u32 	[%rd4+4], %r352;
	mov.b64 	%rd744, 1088;
	st.local.u64 	[%rd4+8], %rd744;
	mov.b64 	%rd745, 136;
	st.local.u64 	[%rd4+16], %rd745;
	mov.b64 	%rd746, 17;
	st.local.u64 	[%rd4+24], %rd746;
	mov.b64 	%rd3932, 0;
	st.local.u64 	[%rd4+424], %rd3932;
	mov.u64 	%rd3931, %rd3932;
$L__BB0_4:
	setp.ne.s64 	%p2, %rd3931, 0;
	ld.local.u64 	%rd3903, [%rd4+16];
	sub.s64 	%rd748, 32, %rd3903;
	setp.gt.s64 	%p3, %rd3932, %rd748;
	or.pred  	%p4, %p2, %p3;
	@%p4 bra 	$L__BB0_13;
	ld.local.u64 	%rd3876, [%rd4+24];
$L__BB0_6:
	setp.eq.s64 	%p5, %rd3876, 0;
	mov.b64 	%rd3876, 0;
	@%p5 bra 	$L__BB0_10;
	mov.b64 	%rd3874, 0;
	mov.u64 	%rd3875, %rd3874;
$L__BB0_8:
	.pragma "nounroll";
	add.s64 	%rd751, %rd3875, %rd3932;
	add.s64 	%rd17, %rd1, %rd751;
	ld.local.u8 	%rd752, [%rd17];
	ld.local.u8 	%rd753, [%rd17+1];
	shl.b64 	%rd754, %rd753, 8;
	or.b64  	%rd755, %rd754, %rd752;
	ld.local.u8 	%rd756, [%rd17+2];
	shl.b64 	%rd757, %rd756, 16;
	ld.local.u8 	%rd758, [%rd17+3];
	shl.b64 	%rd759, %rd758, 24;
	or.b64  	%rd760, %rd759, %rd757;
	or.b64  	%rd761, %rd760, %rd755;
	ld.local.u8 	%rd762, [%rd17+4];
	ld.local.u8 	%rd763, [%rd17+5];
	shl.b64 	%rd764, %rd763, 8;
	or.b64  	%rd765, %rd764, %rd762;
	ld.local.u8 	%rd766, [%rd17+6];
	shl.b64 	%rd767, %rd766, 16;
	ld.local.u8 	%rd768, [%rd17+7];
	shl.b64 	%rd769, %rd768, 24;
	or.b64  	%rd770, %rd769, %rd767;
	or.b64  	%rd771, %rd770, %rd765;
	shl.b64 	%rd772, %rd771, 32;
	or.b64  	%rd773, %rd772, %rd761;
	shl.b64 	%rd774, %rd3874, 3;
	add.s64 	%rd18, %rd4, %rd774;
	ld.local.u64 	%rd775, [%rd18+32];
	xor.b64  	%rd776, %rd775, %rd773;
	st.local.u64 	[%rd18+32], %rd776;
	add.s64 	%rd777, %rd3874, 1;
	ld.local.u64 	%rd3876, [%rd4+24];
	setp.ge.u64 	%p6, %rd777, %rd3876;
	@%p6 bra 	$L__BB0_10;
	ld.local.u8 	%rd778, [%rd17+8];
	ld.local.u8 	%rd779, [%rd17+9];
	shl.b64 	%rd780, %rd779, 8;
	or.b64  	%rd781, %rd780, %rd778;
	ld.local.u8 	%rd782, [%rd17+10];
	shl.b64 	%rd783, %rd782, 16;
	ld.local.u8 	%rd784, [%rd17+11];
	shl.b64 	%rd785, %rd784, 24;
	or.b64  	%rd786, %rd785, %rd783;
	or.b64  	%rd787, %rd786, %rd781;
	ld.local.u8 	%rd788, [%rd17+12];
	ld.local.u8 	%rd789, [%rd17+13];
	shl.b64 	%rd790, %rd789, 8;
	or.b64  	%rd791, %rd790, %rd788;
	ld.local.u8 	%rd792, [%rd17+14];
	shl.b64 	%rd793, %rd792, 16;
	ld.local.u8 	%rd794, [%rd17+15];
	shl.b64 	%rd795, %rd794, 24;
	or.b64  	%rd796, %rd795, %rd793;
	or.b64  	%rd797, %rd796, %rd791;
	shl.b64 	%rd798, %rd797, 32;
	or.b64  	%rd799, %rd798, %rd787;
	ld.local.u64 	%rd800, [%rd18+40];
	xor.b64  	%rd801, %rd800, %rd799;
	st.local.u64 	[%rd18+40], %rd801;
	add.s64 	%rd3875, %rd3875, 16;
	add.s64 	%rd3874, %rd3874, 2;
	ld.local.u64 	%rd3876, [%rd4+24];
	setp.lt.u64 	%p7, %rd3874, %rd3876;
	@%p7 bra 	$L__BB0_8;
$L__BB0_10:
	ld.local.u64 	%rd3901, [%rd4+32];
	ld.local.u64 	%rd3900, [%rd4+72];
	ld.local.u64 	%rd3899, [%rd4+112];
	ld.local.u64 	%rd3898, [%rd4+152];
	ld.local.u64 	%rd3897, [%rd4+192];
	ld.local.u64 	%rd3896, [%rd4+40];
	ld.local.u64 	%rd3895, [%rd4+80];
	ld.local.u64 	%rd3894, [%rd4+120];
	ld.local.u64 	%rd3893, [%rd4+160];
	ld.local.u64 	%rd3892, [%rd4+200];
	ld.local.u64 	%rd3891, [%rd4+48];
	ld.local.u64 	%rd3890, [%rd4+88];
	ld.local.u64 	%rd3889, [%rd4+128];
	ld.local.u64 	%rd3888, [%rd4+168];
	ld.local.u64 	%rd3887, [%rd4+208];
	ld.local.u64 	%rd3886, [%rd4+56];
	ld.local.u64 	%rd3885, [%rd4+96];
	ld.local.u64 	%rd3884, [%rd4+136];
	ld.local.u64 	%rd3883, [%rd4+176];
	ld.local.u64 	%rd3882, [%rd4+216];
	ld.local.u64 	%rd3881, [%rd4+64];
	ld.local.u64 	%rd3880, [%rd4+104];
	ld.local.u64 	%rd3879, [%rd4+144];
	ld.local.u64 	%rd3878, [%rd4+184];
	ld.local.u64 	%rd3877, [%rd4+224];
	mov.b32 	%r863, 0;
$L__BB0_11:
	.pragma "nounroll";
	// begin inline asm
	xor.b64 %rd808, %rd3898, %rd3897;
	// end inline asm
	// begin inline asm
	xor.b64 %rd808, %rd808, %rd3899;
	// end inline asm
	// begin inline asm
	xor.b64 %rd808, %rd808, %rd3900;
	// end inline asm
	// begin inline asm
	xor.b64 %rd808, %rd808, %rd3901;
	// end inline asm
	// begin inline asm
	xor.b64 %rd820, %rd3893, %rd3892;
	// end inline asm
	// begin inline asm
	xor.b64 %rd820, %rd820, %rd3894;
	// end inline asm
	// begin inline asm
	xor.b64 %rd820, %rd820, %rd3895;
	// end inline asm
	// begin inline asm
	xor.b64 %rd820, %rd820, %rd3896;
	// end inline asm
	// begin inline asm
	xor.b64 %rd832, %rd3888, %rd3887;
	// end inline asm
	// begin inline asm
	xor.b64 %rd832, %rd832, %rd3889;
	// end inline asm
	// begin inline asm
	xor.b64 %rd832, %rd832, %rd3890;
	// end inline asm
	// begin inline asm
	xor.b64 %rd832, %rd832, %rd3891;
	// end inline asm
	// begin inline asm
	xor.b64 %rd844, %rd3883, %rd3882;
	// end inline asm
	// begin inline asm
	xor.b64 %rd844, %rd844, %rd3884;
	// end inline asm
	// begin inline asm
	xor.b64 %rd844, %rd844, %rd3885;
	// end inline asm
	// begin inline asm
	xor.b64 %rd844, %rd844, %rd3886;
	// end inline asm
	// begin inline asm
	xor.b64 %rd856, %rd3878, %rd3877;
	// end inline asm
	// begin inline asm
	xor.b64 %rd856, %rd856, %rd3879;
	// end inline asm
	// begin inline asm
	xor.b64 %rd856, %rd856, %rd3880;
	// end inline asm
	// begin inline asm
	xor.b64 %rd856, %rd856, %rd3881;
	// end inline asm
	mov.b32 	%r388, 1;
	// begin inline asm
	{ // ROTL64 
	.reg .u32 tl,th,vl,vh;
	.reg .pred p;
	mov.b64 {tl,th}, %rd820;
	shf.l.wrap.b32 vl, tl, th, %r388;
	shf.l.wrap.b32 vh, th, tl, %r388;
	setp.lt.u32 p, %r388, 32;
	@!p mov.b64 %rd862, {vl,vh};
	@p  mov.b64 %rd862, {vh,vl};
	}

	// end inline asm
	xor.b64  	%rd1038, %rd862, %rd856;
	// begin inline asm
	{ // ROTL64 
	.reg .u32 tl,th,vl,vh;
	.reg .pred p;
	mov.b64 {tl,th}, %rd832;
	shf.l.wrap.b32 vl, tl, th, %r388;
	shf.l.wrap.b32 vh, th, tl, %r388;
	setp.lt.u32 p, %r388, 32;
	@!p mov.b64 %rd864, {vl,vh};
	@p  mov.b64 %rd864, {vh,vl};
	}

	// end inline asm
	xor.b64  	%rd1039, %rd864, %rd808;
	// begin inline asm
	{ // ROTL64 
	.reg .u32 tl,th,vl,vh;
	.reg .pred p;
	mov.b64 {tl,th}, %rd844;
	shf.l.wrap.b32 vl, tl, th, %r388;
	shf.l.wrap.b32 vh, th, tl, %r388;
	setp.lt.u32 p, %r388, 32;
	@!p mov.b64 %rd866, {vl,vh};
	@p  mov.b64 %rd866, {vh,vl};
	}

	// end inline asm
	xor.b64  	%rd1040, %rd866, %rd820;
	// begin inline asm
	{ // ROTL64 
	.reg .u32 tl,th,vl,vh;
	.reg .pred p;
	mov.b64 {tl,th}, %rd856;
	shf.l.wrap.b32 vl, tl, th, %r388;
	shf.l.wrap.b32 vh, th, tl, %r388;
	setp.lt.u32 p, %r388, 32;
	@!p mov.b64 %rd868, {vl,vh};
	@p  mov.b64 %rd868, {vh,vl};
	}

	// end inline asm
	xor.b64  	%rd1041, %rd868, %rd832;
	// begin inline asm
	{ // ROTL64 
	.reg .u32 tl,th,vl,vh;
	.reg .pred p;
	mov.b64 {tl,th}, %rd808;
	shf.l.wrap.b32 vl, tl, th, %r388;
	shf.l.wrap.b32 vh, th, tl, %r388;
	setp.lt.u32 p, %r388, 32;
	@!p mov.b64 %rd870, {vl,vh};
	@p  mov.b64 %rd870, {vh,vl};
	}

	// end inline asm
	xor.b64  	%rd1042, %rd870, %rd844;
	xor.b64  	%rd1043, %rd3901, %rd1038;
	xor.b64  	%rd907, %rd3900, %rd1038;
	xor.b64  	%rd919, %rd3899, %rd1038;
	xor.b64  	%rd895, %rd3898, %rd1038;
	xor.b64  	%rd883, %rd3897, %rd1038;
	xor.b64  	%rd873, %rd3896, %rd1039;
	xor.b64  	%rd875, %rd3895, %rd1039;
	xor.b64  	%rd915, %rd3894, %rd1039;
	xor.b64  	%rd905, %rd3893, %rd1039;
	xor.b64  	%rd901, %rd3892, %rd1039;
	xor.b64  	%rd885, %rd3891, %rd1040;
	xor.b64  	%rd917, %rd3890, %rd1040;
	xor.b64  	%rd887, %rd3889, %rd1040;
	xor.b64  	%rd913, %rd3888, %rd1040;
	xor.b64  	%rd879, %rd3887, %rd1040;
	xor.b64  	%rd909, %rd3886, %rd1041;
	xor.b64  	%rd903, %rd3885, %rd1041;
	xor.b64  	%rd889, %rd3884, %rd1041;
	xor.b64  	%rd911, %rd3883, %rd1041;
	xor.b64  	%rd893, %rd3882, %rd1041;
	xor.b64  	%rd897, %rd3881, %rd1042;
	xor.b64  	%rd877, %rd3880, %rd1042;
	xor.b64  	%rd881, %rd3879, %rd1042;
	xor.b64  	%rd891, %rd3878, %rd1042;
	xor.b64  	%rd899, %rd3877, %rd1042;
	// begin inline asm
	{ // ROTL64 
	.reg .u32 tl,th,vl,vh;
	.reg .pred p;
	mov.b64 {tl,th}, %rd873;
	shf.l.wrap.b32 vl, tl, th, %r388;
	shf.l.wrap.b32 vh, th, tl, %r388;
	setp.lt.u32 p, %r388, 32;
	@!p mov.b64 %rd872, {vl,vh};
	@p  mov.b64 %rd872, {vh,vl};
	}

	// end inline asm
	mov.b32 	%r389, 44;
	// begin inline asm
	{ // ROTL64 
	.reg .u32 tl,th,vl,vh;
	.reg .pred p;
	mov.b64 {tl,th}, %rd875;
	shf.l.wrap.b32 vl, tl, th, %r389;
	shf.l.wrap.b32 vh, th, tl, %r389;
	setp.lt.u32 p, %r389, 32;
	@!p mov.b64 %rd874, {vl,vh};
	@p  mov.b64 %rd874, {vh,vl};
	}

	// end inline asm
	mov.b32 	%r390, 20;
	// begin inline asm
	{ // ROTL64 
	.reg .u32 tl,th,vl,vh;
	.reg .pred p;
	mov.b64 {tl,th}, %rd877;
	shf.l.wrap.b32 vl, tl, th, %r390;
	shf.l.wrap.b32 vh, th, tl, %r390;
	setp.lt.u32 p, %r390, 32;
	@!p mov.b64 %rd876, {vl,vh};
	@p  mov.b64 %rd876, {vh,vl};
	}

	// end inline asm
	mov.b32 	%r391, 61;
	// begin inline asm
	{ // ROTL64 
	.reg .u32 tl,th,vl,vh;
	.reg .pred p;
	mov.b64 {tl,th}, %rd879;
	shf.l.wrap.b32 vl, tl, th, %r391;
	shf.l.wrap.b32 vh, th, tl, %r391;
	setp.lt.u32 p, %r391, 32;
	@!p mov.b64 %rd878, {vl,vh};
	@p  mov.b64 %rd878, {vh,vl};
	}

	// end inline asm
	mov.b32 	%r392, 39;
	// begin inline asm
	{ // ROTL64 
	.reg .u32 tl,th,vl,vh;
	.reg .pred p;
	mov.b64 {tl,th}, %rd881;
	shf.l.wrap.b32 vl, tl, th, %r392;
	shf.l.wrap.b32 vh, th, tl, %r392;
	setp.lt.u32 p, %r392, 32;
	@!p mov.b64 %rd880, {vl,vh};
	@p  mov.b64 %rd880, {vh,vl};
	}

	// end inline asm
	mov.b32 	%r393, 18;
	// begin inline asm
	{ // ROTL64 
	.reg .u32 tl,th,vl,vh;
	.reg .pred p;
	mov.b64 {tl,th}, %rd883;
	shf.l.wrap.b32 vl, tl, th, %r393;
	shf.l.wrap.b32 vh, th, tl, %r393;
	setp.lt.u32 p, %r393, 32;
	@!p mov.b64 %rd882, {vl,vh};
	@p  mov.b64 %rd882, {vh,vl};
	}

	// end inline asm
	mov.b32 	%r394, 62;
	// begin inline asm
	{ // ROTL64 
	.reg .u32 tl,th,vl,vh;
	.reg .pred p;
	mov.b64 {tl,th}, %rd885;
	shf.l.wrap.b32 vl, tl, th, %r394;
	shf.l.wrap.b32 vh, th, tl, %r394;
	setp.lt.u32 p, %r394, 32;
	@!p mov.b64 %rd884, {vl,vh};
	@p  mov.b64 %rd884, {vh,vl};
	}

	// end inline asm
	mov.b32 	%r395, 43;
	// begin inline asm
	{ // ROTL64 
	.reg .u32 tl,th,vl,vh;
	.reg .pred p;
	mov.b64 {tl,th}, %rd887;
	shf.l.wrap.b32 vl, tl, th, %r395;
	shf.l.wrap.b32 vh, th, tl, %r395;
	setp.lt.u32 p, %r395, 32;
	@!p mov.b64 %rd886, {vl,vh};
	@p  mov.b64 %rd886, {vh,vl};
	}

	// end inline asm
	mov.b32 	%r396, 25;
	// begin inline asm
	{ // ROTL64 
	.reg .u32 tl,th,vl,vh;
	.reg .pred p;
	mov.b64 {tl,th}, %rd889;
	shf.l.wrap.b32 vl, tl, th, %r396;
	shf.l.wrap.b32 vh, th, tl, %r396;
	setp.lt.u32 p, %r396, 32;
	@!p mov.b64 %rd888, {vl,vh};
	@p  mov.b64 %rd888, {vh,vl};
	}

	// end inline asm
	mov.b32 	%r397, 8;
	// begin inline asm
	{ // ROTL64 
	.reg .u32 tl,th,vl,vh;
	.reg .pred p;
	mov.b64 {tl,th}, %rd891;
	shf.l.wrap.b32 vl, tl, th, %r397;
	shf.l.wrap.b32 vh, th, tl, %r397;
	setp.lt.u32 p, %r397, 32;
	@!p mov.b64 %rd890, {vl,vh};
	@p  mov.b64 %rd890, {vh,vl};
	}

	// end inline asm
	mov.b32 	%r398, 56;
	// begin inline asm
	{ // ROTL64 
	.reg .u32 tl,th,vl,vh;
	.reg .pred p;
	mov.b64 {tl,th}, %rd893;
	shf.l.wrap.b32 vl, tl, th, %r398;
	shf.l.wrap.b32 vh, th, tl, %r398;
	setp.lt.u32 p, %r398, 32;
	@!p mov.b64 %rd892, {vl,vh};
	@p  mov.b64 %rd892, {vh,vl};
	}

	// end inline asm
	mov.b32 	%r399, 41;
	// begin inline asm
	{ // ROTL64 
	.reg .u32 tl,th,vl,vh;
	.reg .pred p;
	mov.b64 {tl,th}, %rd895;
	shf.l.wrap.b32 vl, tl, th, %r399;
	shf.l.wrap.b32 vh, th, tl, %r399;
	setp.lt.u32 p, %r399, 32;
	@!p mov.b64 %rd894, {vl,vh};
	@p  mov.b64 %rd894, {vh,vl};
	}

	// end inline asm
	mov.b32 	%r400, 27;
	// begin inline asm
	{ // ROTL64 
	.reg .u32 tl,th,vl,vh;
	.reg .pred p;
	mov.b64 {tl,th}, %rd897;
	shf.l.wrap.b32 vl, tl, th, %r400;
	shf.l.wrap.b32 vh, th, tl, %r400;
	setp.lt.u32 p, %r400, 32;
	@!p mov.b64 %rd896, {vl,vh};
	@p  mov.b64 %rd896, {vh,vl};
	}

	// end inline asm
	mov.b32 	%r401, 14;
	// begin inline asm
	{ // ROTL64 
	.reg .u32 tl,th,vl,vh;
	.reg .pred p;
	mov.b64 {tl,th}, %rd899;
	shf.l.wrap.b32 vl, tl, th, %r401;
	shf.l.wrap.b32 vh, th, tl, %r401;
	setp.lt.u32 p, %r401, 32;
	@!p mov.b64 %rd898, {vl,vh};
	@p  mov.b64 %rd898, {vh,vl};
	}

	// end inline asm
	mov.b32 	%r402, 2;
	// begin inline asm
	{ // ROTL64 
	.reg .u32 tl,th,vl,vh;
	.reg .pred p;
	mov.b64 {tl,th}, %rd901;
	shf.l.wrap.b32 vl, tl, th, %r402;
	shf.l.wrap.b32 vh, th, tl, %r402;
	setp.lt.u32 p, %r402, 32;
	@!p mov.b64 %rd900, {vl,vh};
	@p  mov.b64 %rd900, {vh,vl};
	}

	// end inline asm
	mov.b32 	%r403, 55;
	// begin inline asm
	{ // ROTL64 
	.reg .u32 tl,th,vl,vh;
	.reg .pred p;
	mov.b64 {tl,th}, %rd903;
	shf.l.wrap.b32 vl, tl, th, %r403;
	shf.l.wrap.b32 vh, th, tl, %r403;
	setp.lt.u32 p, %r403, 32;
	@!p mov.b64 %rd902, {vl,vh};
	@p  mov.b64 %rd902, {vh,vl};
	}

	// end inline asm
	mov.b32 	%r404, 45;
	// begin inline asm
	{ // ROTL64 
	.reg .u32 tl,th,vl,vh;
	.reg .pred p;
	mov.b64 {tl,th}, %rd905;
	shf.l.wrap.b32 vl, tl, th, %r404;
	shf.l.wrap.b32 vh, th, tl, %r404;
	setp.lt.u32 p, %r404, 32;
	@!p mov.b64 %rd904, {vl,vh};
	@p  mov.b64 %rd904, {vh,vl};
	}

	// end inline asm
	mov.b32 	%r405, 36;
	// begin inline asm
	{ // ROTL64 
	.reg .u32 tl,th,vl,vh;
	.reg .pred p;
	mov.b64 {tl,th}, %rd907;
	shf.l.wrap.b32 vl, tl, th, %r405;
	shf.l.wrap.b32 vh, th, tl, %r405;
	setp.lt.u32 p, %r405, 32;
	@!p mov.b64 %rd906, {vl,vh};
	@p  mov.b64 %rd906, {vh,vl};
	}

	// end inline asm
	mov.b32 	%r406, 28;
	// begin inline asm
	{ // ROTL64 
	.reg .u32 tl,th,vl,vh;
	.reg .pred p;
	mov.b64 {tl,th}, %rd909;
	shf.l.wrap.b32 vl, tl, th, %r406;
	shf.l.wrap.b32 vh, th, tl, %r406;
	setp.lt.u32 p, %r406, 32;
	@!p mov.b64 %rd908, {vl,vh};
	@p  mov.b64 %rd908, {vh,vl};
	}

	// end inline asm
	mov.b32 	%r407, 21;
	// begin inline asm
	{ // ROTL64 
	.reg .u32 tl,th,vl,vh;
	.reg .pred p;
	mov.b64 {tl,th}, %rd911;
	shf.l.wrap.b32 vl, tl, th, %r407;
	shf.l.wrap.b32 vh, th, tl, %r407;
	setp.lt.u32 p, %r407, 32;
	@!p mov.b64 %rd910, {vl,vh};
	@p  mov.b64 %rd910, {vh,vl};
	}

	// end inline asm
	mov.b32 	%r408, 15;
	// begin inline asm
	{ // ROTL64 
	.reg .u32 tl,th,vl,vh;
	.reg .pred p;
	mov.b64 {tl,th}, %rd913;
	shf.l.wrap.b32 vl, tl, th, %r408;
	shf.l.wrap.b32 vh, th, tl, %r408;
	setp.lt.u32 p, %r408, 32;
	@!p mov.b64 %rd912, {vl,vh};
	@p  mov.b64 %rd912, {vh,vl};
	}

	// end inline asm
	mov.b32 	%r409, 10;
	// begin inline asm
	{ // ROTL64 
	.reg .u32 tl,th,vl,vh;
	.reg .pred p;
	mov.b64 {tl,th}, %rd915;
	shf.l.wrap.b32 vl, tl, th, %r409;
	shf.l.wrap.b32 vh, th, tl, %r409;
	setp.lt.u32 p, %r409, 32;
	@!p mov.b64 %rd914, {vl,vh};
	@p  mov.b64 %rd914, {vh,vl};
	}

	// end inline asm
	mov.b32 	%r410, 6;
	// begin inline asm
	{ // ROTL64 
	.reg .u32 tl,th,vl,vh;
	.reg .pred p;
	mov.b64 {tl,th}, %rd917;
	shf.l.wrap.b32 vl, tl, th, %r410;
	shf.l.wrap.b32 vh, th, tl, %r410;
	setp.lt.u32 p, %r410, 32;
	@!p mov.b64 %rd916, {vl,vh};
	@p  mov.b64 %rd916, {vh,vl};
	}

	// end inline asm
	mov.b32 	%r411, 3;
	// begin inline asm
	{ // ROTL64 
	.reg .u32 tl,th,vl,vh;
	.reg .pred p;
	mov.b64 {tl,th}, %rd919;
	shf.l.wrap.b32 vl, tl, th, %r411;
	shf.l.wrap.b32 vh, th, tl, %r411;
	setp.lt.u32 p, %r411, 32;
	@!p mov.b64 %rd918, {vl,vh};
	@p  mov.b64 %rd918, {vh,vl};
	}

	// end inline asm
	not.b64 	%rd1044, %rd874;
	and.b64  	%rd1045, %rd886, %rd1044;
	not.b64 	%rd1046, %rd886;
	and.b64  	%rd1047, %rd910, %rd1046;
	xor.b64  	%rd942, %rd1047, %rd874;
	not.b64 	%rd1048, %rd910;
	and.b64  	%rd1049, %rd898, %rd1048;
	xor.b64  	%rd954, %rd886, %rd1049;
	not.b64 	%rd1050, %rd898;
	and.b64  	%rd1051, %rd1043, %rd1050;
	xor.b64  	%rd966, %rd910, %rd1051;
	not.b64 	%rd1052, %rd1043;
	and.b64  	%rd1053, %rd874, %rd1052;
	xor.b64  	%rd978, %rd898, %rd1053;
	not.b64 	%rd1054, %rd876;
	and.b64  	%rd1055, %rd918, %rd1054;
	xor.b64  	%rd927, %rd1055, %rd908;
	not.b64 	%rd1056, %rd918;
	and.b64  	%rd1057, %rd904, %rd1056;
	xor.b64  	%rd939, %rd1057, %rd876;
	not.b64 	%rd1058, %rd904;
	and.b64  	%rd1059, %rd878, %rd1058;
	xor.b64  	%rd951, %rd918, %rd1059;
	not.b64 	%rd1060, %rd878;
	and.b64  	%rd1061, %rd908, %rd1060;
	xor.b64  	%rd963, %rd904, %rd1061;
	not.b64 	%rd1062, %rd908;
	and.b64  	%rd1063, %rd876, %rd1062;
	xor.b64  	%rd975, %rd878, %rd1063;
	not.b64 	%rd1064, %rd916;
	and.b64  	%rd1065, %rd888, %rd1064;
	xor.b64  	%rd924, %rd1065, %rd872;
	not.b64 	%rd1066, %rd888;
	and.b64  	%rd1067, %rd890, %rd1066;
	xor.b64  	%rd936, %rd1067, %rd916;
	not.b64 	%rd1068, %rd890;
	and.b64  	%rd1069, %rd882, %rd1068;
	xor.b64  	%rd948, %rd888, %rd1069;
	not.b64 	%rd1070, %rd882;
	and.b64  	%rd1071, %rd872, %rd1070;
	xor.b64  	%rd960, %rd890, %rd1071;
	not.b64 	%rd1072, %rd872;
	and.b64  	%rd1073, %rd916, %rd1072;
	xor.b64  	%rd972, %rd882, %rd1073;
	not.b64 	%rd1074, %rd906;
	and.b64  	%rd1075, %rd914, %rd1074;
	xor.b64  	%rd921, %rd1075, %rd896;
	not.b64 	%rd1076, %rd914;
	and.b64  	%rd1077, %rd912, %rd1076;
	xor.b64  	%rd933, %rd1077, %rd906;
	not.b64 	%rd1078, %rd912;
	and.b64  	%rd1079, %rd892, %rd1078;
	xor.b64  	%rd945, %rd914, %rd1079;
	not.b64 	%rd1080, %rd892;
	and.b64  	%rd1081, %rd896, %rd1080;
	xor.b64  	%rd957, %rd912, %rd1081;
	not.b64 	%rd1082, %rd896;
	and.b64  	%rd1083, %rd906, %rd1082;
	xor.b64  	%rd969, %rd892, %rd1083;
	not.b64 	%rd1084, %rd902;
	and.b64  	%rd1085, %rd880, %rd1084;
	xor.b64  	%rd922, %rd1085, %rd884;
	not.b64 	%rd1086, %rd880;
	and.b64  	%rd1087, %rd894, %rd1086;
	xor.b64  	%rd934, %rd1087, %rd902;
	not.b64 	%rd1088, %rd894;
	and.b64  	%rd1089, %rd900, %rd1088;
	xor.b64  	%rd946, %rd880, %rd1089;
	not.b64 	%rd1090, %rd900;
	and.b64  	%rd1091, %rd884, %rd1090;
	xor.b64  	%rd958, %rd894, %rd1091;
	not.b64 	%rd1092, %rd884;
	and.b64  	%rd1093, %rd902, %rd1092;
	xor.b64  	%rd970, %rd900, %rd1093;
	mul.wide.u32 	%rd1094, %r863, 8;
	mov.u64 	%rd1095, CUDA_KECCAK_CONSTS;
	add.s64 	%rd1096, %rd1095, %rd1094;
	ld.const.u64 	%rd1097, [%rd1096];
	xor.b64  	%rd1098, %rd1045, %rd1097;
	xor.b64  	%rd930, %rd1098, %rd1043;
	// begin inline asm
	xor.b64 %rd926, %rd921, %rd922;
	// end inline asm
	// begin inline asm
	xor.b64 %rd926, %rd926, %rd924;
	// end inline asm
	// begin inline asm
	xor.b64 %rd926, %rd926, %rd927;
	// end inline asm
	// begin inline asm
	xor.b64 %rd926, %rd926, %rd930;
	// end inline asm
	// begin inline asm
	xor.b64 %rd938, %rd933, %rd934;
	// end inline asm
	// begin inline asm
	xor.b64 %rd938, %rd938, %rd936;
	// end inline asm
	// begin inline asm
	xor.b64 %rd938, %rd938, %rd939;
	// end inline asm
	// begin inline asm
	xor.b64 %rd938, %rd938, %rd942;
	// end inline asm
	// begin inline asm
	xor.b64 %rd950, %rd945, %rd946;
	// end inline asm
	// begin inline asm
	xor.b64 %rd950, %rd950, %rd948;
	// end inline asm
	// begin inline asm
	xor.b64 %rd950, %rd950, %rd951;
	// end inline asm
	// begin inline asm
	xor.b64 %rd950, %rd950, %rd954;
	// end inline asm
	// begin inline asm
	xor.b64 %rd962, %rd957, %rd958;
	// end inline asm
	// begin inline asm
	xor.b64 %rd962, %rd962, %rd960;
	// end inline asm
	// begin inline asm
	xor.b64 %rd962, %rd962, %rd963;
	// end inline asm
	// begin inline asm
	xor.b64 %rd962, %rd962, %rd966;
	// end inline asm
	// begin inline asm
	xor.b64 %rd974, %rd969, %rd970;
	// end inline asm
	// begin inline asm
	xor.b64 %rd974, %rd974, %rd972;
	// end inline asm
	// begin inline asm
	xor.b64 %rd974, %rd974, %rd975;
	// end inline asm
	// begin inline asm
	xor.b64 %rd974, %rd974, %rd978;
	// end inline asm
	// begin inline asm
	{ // ROTL64 
	.reg .u32 tl,th,vl,vh;
	.reg .pred p;
	mov.b64 {tl,th}, %rd938;
	shf.l.wrap.b32 vl, tl, th, %r388;
	shf.l.wrap.b32 vh, th, tl, %r388;
	setp.lt.u32 p, %r388, 32;
	@!p mov.b64 %rd980, {vl,vh};
	@p  mov.b64 %rd980, {vh,vl};
	}

	// end inline asm
	xor.b64  	%rd1099, %rd980, %rd974;
	// begin inline asm
	{ // ROTL64 
	.reg .u32 tl,th,vl,vh;
	.reg .pred p;
	mov.b64 {tl,th}, %rd950;
	shf.l.wrap.b32 vl, tl, th, %r388;
	shf.l.wrap.b32 vh, th, tl, %r388;
	setp.lt.u32 p, %r388, 32;
	@!p mov.b64 %rd982, {vl,vh};
	@p  mov.b64 %rd982, {vh,vl};
	}

	// end inline asm
	xor.b64  	%rd1100, %rd982, %rd926;
	// begin inline asm
	{ // ROTL64 
	.reg .u32 tl,th,vl,vh;
	.reg .pred p;
	mov.b64 {tl,th}, %rd962;
	shf.l.wrap.b32 vl, tl, th, %r388;
	shf.l.wrap.b32 vh, th, tl, %r388;
	setp.lt.u32 p, %r388, 32;
	@!p mov.b64 %rd984, {vl,vh};
	@p  mov.b64 %rd984, {vh,vl};
	}

	// end inline asm
	xor.b64  	%rd1101, %rd984, %rd938;
	// begin inline asm
	{ // ROTL64 
	.reg .u32 tl,th,vl,vh;
	.reg .pred p;
	mov.b64 {tl,th}, %rd974;
	shf.l.wrap.b32 vl, tl, th, %r388;
	shf.l.wrap.b32 vh, th, tl, %r388;
	setp.lt.u32 p, %r388, 32;
	@!p mov.b64 %rd986, {vl,vh};
	@p  mov.b64 %rd986, {vh,vl};
	}

	// end inline asm
	xor.b64  	%rd1102, %rd986, %rd950;
	// begin inline asm
	{ // ROTL64 
	.reg .u32 tl,th,vl,vh;
	.reg .pred p;
	mov.b64 {tl,th}, %rd926;
	shf.l.wrap.b32 vl, tl, th, %r388;
	shf.l.wrap.b32 vh, th, tl, %r388;
	setp.lt.u32 p, %r388, 32;
	@!p mov.b64 %rd988, {vl,vh};
	@p  mov.b64 %rd988, {vh,vl};
	}

	// end inline asm
	xor.b64  	%rd1103, %rd988, %rd962;
	xor.b64  	%rd1104, %rd930, %rd1099;
	xor.b64  	%rd1025, %rd927, %rd1099;
	xor.b64  	%rd1037, %rd924, %rd1099;
	xor.b64  	%rd1013, %rd921, %rd1099;
	xor.b64  	%rd1001, %rd922, %rd1099;
	xor.b64  	%rd991, %rd942, %rd1100;
	xor.b64  	%rd993, %rd939, %rd1100;
	xor.b64  	%rd1033, %rd936, %rd1100;
	xor.b64  	%rd1023, %rd933, %rd1100;
	xor.b64  	%rd1019, %rd934, %rd1100;
	xor.b64  	%rd1003, %rd954, %rd1101;
	xor.b64  	%rd1035, %rd951, %rd1101;
	xor.b64  	%rd1005, %rd948, %rd1101;
	xor.b64  	%rd1031, %rd945, %rd1101;
	xor.b64  	%rd997, %rd946, %rd1101;
	xor.b64  	%rd1027, %rd966, %rd1102;
	xor.b64  	%rd1021, %rd963, %rd1102;
	xor.b64  	%rd1007, %rd960, %rd1102;
	xor.b64  	%rd1029, %rd957, %rd1102;
	xor.b64  	%rd1011, %rd958, %rd1102;
	xor.b64  	%rd1015, %rd978, %rd1103;
	xor.b64  	%rd995, %rd975, %rd1103;
	xor.b64  	%rd999, %rd972, %rd1103;
	xor.b64  	%rd1009, %rd969, %rd1103;
	xor.b64  	%rd1017, %rd970, %rd1103;
	// begin inline asm
	{ // ROTL64 
	.reg .u32 tl,th,vl,vh;
	.reg .pred p;
	mov.b64 {tl,th}, %rd991;
	shf.l.wrap.b32 vl, tl, th, %r388;
	shf.l.wrap.b32 vh, th, tl, %r388;
	setp.lt.u32 p, %r388, 32;
	@!p mov.b64 %rd990, {vl,vh};
	@p  mov.b64 %rd990, {vh,vl};
	}

	// end inline asm
	// begin inline asm
	{ // ROTL64 
	.reg .u32 tl,th,vl,vh;
	.reg .pred p;
	mov.b64 {tl,th}, %rd993;
	shf.l.wrap.b32 vl, tl, th, %r389;
	shf.l.wrap.b32 vh, th, tl, %r389;
	setp.lt.u32 p, %r389, 32;
	@!p mov.b64 %rd992, {vl,vh};
	@p  mov.b64 %rd992, {vh,vl};
	}

	// end inline asm
	// begin inline asm
	{ // ROTL64 
	.reg .u32 tl,th,vl,vh;
	.reg .pred p;
	mov.b64 {tl,th}, %rd995;
	shf.l.wrap.b32 vl, tl, th, %r390;
	shf.l.wrap.b32 vh, th, tl, %r390;
	setp.lt.u32 p, %r390, 32;
	@!p mov.b64 %rd994, {vl,vh};
	@p  mov.b64 %rd994, {vh,vl};
	}

	// end inline asm
	// begin inline asm
	{ // ROTL64 
	.reg .u32 tl,th,vl,vh;
	.reg .pred p;
	mov.b64 {tl,th}, %rd997;
	shf.l.wrap.b32 vl, tl, th, %r391;
	shf.l.wrap.b32 vh, th, tl, %r391;
	setp.lt.u32 p, %r391, 32;
	@!p mov.b64 %rd996, {vl,vh};
	@p  mov.b64 %rd996, {vh,vl};
	}

	// end inline asm
	// begin inline asm
	{ // ROTL64 
	.reg .u32 tl,th,vl,vh;
	.reg .pred p;
	mov.b64 {tl,th}, %rd999;
	shf.l.wrap.b32 vl, tl, th, %r392;
	shf.l.wrap.b32 vh, th, tl, %r392;
	setp.lt.u32 p, %r392, 32;
	@!p mov.b64 %rd998, {vl,vh};
	@p  mov.b64 %rd998, {vh,vl};
	}

	// end inline asm
	// begin inline asm
	{ // ROTL64 
	.reg .u32 tl,th,vl,vh;
	.reg .pred p;
	mov.b64 {tl,th}, %rd1001;
	shf.l.wrap.b32 vl, tl, th, %r393;
	shf.l.wrap.b32 vh, th, tl, %r393;
	setp.lt.u32 p, %r393, 32;
	@!p mov.b64 %rd1000, {vl,vh};
	@p  mov.b64 %rd1000, {vh,vl};
	}

	// end inline asm
	// begin inline asm
	{ // ROTL64 
	.reg .u32 tl,th,vl,vh;
	.reg .pred p;
	mov.b64 {tl,th}, %rd1003;
	shf.l.wrap.b32 vl, tl, th, %r394;
	shf.l.wrap.b32 vh, th, tl, %r394;
	setp.lt.u32 p, %r394, 32;
	@!p mov.b64 %rd1002, {vl,vh};
	@p  mov.b64 %rd1002, {vh,vl};
	}

	// end inline asm
	// begin inline asm
	{ // ROTL64 
	.reg .u32 tl,th,vl,vh;
	.reg .pred p;
	mov.b64 {tl,th}, %rd1005;
	shf.l.wrap.b32 vl, tl, th, %r395;
	shf.l.wrap.b32 vh, th, tl, %r395;
	setp.lt.u32 p, %r395, 32;
	@!p mov.b64 %rd1004, {vl,vh};
	@p  mov.b64 %rd1004, {vh,vl};
	}

	// end inline asm
	// begin inline asm
	{ // ROTL64 
	.reg .u32 tl,th,vl,vh;
	.reg .pred p;
	mov.b64 {tl,th}, %rd1007;
	shf.l.wrap.b32 vl, tl, th, %r396;
	shf.l.wrap.b32 vh, th, tl, %r396;
	setp.lt.u32 p, %r396, 32;
	@!p mov.b64 %rd1006, {vl,vh};
	@p  mov.b64 %rd1006, {vh,vl};
	}

	// end inline asm
	// begin inline asm
	{ // ROTL64 
	.reg .u32 tl,th,vl,vh;
	.reg .pred p;
	mov.b64 {tl,th}, %rd1009;
	shf.l.wrap.b32 vl, tl, th, %r397;
	shf.l.wrap.b32 vh, th, tl, %r397;
	setp.lt.u32 p, %r397, 32;
	@!p mov.b64 %rd1008, {vl,vh};
	@p  mov.b64 %rd1008, {vh,vl};
	}

	// end inline asm
	// begin inline asm
	{ // ROTL64 
	.reg .u32 tl,th,vl,vh;
	.reg .pred p;
	mov.b64 {tl,th}, %rd1011;
	shf.l.wrap.b32 vl, tl, th, %r398;
	shf.l.wrap.b32 vh, th, tl, %r398;
	setp.lt.u32 p, %r398, 32;
	@!p mov.b64 %rd1010, {vl,vh};
	@p  mov.b64 %rd1010, {vh,vl};
	}

	// end inline asm
	// begin inline asm
	{ // ROTL64 
	.reg .u32 tl,th,vl,vh;
	.reg .pred p;
	mov.b64 {tl,th}, %rd1013;
	shf.l.wrap.b32 vl, tl, th, %r399;
	shf.l.wrap.b32 vh, th, tl, %r399;
	setp.lt.u32 p, %r399, 32;
	@!p mov.b64 %rd1012, {vl,vh};
	@p  mov.b64 %rd1012, {vh,vl};
	}

	// end inline asm
	// begin inline asm
	{ // ROTL64 
	.reg .u32 tl,th,vl,vh;
	.reg .pred p;
	mov.b64 {tl,th}, %rd1015;
	shf.l.wrap.b32 vl, tl, th, %r400;
	shf.l.wrap.b32 vh, th, tl, %r400;
	setp.lt.u32 p, %r400, 32;
	@!p mov.b64 %rd1014, {vl,vh};
	@p  mov.b64 %rd1014, {vh,vl};
	}

	// end inline asm
	// begin inline asm
	{ // ROTL64 
	.reg .u32 tl,th,vl,vh;
	.reg .pred p;
	mov.b64 {tl,th}, %rd1017;
	shf.l.wrap.b32 vl, tl, th, %r401;
	shf.l.wrap.b32 vh, th, tl, %r401;
	setp.lt.u32 p, %r401, 32;
	@!p mov.b64 %rd1016, {vl,vh};
	@p  mov.b64 %rd1016, {vh,vl};
	}

	// end inline asm
	// begin inline asm
	{ // ROTL64 
	.reg .u32 tl,th,vl,vh;
	.reg .pred p;
	mov.b64 {tl,th}, %rd1019;
	shf.l.wrap.b32 vl, tl, th, %r402;
	shf.l.wrap.b32 vh, th, tl, %r402;
	setp.lt.u32 p, %r402, 32;
	@!p mov.b64 %rd1018, {vl,vh};
	@p  mov.b64 %rd1018, {vh,vl};
	}

	// end inline asm
	// begin inline asm
	{ // ROTL64 
	.reg .u32 tl,th,vl,vh;
	.reg .pred p;
	mov.b64 {tl,th}, %rd1021;
	shf.l.wrap.b32 vl, tl, th, %r403;
	shf.l.wrap.b32 vh, th, tl, %r403;
	setp.lt.u32 p, %r403, 32;
	@!p mov.b64 %rd1020, {vl,vh};
	@p  mov.b64 %rd1020, {vh,vl};
	}

	// end inline asm
	// begin inline asm
	{ // ROTL64 
	.reg .u32 tl,th,vl,vh;
	.reg .pred p;
	mov.b64 {tl,th}, %rd1023;
	shf.l.wrap.b32 vl, tl, th, %r404;
	shf.l.wrap.b32 vh, th, tl, %r404;
	setp.lt.u32 p, %r404, 32;
	@!p mov.b64 %rd1022, {vl,vh};
	@p  mov.b64 %rd1022, {vh,vl};
	}

	// end inline asm
	// begin inline asm
	{ // ROTL64 
	.reg .u32 tl,th,vl,vh;
	.reg .pred p;
	mov.b64 {tl,th}, %rd1025;
	shf.l.wrap.b32 vl, tl, th, %r405;
	shf.l.wrap.b32 vh, th, tl, %r405;
	setp.lt.u32 p, %r405, 32;
	@!p mov.b64 %rd1024, {vl,vh};
	@p  mov.b64 %rd1024, {vh,vl};
	}

	// end inline asm
	// begin inline asm
	{ // ROTL64 
	.reg .u32 tl,th,vl,vh;
	.reg .pred p;
	mov.b64 {tl,th}, %rd1027;
	shf.l.wrap.b32 vl, tl, th, %r406;
	shf.l.wrap.b32 vh, th, tl, %r406;
	setp.lt.u32 p, %r406, 32;
	@!p mov.b64 %rd1026, {vl,vh};
	@p  mov.b64 %rd1026, {vh,vl};
	}

	// end inline asm
	// begin inline asm
	{ // ROTL64 
	.reg .u32 tl,th,vl,vh;
	.reg .pred p;
	mov.b64 {tl,th}, %rd1029;
	shf.l.wrap.b32 vl, tl, th, %r407;
	shf.l.wrap.b32 vh, th, tl, %r407;
	setp.lt.u32 p, %r407, 32;
	@!p mov.b64 %rd1028, {vl,vh};
	@p  mov.b64 %rd1028, {vh,vl};
	}

	// end inline asm
	// begin inline asm
	{ // ROTL64 
	.reg .u32 tl,th,vl,vh;
	.reg .pred p;
	mov.b64 {tl,th}, %rd1031;
	shf.l.wrap.b32 vl, tl, th, %r408;
	shf.l.wrap.b32 vh, th, tl, %r408;
	setp.lt.u32 p, %r408, 32;
	@!p mov.b64 %rd1030, {vl,vh};
	@p  mov.b64 %rd1030, {vh,vl};
	}

	// end inline asm
	// begin inline asm
	{ // ROTL64 
	.reg .u32 tl,th,vl,vh;
	.reg .pred p;
	mov.b64 {tl,th}, %rd1033;
	shf.l.wrap.b32 vl, tl, th, %r409;
	shf.l.wrap.b32 vh, th, tl, %r409;
	setp.lt.u32 p, %r409, 32;
	@!p mov.b64 %rd1032, {vl,vh};
	@p  mov.b64 %rd1032, {vh,vl};
	}

	// end inline asm
	// begin inline asm
	{ // ROTL64 
	.reg .u32 tl,th,vl,vh;
	.reg .pred p;
	mov.b64 {tl,th}, %rd1035;
	shf.l.wrap.b32 vl, tl, th, %r410;
	shf.l.wrap.b32 vh, th, tl, %r410;
	setp.lt.u32 p, %r410, 32;
	@!p mov.b64 %rd1034, {vl,vh};
	@p  mov.b64 %rd1034, {vh,vl};
	}

	// end inline asm
	// begin inline asm
	{ // ROTL64 
	.reg .u32 tl,th,vl,vh;
	.reg .pred p;
	mov.b64 {tl,th}, %rd1037;
	shf.l.wrap.b32 vl, tl, th, %r411;
	shf.l.wrap.b32 vh, th, tl, %r411;
	setp.lt.u32 p, %r411, 32;
	@!p mov.b64 %rd1036, {vl,vh};
	@p  mov.b64 %rd1036, {vh,vl};
	}

	// end inline asm
	not.b64 	%rd1105, %rd992;
	and.b64  	%rd1106, %rd1004, %rd1105;
	not.b64 	%rd1107, %rd1004;
	and.b64  	%rd1108, %rd1028, %rd1107;
	xor.b64  	%rd3896, %rd1108, %rd992;
	not.b64 	%rd1109, %rd1028;
	and.b64  	%rd1110, %rd1016, %rd1109;
	xor.b64  	%rd3891, %rd1004, %rd1110;
	not.b64 	%rd1111, %rd1016;
	and.b64  	%rd1112, %rd1104, %rd1111;
	xor.b64  	%rd3886, %rd1028, %rd1112;
	not.b64 	%rd1113, %rd1104;
	and.b64  	%rd1114, %rd992, %rd1113;
	xor.b64  	%rd3881, %rd1016, %rd1114;
	not.b64 	%rd1115, %rd994;
	and.b64  	%rd1116, %rd1036, %rd1115;
	xor.b64  	%rd3900, %rd1116, %rd1026;
	not.b64 	%rd1117, %rd1036;
	and.b64  	%rd1118, %rd1022, %rd1117;
	xor.b64  	%rd3895, %rd1118, %rd994;
	not.b64 	%rd1119, %rd1022;
	and.b64  	%rd1120, %rd996, %rd1119;
	xor.b64  	%rd3890, %rd1036, %rd1120;
	not.b64 	%rd1121, %rd996;
	and.b64  	%rd1122, %rd1026, %rd1121;
	xor.b64  	%rd3885, %rd1022, %rd1122;
	not.b64 	%rd1123, %rd1026;
	and.b64  	%rd1124, %rd994, %rd1123;
	xor.b64  	%rd3880, %rd996, %rd1124;
	not.b64 	%rd1125, %rd1034;
	and.b64  	%rd1126, %rd1006, %rd1125;
	xor.b64  	%rd3899, %rd1126, %rd990;
	not.b64 	%rd1127, %rd1006;
	and.b64  	%rd1128, %rd1008, %rd1127;
	xor.b64  	%rd3894, %rd1128, %rd1034;
	not.b64 	%rd1129, %rd1008;
	and.b64  	%rd1130, %rd1000, %rd1129;
	xor.b64  	%rd3889, %rd1006, %rd1130;
	not.b64 	%rd1131, %rd1000;
	and.b64  	%rd1132, %rd990, %rd1131;
	xor.b64  	%rd3884, %rd1008, %rd1132;
	not.b64 	%rd1133, %rd990;
	and.b64  	%rd1134, %rd1034, %rd1133;
	xor.b64  	%rd3879, %rd1000, %rd1134;
	not.b64 	%rd1135, %rd1024;
	and.b64  	%rd1136, %rd1032, %rd1135;
	xor.b64  	%rd3898, %rd1136, %rd1014;
	not.b64 	%rd1137, %rd1032;
	and.b64  	%rd1138, %rd1030, %rd1137;
	xor.b64  	%rd3893, %rd1138, %rd1024;
	not.b64 	%rd1139, %rd1030;
	and.b64  	%rd1140, %rd1010, %rd1139;
	xor.b64  	%rd3888, %rd1032, %rd1140;
	not.b64 	%rd1141, %rd1010;
	and.b64  	%rd1142, %rd1014, %rd1141;
	xor.b64  	%rd3883, %rd1030, %rd1142;
	not.b64 	%rd1143, %rd1014;
	and.b64  	%rd1144, %rd1024, %rd1143;
	xor.b64  	%rd3878, %rd1010, %rd1144;
	not.b64 	%rd1145, %rd1020;
	and.b64  	%rd1146, %rd998, %rd1145;
	xor.b64  	%rd3897, %rd1146, %rd1002;
	not.b64 	%rd1147, %rd998;
	and.b64  	%rd1148, %rd1012, %rd1147;
	xor.b64  	%rd3892, %rd1148, %rd1020;
	not.b64 	%rd1149, %rd1012;
	and.b64  	%rd1150, %rd1018, %rd1149;
	xor.b64  	%rd3887, %rd998, %rd1150;
	not.b64 	%rd1151, %rd1018;
	and.b64  	%rd1152, %rd1002, %rd1151;
	xor.b64  	%rd3882, %rd1012, %rd1152;
	not.b64 	%rd1153, %rd1002;
	and.b64  	%rd1154, %rd1020, %rd1153;
	xor.b64  	%rd3877, %rd1018, %rd1154;
	ld.const.u64 	%rd1155, [%rd1096+8];
	xor.b64  	%rd1156, %rd1106, %rd1155;
	xor.b64  	%rd3901, %rd1156, %rd1104;
	add.s32 	%r863, %r863, 2;
	setp.ne.s32 	%p8, %r863, 24;
	@%p8 bra 	$L__BB0_11;
	st.local.u64 	[%rd4+32], %rd3901;
	st.local.u64 	[%rd4+72], %rd3900;
	st.local.u64 	[%rd4+112], %rd3899;
	st.local.u64 	[%rd4+152], %rd3898;
	st.local.u64 	[%rd4+192], %rd3897;
	st.local.u64 	[%rd4+40], %rd3896;
	st.local.u64 	[%rd4+80], %rd3895;
	st.local.u64 	[%rd4+120], %rd3894;
	st.local.u64 	[%rd4+160], %rd3893;
	st.local.u64 	[%rd4+200], %rd3892;
	st.local.u64 	[%rd4+48], %rd3891;
	st.local.u64 	[%rd4+88], %rd3890;
	st.local.u64 	[%rd4+128], %rd3889;
	st.local.u64 	[%rd4+168], %rd3888;
	st.local.u64 	[%rd4+208], %rd3887;
	st.local.u64 	[%rd4+56], %rd3886;
	st.local.u64 	[%rd4+96], %rd3885;
	st.local.u64 	[%rd4+136], %rd3884;
	st.local.u64 	[%rd4+176], %rd3883;
	st.local.u64 	[%rd4+216], %rd3882;
	st.local.u64 	[%rd4+64], %rd3881;
	st.local.u64 	[%rd4+104], %rd3880;
	st.local.u64 	[%rd4+144], %rd3879;
	st.local.u64 	[%rd4+184], %rd3878;
	st.local.u64 	[%rd4+224], %rd3877;
	ld.local.u64 	%rd1158, [%rd4+16];
	add.s64 	%rd3932, %rd1158, %rd3932;
	sub.s64 	%rd1159, 32, %rd1158;
	setp.gt.s64 	%p9, %rd3932, %rd1159;
	mov.b64 	%rd3931, 0;
	@%p9 bra 	$L__BB0_25;
	bra.uni 	$L__BB0_6;
$L__BB0_13:
	sub.s64 	%rd1160, %rd3903, %rd3931;
	sub.s64 	%rd1161, 32, %rd3932;
	min.s64 	%rd100, %rd1160, %rd1161;
	setp.eq.s64 	%p10, %rd1160, 0;
	@%p10 bra 	$L__BB0_17;
	mov.b64 	%rd3902, 0;
$L__BB0_15:
	add.s64 	%rd1163, %rd3932, %rd3902;
	add.s64 	%rd1164, %rd1, %rd1163;
	ld.local.u8 	%rs20, [%rd1164];
	add.s64 	%rd1165, %rd3931, %rd3902;
	add.s64 	%rd1166, %rd4, %rd1165;
	st.local.u8 	[%rd1166+232], %rs20;
	add.s64 	%rd3902, %rd3902, 1;
	setp.lt.u64 	%p11, %rd3902, %rd100;
	@%p11 bra 	$L__BB0_15;
	ld.local.u64 	%rd3903, [%rd4+16];
$L__BB0_17:
	add.s64 	%rd3931, %rd100, %rd3931;
	add.s64 	%rd3932, %rd100, %rd3932;
	setp.ne.s64 	%p12, %rd3931, %rd3903;
	@%p12 bra 	$L__BB0_25;
	ld.local.u64 	%rd1167, [%rd4+24];
	setp.eq.s64 	%p13, %rd1167, 0;
	@%p13 bra 	$L__BB0_22;
	mov.b64 	%rd3904, 0;
	mov.u64 	%rd3905, %rd3904;
$L__BB0_20:
	.pragma "nounroll";
	add.s64 	%rd109, %rd4, %rd3905;
	ld.local.u8 	%rd1169, [%rd109+232];
	ld.local.u8 	%rd1170, [%rd109+233];
	shl.b64 	%rd1171, %rd1170, 8;
	or.b64  	%rd1172, %rd1171, %rd1169;
	ld.local.u8 	%rd1173, [%rd109+234];
	shl.b64 	%rd1174, %rd1173, 16;
	ld.local.u8 	%rd1175, [%rd109+235];
	shl.b64 	%rd1176, %rd1175, 24;
	or.b64  	%rd1177, %rd1176, %rd1174;
	or.b64  	%rd1178, %rd1177, %rd1172;
	ld.local.u8 	%rd1179, [%rd109+236];
	ld.local.u8 	%rd1180, [%rd109+237];
	shl.b64 	%rd1181, %rd1180, 8;
	or.b64  	%rd1182, %rd1181, %rd1179;
	ld.local.u8 	%rd1183, [%rd109+238];
	shl.b64 	%rd1184, %rd1183, 16;
	ld.local.u8 	%rd1185, [%rd109+239];
	shl.b64 	%rd1186, %rd1185, 24;
	or.b64  	%rd1187, %rd1186, %rd1184;
	or.b64  	%rd1188, %rd1187, %rd1182;
	shl.b64 	%rd1189, %rd1188, 32;
	or.b64  	%rd1190, %rd1189, %rd1178;
	shl.b64 	%rd1191, %rd3904, 3;
	add.s64 	%rd110, %rd4, %rd1191;
	ld.local.u64 	%rd1192, [%rd110+32];
	xor.b64  	%rd1193, %rd1192, %rd1190;
	st.local.u64 	[%rd110+32], %rd1193;
	add.s64 	%rd1194, %rd3904, 1;
	ld.local.u64 	%rd1195, [%rd4+24];
	setp.ge.u64 	%p14, %rd1194, %rd1195;
	@%p14 bra 	$L__BB0_22;
	ld.local.u8 	%rd1196, [%rd109+240];
	ld.local.u8 	%rd1197, [%rd109+241];
	shl.b64 	%rd1198, %rd1197, 8;
	or.b64  	%rd1199, %rd1198, %rd1196;
	ld.local.u8 	%rd1200, [%rd109+242];
	shl.b64 	%rd1201, %rd1200, 16;
	ld.local.u8 	%rd1202, [%rd109+243];
	shl.b64 	%rd1203, %rd1202, 24;
	or.b64  	%rd1204, %rd1203, %rd1201;
	or.b64  	%rd1205, %rd1204, %rd1199;
	ld.local.u8 	%rd1206, [%rd109+244];
	ld.local.u8 	%rd1207, [%rd109+245];
	shl.b64 	%rd1208, %rd1207, 8;
	or.b64  	%rd1209, %rd1208, %rd1206;
	ld.local.u8 	%rd1210, [%rd109+246];
	shl.b64 	%rd1211, %rd1210, 16;
	ld.local.u8 	%rd1212, [%rd109+247];
	shl.b64 	%rd1213, %rd1212, 24;
	or.b64  	%rd1214, %rd1213, %rd1211;
	or.b64  	%rd1215, %rd1214, %rd1209;
	shl.b64 	%rd1216, %rd1215, 32;
	or.b64  	%rd1217, %rd1216, %rd1205;
	ld.local.u64 	%rd1218, [%rd110+40];
	xor.b64  	%rd1219, %rd1218, %rd1217;
	st.local.u64 	[%rd110+40], %rd1219;
	add.s64 	%rd3905, %rd3905, 16;
	add.s64 	%rd3904, %rd3904, 2;
	ld.local.u64 	%rd1220, [%rd4+24];
	setp.lt.u64 	%p15, %rd3904, %rd1220;
	@%p15 bra 	$L__BB0_20;
$L__BB0_22:
	ld.local.u64 	%rd3930, [%rd4+32];
	ld.local.u64 	%rd3929, [%rd4+72];
	ld.local.u64 	%rd3928, [%rd4+112];
	ld.local.u64 	%rd3927, [%rd4+152];
	ld.local.u64 	%rd3926, [%rd4+192];
	ld.local.u64 	%rd3925, [%rd4+40];
	ld.local.u64 	%rd3924, [%rd4+80];
	ld.local.u64 	%rd3923, [%rd4+120];
	ld.local.u64 	%rd3922, [%rd4+160];
	ld.local.u64 	%rd3921, [%rd4+200];
	ld.local.u64 	%rd3920, [%rd4+48];
	ld.local.u64 	%rd3919, [%rd4+88];
	ld.local.u64 	%rd3918, [%rd4+128];
	ld.local.u64 	%rd3917, [%rd4+168];
	ld.local.u64 	%rd3916, [%rd4+208];
	ld.local.u64 	%rd3915, [%rd4+56];
	ld.local.u64 	%rd3914, [%rd4+96];
	ld.local.u64 	%rd3913, [%rd4+136];
	ld.local.u64 	%rd3912, [%rd4+176];
	ld.local.u64 	%rd3911, [%rd4+216];
	ld.local.u64 	%rd3910, [%rd4+64];
	ld.local.u64 	%rd3909, [%rd4+104];
	ld.local.u64 	%rd3908, [%rd4+144];
	ld.local.u64 	%rd3907, [%rd4+184];
	ld.local.u64 	%rd3906, [%rd4+224];
	mov.b32 	%r864, 0;
$L__BB0_23:
	.pragma "nounroll";
	// begin inline asm
	xor.b64 %rd1227, %rd3927, %rd3926;
	// end inline asm
	// begin inline asm
	xor.b64 %rd1227, %rd1227, %rd3928;
	// end inline asm
	// begin inline asm
	xor.b64 %rd1227, %rd1227, %rd3929;
	// end inline asm
	// begin inline asm
	xor.b64 %rd1227, %rd1227, %rd3930;
	// end inline asm
	// begin inline asm
	xor.b64 %rd1239, %rd3922, %rd3921;
	// end inline asm
	// begin inline asm
	xor.b64 %rd1239, %rd1239, %rd3923;
	// end inline asm
	// begin inline asm
	xor.b64 %rd1239, %rd1239, %rd3924;
	// end inline asm
	// begin inline asm
	xor.b64 %rd1239, %rd1239, %rd3925;
	// end inline asm
	// begin inline asm
	xor.b64 %rd1251, %rd3917, %rd3916;
	// end inline asm
	// begin inline asm
	xor.b64 %rd1251, %rd1251, %rd3918;
	// end inline asm
	// begin inline asm
	xor.b64 %rd1251, %rd1251, %rd3919;
	// end inline asm
	// begin inline asm
	xor.b64 %rd1251, %rd1251, %rd3920;
	// end inline asm
	// begin inline asm
	xor.b64 %rd1263, %rd3912, %rd3911;
	// end inline asm
	// begin inline asm
	xor.b64 %rd1263, %rd1263, %rd3913;
	// end inline asm
	// begin inline asm
	xor.b64 %rd1263, %rd1263, %rd3914;
	// end inline asm
	// begin inline asm
	xor.b64 %rd1263, %rd1263, %rd3915;
	// end inline asm
	// begin inline asm
	xor.b64 %rd1275, %rd3907, %rd3906;
	// end inline asm
	// begin inline asm
	xor.b64 %rd1275, %rd1275, %rd3908;
	// end inline asm
	// begin inline asm
	xor.b64 %rd1275, %rd1275, %rd3909;
	// end inline asm
	// begin inline asm
	xor.b64 %rd1275, %rd1275, %rd3910;
	// end inline asm
	mov.b32 	%r447, 1;
	// begin inline asm
	{ // ROTL64 
	.reg .u32 tl,th,vl,vh;
	.reg .pred p;
	mov.b64 {tl,th}, %rd1239;
	shf.l.wrap.b32 vl, tl, th, %r447;
	shf.l.wrap.b32 vh, th, tl, %r447;
	setp.lt.u32 p, %r447, 32;
	@!p mov.b64 %rd1281, {vl,vh};
	@p  mov.b64 %rd1281, {vh,vl};
	}

	// end inline asm
	xor.b64  	%rd1457, %rd1281, %rd1275;
	// begin inline asm
	{ // ROTL64 
	.reg .u32 tl,th,vl,vh;
	.reg .pred p;
	mov.b64 {tl,th}, %rd1251;
	shf.l.wrap.b32 vl, tl, th, %r447;
	shf.l.wrap.b32 vh, th, tl, %r447;
	setp.lt.u32 p, %r447, 32;
	@!p mov.b64 %rd1283, {vl,vh};
	@p  mov.b64 %rd1283, {vh,vl};
	}

	// end inline asm
	xor.b64  	%rd1458, %rd1283, %rd1227;
	// begin inline asm
	{ // ROTL64 
	.reg .u32 tl,th,vl,vh;
	.reg .pred p;
	mov.b64 {tl,th}, %rd1263;
	shf.l.wrap.b32 vl, tl, th, %r447;
	shf.l.wrap.b32 vh, th, tl, %r447;
	setp.lt.u32 p, %r447, 32;
	@!p mov.b64 %rd1285, {vl,vh};
	@p  mov.b64 %rd1285, {vh,vl};
	}

	// end inline asm
	xor.b64  	%rd1459, %rd1285, %rd1239;
	// begin inline asm
	{ // ROTL64 
	.reg .u32 tl,th,vl,vh;
	.reg .pred p;
	mov.b64 {tl,th}, %rd1275;
	shf.l.wrap.b32 vl, tl, th, %r447;
	shf.l.wrap.b32 vh, th, tl, %r447;
	setp.lt.u32 p, %r447, 32;
	@!p mov.b64 %rd1287, {vl,vh};
	@p  mov.b64 %rd1287, {vh,vl};
	}

	// end inline asm
	xor.b64  	%rd1460, %rd1287, %rd1251;
	// begin inline asm
	{ // ROTL64 
	.reg .u32 tl,th,vl,vh;
	.reg .pred p;
	mov.b64 {tl,th}, %rd1227;
	shf.l.wrap.b32 vl, tl, th, %r447;
	shf.l.wrap.b32 vh, th, tl, %r447;
	setp.lt.u32 p, %r447, 32;
	@!p mov.b64 %rd1289, {vl,vh};
	@p  mov.b64 %rd1289, {vh,vl};
	}

	// end inline asm
	xor.b64  	%rd1461, %rd1289, %rd1263;
	xor.b64  	%rd1462, %rd3930, %rd1457;
	xor.b64  	%rd1326, %rd3929, %rd1457;
	xor.b64  	%rd1338, %rd3928, %rd1457;
	xor.b64  	%rd1314, %rd3927, %rd1457;
	xor.b64  	%rd1302, %rd3926, %rd1457;
	xor.b64  	%rd1292, %rd3925, %rd1458;
	xor.b64  	%rd1294, %rd3924, %rd1458;
	xor.b64  	%rd1334, %rd3923, %rd1458;
	xor.b64  	%rd1324, %rd3922, %rd1458;
	xor.b64  	%rd1320, %rd3921, %rd1458;
	xor.b64  	%rd1304, %rd3920, %rd1459;
	xor.b64  	%rd1336, %rd3919, %rd1459;
	xor.b64  	%rd1306, %rd3918, %rd1459;
	xor.b64  	%rd1332, %rd3917, %rd1459;
	xor.b64  	%rd1298, %rd3916, %rd1459;
	xor.b64  	%rd1328, %rd3915, %rd1460;
	xor.b64  	%rd1322, %rd3914, %rd1460;
	xor.b64  	%rd1308, %rd3913, %rd1460;
	xor.b64  	%rd1330, %rd3912, %rd1460;
	xor.b64  	%rd1312, %rd3911, %rd1460;
	xor.b64  	%rd1316, %rd3910, %rd1461;
	xor.b64  	%rd1296, %rd3909, %rd1461;
	xor.b64  	%rd1300, %rd3908, %rd1461;
	xor.b64  	%rd1310, %rd3907, %rd1461;
	xor.b64  	%rd1318, %rd3906, %rd1461;
	// begin inline asm
	{ // ROTL64 
	.reg .u32 tl,th,vl,vh;
	.reg .pred p;
	mov.b64 {tl,th}, %rd1292;
	shf.l.wrap.b32 vl, tl, th, %r447;
	shf.l.wrap.b32 vh, th, tl, %r447;
	setp.lt.u32 p, %r447, 32;
	@!p mov.b64 %rd1291, {vl,vh};
	@p  mov.b64 %rd1291, {vh,vl};
	}

	// end inline asm
	mov.b32 	%r448, 44;
	// begin inline asm
	{ // ROTL64 
	.reg .u32 tl,th,vl,vh;
	.reg .pred p;
	mov.b64 {tl,th}, %rd1294;
	shf.l.wrap.b32 vl, tl, th, %r448;
	shf.l.wrap.b32 vh, th, tl, %r448;
	setp.lt.u32 p, %r448, 32;
	@!p mov.b64 %rd1293, {vl,vh};
	@p  mov.b64 %rd1293, {vh,vl};
	}

	// end inline asm
	mov.b32 	%r449, 20;
	// begin inline asm
	{ // ROTL64 
	.reg .u32 tl,th,vl,vh;
	.reg .pred p;
	mov.b64 {tl,th}, %rd1296;
	shf.l.wrap.b32 vl, tl, th, %r449;
	shf.l.wrap.b32 vh, th, tl, %r449;
	setp.lt.u32 p, %r449, 32;
	@!p mov.b64 %rd1295, {vl,vh};
	@p  mov.b64 %rd1295, {vh,vl};
	}

	// end inline asm
	mov.b32 	%r450, 61;
	// begin inline asm
	{ // ROTL64 
	.reg .u32 tl,th,vl,vh;
	.reg .pred p;
	mov.b64 {tl,th}, %rd1298;
	shf.l.wrap.b32 vl, tl, th, %r450;
	shf.l.wrap.b32 vh, th, tl, %r450;
	setp.lt.u32 p, %r450, 32;
	@!p mov.b64 %rd1297, {vl,vh};
	@p  mov.b64 %rd1297, {vh,vl};
	}

	// end inline asm
	mov.b32 	%r451, 39;
	// begin inline asm
	{ // ROTL64 
	.reg .u32 tl,th,vl,vh;
	.reg .pred p;
	mov.b64 {tl,th}, %rd1300;
	shf.l.wrap.b32 vl, tl, th, %r451;
	shf.l.wrap.b32 vh, th, tl, %r451;
	setp.lt.u32 p, %r451, 32;
	@!p mov.b64 %rd1299, {vl,vh};
	@p  mov.b64 %rd1299, {vh,vl};
	}

	// end inline asm
	mov.b32 	%r452, 18;
	// begin inline asm
	{ // ROTL64 
	.reg .u32 tl,th,vl,vh;
	.reg .pred p;
	mov.b64 {tl,th}, %rd1302;
	shf.l.wrap.b32 vl, tl, th, %r452;
	shf.l.wrap.b32 vh, th, tl, %r452;
	setp.lt.u32 p, %r452, 32;
	@!p mov.b64 %rd1301, {vl,vh};
	@p  mov.b64 %rd1301, {vh,vl};
	}

	// end inline asm
	mov.b32 	%r453, 62;
	// begin inline asm
	{ // ROTL64 
	.reg .u32 tl,th,vl,vh;
	.reg .pred p;
	mov.b64 {tl,th}, %rd1304;
	shf.l.wrap.b32 vl, tl, th, %r453;
	shf.l.wrap.b32 vh, th, tl, %r453;
	setp.lt.u32 p, %r453, 32;
	@!p mov.b64 %rd1303, {vl,vh};
	@p  mov.b64 %rd1303, {vh,vl};
	}

	// end inline asm
	mov.b32 	%r454, 43;
	// begin inline asm
	{ // ROTL64 
	.reg .u32 tl,th,vl,vh;
	.reg .pred p;
	mov.b64 {tl,th}, %rd1306;
	shf.l.wrap.b32 vl, tl, th, %r454;
	shf.l.wrap.b32 vh, th, tl, %r454;
	setp.lt.u32 p, %r454, 32;
	@!p mov.b64 %rd1305, {vl,vh};
	@p  mov.b64 %rd1305, {vh,vl};
	}

	// end inline asm
	mov.b32 	%r455, 25;
	// begin inline asm
	{ // ROTL64 
	.reg .u32 tl,th,vl,vh;
	.reg .pred p;
	mov.b64 {tl,th}, %rd1308;
	shf.l.wrap.b32 vl, tl, th, %r455;
	shf.l.wrap.b32 vh, th, tl, %r455;
	setp.lt.u32 p, %r455, 32;
	@!p mov.b64 %rd1307, {vl,vh};
	@p  mov.b64 %rd1307, {vh,vl};
	}

	// end inline asm
	mov.b32 	%r456, 8;
	// begin inline asm
	{ // ROTL64 
	.reg .u32 tl,th,vl,vh;
	.reg .pred p;
	mov.b64 {tl,th}, %rd1310;
	shf.l.wrap.b32 vl, tl, th, %r456;
	shf.l.wrap.b32 vh, th, tl, %r456;
	setp.lt.u32 p, %r456, 32;
	@!p mov.b64 %rd1309, {vl,vh};
	@p  mov.b64 %rd1309, {vh,vl};
	}

	// end inline asm
	mov.b32 	%r457, 56;
	// begin inline asm
	{ // ROTL64 
	.reg .u32 tl,th,vl,vh;
	.reg .pred p;
	mov.b64 {tl,th}, %rd1312;
	shf.l.wrap.b32 vl, tl, th, %r457;
	shf.l.wrap.b32 vh, th, tl, %r457;
	setp.lt.u32 p, %r457, 32;
	@!p mov.b64 %rd1311, {vl,vh};
	@p  mov.b64 %rd1311, {vh,vl};
	}

	// end inline asm
	mov.b32 	%r458, 41;
	// begin inline asm
	{ // ROTL64 
	.reg .u32 tl,th,vl,vh;
	.reg .pred p;
	mov.b64 {tl,th}, %rd1314;
	shf.l.wrap.b32 vl, tl, th, %r458;
	shf.l.wrap.b32 vh, th, tl, %r458;
	setp.lt.u32 p, %r458, 32;
	@!p mov.b64 %rd1313, {vl,vh};
	@p  mov.b64 %rd1313, {vh,vl};
	}

	// end inline asm
	mov.b32 	%r459, 27;
	// begin inline asm
	{ // ROTL64 
	.reg .u32 tl,th,vl,vh;
	.reg .pred p;
	mov.b64 {tl,th}, %rd1316;
	shf.l.wrap.b32 vl, tl, th, %r459;
	shf.l.wrap.b32 vh, th, tl, %r459;
	setp.lt.u32 p, %r459, 32;
	@!p mov.b64 %rd1315, {vl,vh};
	@p  mov.b64 %rd1315, {vh,vl};
	}

	// end inline asm
	mov.b32 	%r460, 14;
	// begin inline asm
	{ // ROTL64 
	.reg .u32 tl,th,vl,vh;
	.reg .pred p;
	mov.b64 {tl,th}, %rd1318;
	shf.l.wrap.b32 vl, tl, th, %r460;
	shf.l.wrap.b32 vh, th, tl, %r460;
	setp.lt.u32 p, %r460, 32;
	@!p mov.b64 %rd1317, {vl,vh};
	@p  mov.b64 %rd1317, {vh,vl};
	}

	// end inline asm
	mov.b32 	%r461, 2;
	// begin inline asm
	{ // ROTL64 
	.reg .u32 tl,th,vl,vh;
	.reg .pred p;
	mov.b64 {tl,th}, %rd1320;
	shf.l.wrap.b32 vl, tl, th, %r461;
	shf.l.wrap.b32 vh, th, tl, %r461;
	setp.lt.u32 p, %r461, 32;
	@!p mov.b64 %rd1319, {vl,vh};
	@p  mov.b64 %rd1319, {vh,vl};
	}

	// end inline asm
	mov.b32 	%r462, 55;
	// begin inline asm
	{ // ROTL64 
	.reg .u32 tl,th,vl,vh;
	.reg .pred p;
	mov.b64 {tl,th}, %rd1322;
	shf.l.wrap.b32 vl, tl, th, %r462;
	shf.l.wrap.b32 vh, th, tl, %r462;
	setp.lt.u32 p, %r462, 32;
	@!p mov.b64 %rd1321, {vl,vh};
	@p  mov.b64 %rd1321, {vh,vl};
	}

	// end inline asm
	mov.b32 	%r463, 45;
	// begin inline asm
	{ // ROTL64 
	.reg .u32 tl,th,vl,vh;
	.reg .pred p;
	mov.b64 {tl,th}, %rd1324;
	shf.l.wrap.b32 vl, tl, th, %r463;
	shf.l.wrap.b32 vh, th, tl, %r463;
	setp.lt.u32 p, %r463, 32;
	@!p mov.b64 %rd1323, {vl,vh};
	@p  mov.b64 %rd1323, {vh,vl};
	}

	// end inline asm
	mov.b32 	%r464, 36;
	// begin inline asm
	{ // ROTL64 
	.reg .u32 tl,th,vl,vh;
	.reg .pred p;
	mov.b64 {tl,th}, %rd1326;
	shf.l.wrap.b32 vl, tl, th, %r464;
	shf.l.wrap.b32 vh, th, tl, %r464;
	setp.lt.u32 p, %r464, 32;
	@!p mov.b64 %rd1325, {vl,vh};
	@p  mov.b64 %rd1325, {vh,vl};
	}

	// end inline asm
	mov.b32 	%r465, 28;
	// begin inline asm
	{ // ROTL64 
	.reg .u32 tl,th,vl,vh;
	.reg .pred p;
	mov.b64 {tl,th}, %rd1328;
	shf.l.wrap.b32 vl, tl, th, %r465;
	shf.l.wrap.b32 vh, th, tl, %r465;
	setp.lt.u32 p, %r465, 32;
	@!p mov.b64 %rd1327, {vl,vh};
	@p  mov.b64 %rd1327, {vh,vl};
	}

	// end inline asm
	mov.b32 	%r466, 21;
	// begin inline asm
	{ // ROTL64 
	.reg .u32 tl,th,vl,vh;
	.reg .pred p;
	mov.b64 {tl,th}, %rd1330;
	shf.l.wrap.b32 vl, tl, th, %r466;
	shf.l.wrap.b32 vh, th, tl, %r466;
	setp.lt.u32 p, %r466, 32;
	@!p mov.b64 %rd1329, {vl,vh};
	@p  mov.b64 %rd1329, {vh,vl};
	}

	// end inline asm
	mov.b32 	%r467, 15;
	// begin inline asm
	{ // ROTL64 
	.reg .u32 tl,th,vl,vh;
	.reg .pred p;
	mov.b64 {tl,th}, %rd1332;
	shf.l.wrap.b32 vl, tl, th, %r467;
	shf.l.wrap.b32 vh, th, tl, %r467;
	setp.lt.u32 p, %r467, 32;
	@!p mov.b64 %rd1331, {vl,vh};
	@p  mov.b64 %rd1331, {vh,vl};
	}

	// end inline asm
	mov.b32 	%r468, 10;
	// begin inline asm
	{ // ROTL64 
	.reg .u32 tl,th,vl,vh;
	.reg .pred p;
	mov.b64 {tl,th}, %rd1334;
	shf.l.wrap.b32 vl, tl, th, %r468;
	shf.l.wrap.b32 vh, th, tl, %r468;
	setp.lt.u32 p, %r468, 32;
	@!p mov.b64 %rd1333, {vl,vh};
	@p  mov.b64 %rd1333, {vh,vl};
	}

	// end inline asm
	mov.b32 	%r469, 6;
	// begin inline asm
	{ // ROTL64 
	.reg .u32 tl,th,vl,vh;
	.reg .pred p;
	mov.b64 {tl,th}, %rd1336;
	shf.l.wrap.b32 vl, tl, th, %r469;
	shf.l.wrap.b32 vh, th, tl, %r469;
	setp.lt.u32 p, %r469, 32;
	@!p mov.b64 %rd1335, {vl,vh};
	@p  mov.b64 %rd1335, {vh,vl};
	}

	// end inline asm
	mov.b32 	%r470, 3;
	// begin inline asm
	{ // ROTL64 
	.reg .u32 tl,th,vl,vh;
	.reg .pred p;
	mov.b64 {tl,th}, %rd1338;
	shf.l.wrap.b32 vl, tl, th, %r470;
	shf.l.wrap.b32 vh, th, tl, %r470;
	setp.lt.u32 p, %r470, 32;
	@!p mov.b64 %rd1337, {vl,vh};
	@p  mov.b64 %rd1337, {vh,vl};
	}

	// end inline asm
	not.b64 	%rd1463, %rd1293;
	and.b64  	%rd1464, %rd1305, %rd1463;
	not.b64 	%rd1465, %rd1305;
	and.b64  	%rd1466, %rd1329, %rd1465;
	xor.b64  	%rd1361, %rd1466, %rd1293;
	not.b64 	%rd1467, %rd1329;
	and.b64  	%rd1468, %rd1317, %rd1467;
	xor.b64  	%rd1373, %rd1305, %rd1468;
	not.b64 	%rd1469, %rd1317;
	and.b64  	%rd1470, %rd1462, %rd1469;
	xor.b64  	%rd1385, %rd1329, %rd1470;
	not.b64 	%rd1471, %rd1462;
	and.b64  	%rd1472, %rd1293, %rd1471;
	xor.b64  	%rd1397, %rd1317, %rd1472;
	not.b64 	%rd1473, %rd1295;
	and.b64  	%rd1474, %rd1337, %rd1473;
	xor.b64  	%rd1346, %rd1474, %rd1327;
	not.b64 	%rd1475, %rd1337;
	and.b64  	%rd1476, %rd1323, %rd1475;
	xor.b64  	%rd1358, %rd1476, %rd1295;
	not.b64 	%rd1477, %rd1323;
	and.b64  	%rd1478, %rd1297, %rd1477;
	xor.b64  	%rd1370, %rd1337, %rd1478;
	not.b64 	%rd1479, %rd1297;
	and.b64  	%rd1480, %rd1327, %rd1479;
	xor.b64  	%rd1382, %rd1323, %rd1480;
	not.b64 	%rd1481, %rd1327;
	and.b64  	%rd1482, %rd1295, %rd1481;
	xor.b64  	%rd1394, %rd1297, %rd1482;
	not.b64 	%rd1483, %rd1335;
	and.b64  	%rd1484, %rd1307, %rd1483;
	xor.b64  	%rd1343, %rd1484, %rd1291;
	not.b64 	%rd1485, %rd1307;
	and.b64  	%rd1486, %rd1309, %rd1485;
	xor.b64  	%rd1355, %rd1486, %rd1335;
	not.b64 	%rd1487, %rd1309;
	and.b64  	%rd1488, %rd1301, %rd1487;
	xor.b64  	%rd1367, %rd1307, %rd1488;
	not.b64 	%rd1489, %rd1301;
	and.b64  	%rd1490, %rd1291, %rd1489;
	xor.b64  	%rd1379, %rd1309, %rd1490;
	not.b64 	%rd1491, %rd1291;
	and.b64  	%rd1492, %rd1335, %rd1491;
	xor.b64  	%rd1391, %rd1301, %rd1492;
	not.b64 	%rd1493, %rd1325;
	and.b64  	%rd1494, %rd1333, %rd1493;
	xor.b64  	%rd1340, %rd1494, %rd1315;
	not.b64 	%rd1495, %rd1333;
	and.b64  	%rd1496, %rd1331, %rd1495;
	xor.b64  	%rd1352, %rd1496, %rd1325;
	not.b64 	%rd1497, %rd1331;
	and.b64  	%rd1498, %rd1311, %rd1497;
	xor.b64  	%rd1364, %rd1333, %rd1498;
	not.b64 	%rd1499, %rd1311;
	and.b64  	%rd1500, %rd1315, %rd1499;
	xor.b64  	%rd1376, %rd1331, %rd1500;
	not.b64 	%rd1501, %rd1315;
	and.b64  	%rd1502, %rd1325, %rd1501;
	xor.b64  	%rd1388, %rd1311, %rd1502;
	not.b64 	%rd1503, %rd1321;
	and.b64  	%rd1504, %rd1299, %rd1503;
	xor.b64  	%rd1341, %rd1504, %rd1303;
	not.b64 	%rd1505, %rd1299;
	and.b64  	%rd1506, %rd1313, %rd1505;
	xor.b64  	%rd1353, %rd1506, %rd1321;
	not.b64 	%rd1507, %rd1313;
	and.b64  	%rd1508, %rd1319, %rd1507;
	xor.b64  	%rd1365, %rd1299, %rd1508;
	not.b64 	%rd1509, %rd1319;
	and.b64  	%rd1510, %rd1303, %rd1509;
	xor.b64  	%rd1377, %rd1313, %rd1510;
	not.b64 	%rd1511, %rd1303;
	and.b64  	%rd1512, %rd1321, %rd1511;
	xor.b64  	%rd1389, %rd1319, %rd1512;
	mul.wide.u32 	%rd1513, %r864, 8;
	mov.u64 	%rd1514, CUDA_KECCAK_CONSTS;
	add.s64 	%rd1515, %rd1514, %rd1513;
	ld.const.u64 	%rd1516, [%rd1515];
	xor.b64  	%rd1517, %rd1464, %rd1516;
	xor.b64  	%rd1349, %rd1517, %rd1462;
	// begin inline asm
	xor.b64 %rd1345, %rd1340, %rd1341;
	// end inline asm
	// begin inline asm
	xor.b64 %rd1345, %rd1345, %rd1343;
	// end inline asm
	// begin inline asm
	xor.b64 %rd1345, %rd1345, %rd1346;
	// end inline asm
	// begin inline asm
	xor.b64 %rd1345, %rd1345, %rd1349;
	// end inline asm
	// begin inline asm
	xor.b64 %rd1357, %rd1352, %rd1353;
	// end inline asm
	// begin inline asm
	xor.b64 %rd1357, %rd1357, %rd1355;
	// end inline asm
	// begin inline asm
	xor.b64 %rd1357, %rd1357, %rd1358;
	// end inline asm
	// begin inline asm
	xor.b64 %rd1357, %rd1357, %rd1361;
	// end inline asm
	// begin inline asm
	xor.b64 %rd1369, %rd1364, %rd1365;
	// end inline asm
	// begin inline asm
	xor.b64 %rd1369, %rd1369, %rd1367;
	// end inline asm
	// begin inline asm
	xor.b64 %rd1369, %rd1369, %rd1370;
	// end inline asm
	// begin inline asm
	xor.b64 %rd1369, %rd1369, %rd1373;
	// end inline asm
	// begin inline asm
	xor.b64 %rd1381, %rd1376, %rd1377;
	// end inline asm
	// begin inline asm
	xor.b64 %rd1381, %rd1381, %rd1379;
	// end inline asm
	// begin inline asm
	xor.b64 %rd1381, %rd1381, %rd1382;
	// end inline asm
	// begin inline asm
	xor.b64 %rd1381, %rd1381, %rd1385;
	// end inline asm
	// begin inline asm
	xor.b64 %rd1393, %rd1388, %rd1389;
	// end inline asm
	// begin inline asm
	xor.b64 %rd1393, %rd1393, %rd1391;
	// end inline asm
	// begin inline asm
	xor.b64 %rd1393, %rd1393, %rd1394;
	// end inline asm
	// begin inline asm
	xor.b64 %rd1393, %rd1393, %rd1397;
	// end inline asm
	// begin inline asm
	{ // ROTL64 
	.reg .u32 tl,th,vl,vh;
	.reg .pred p;
	mov.b64 {tl,th}, %rd1357;
	shf.l.wrap.b32 vl, tl, th, %r447;
	shf.l.wrap.b32 vh, th, tl, %r447;
	setp.lt.u32 p, %r447, 32;
	@!p mov.b64 %rd1399, {vl,vh};
	@p  mov.b64 %rd1399, {vh,vl};
	}

	// end inline asm
	xor.b64  	%rd1518, %rd1399, %rd1393;
	// begin inline asm
	{ // ROTL64 
	.reg .u32 tl,th,vl,vh;
	.reg .pred p;
	mov.b64 {tl,th}, %rd1369;
	shf.l.wrap.b32 vl, tl, th, %r447;
	shf.l.wrap.b32 vh, th, tl, %r447;
	setp.lt.u32 p, %r447, 32;
	@!p mov.b64 %rd1401, {vl,vh};
	@p  mov.b64 %rd1401, {vh,vl};
	}

	// end inline asm
	xor.b64  	%rd1519, %rd1401, %rd1345;
	// begin inline asm
	{ // ROTL64 
	.reg .u32 tl,th,vl,vh;
	.reg .pred p;
	mov.b64 {tl,th}, %rd1381;
	shf.l.wrap.b32 vl, tl, th, %r447;
	shf.l.wrap.b32 vh, th, tl, %r447;
	setp.lt.u32 p, %r447, 32;
	@!p mov.b64 %rd1403, {vl,vh};
	@p  mov.b64 %rd1403, {vh,vl};
	}

	// end inline asm
	xor.b64  	%rd1520, %rd1403, %rd1357;
	// begin inline asm
	{ // ROTL64 
	.reg .u32 tl,th,vl,vh;
	.reg .pred p;
	mov.b64 {tl,th}, %rd1393;
	shf.l.wrap.b32 vl, tl, th, %r447;
	shf.l.wrap.b32 vh, th, tl, %r447;
	setp.lt.u32 p, %r447, 32;
	@!p mov.b64 %rd1405, {vl,vh};
	@p  mov.b64 %rd1405, {vh,vl};
	}

	// end inline asm
	xor.b64  	%rd1521, %rd1405, %rd1369;
	// begin inline asm
	{ // ROTL64 
	.reg .u32 tl,th,vl,vh;
	.reg .pred p;
	mov.b64 {tl,th}, %rd1345;
	shf.l.wrap.b32 vl, tl, th, %r447;
	shf.l.wrap.b32 vh, th, tl, %r447;
	setp.lt.u32 p, %r447, 32;
	@!p mov.b64 %rd1407, {vl,vh};
	@p  mov.b64 %rd1407, {vh,vl};
	}

	// end inline asm
	xor.b64  	%rd1522, %rd1407, %rd1381;
	xor.b64  	%rd1523, %rd1349, %rd1518;
	xor.b64  	%rd1444, %rd1346, %rd1518;
	xor.b64  	%rd1456, %rd1343, %rd1518;
	xor.b64  	%rd1432, %rd1340, %rd1518;
	xor.b64  	%rd1420, %rd1341, %rd1518;
	xor.b64  	%rd1410, %rd1361, %rd1519;
	xor.b64  	%rd1412, %rd1358, %rd1519;
	xor.b64  	%rd1452, %rd1355, %rd1519;
	xor.b64  	%rd1442, %rd1352, %rd1519;
	xor.b64  	%rd1438, %rd1353, %rd1519;
	xor.b64  	%rd1422, %rd1373, %rd1520;
	xor.b64  	%rd1454, %rd1370, %rd1520;
	xor.b64  	%rd1424, %rd1367, %rd1520;
	xor.b64  	%rd1450, %rd1364, %rd1520;
	xor.b64  	%rd1416, %rd1365, %rd1520;
	xor.b64  	%rd1446, %rd1385, %rd1521;
	xor.b64  	%rd1440, %rd1382, %rd1521;
	xor.b64  	%rd1426, %rd1379, %rd1521;
	xor.b64  	%rd1448, %rd1376, %rd1521;
	xor.b64  	%rd1430, %rd1377, %rd1521;
	xor.b64  	%rd1434, %rd1397, %rd1522;
	xor.b64  	%rd1414, %rd1394, %rd1522;
	xor.b64  	%rd1418, %rd1391, %rd1522;
	xor.b64  	%rd1428, %rd1388, %rd1522;
	xor.b64  	%rd1436, %rd1389, %rd1522;
	// begin inline asm
	{ // ROTL64 
	.reg .u32 tl,th,vl,vh;
	.reg .pred p;
	mov.b64 {tl,th}, %rd1410;
	shf.l.wrap.b32 vl, tl, th, %r447;
	shf.l.wrap.b32 vh, th, tl, %r447;
	setp.lt.u32 p, %r447, 32;
	@!p mov.b64 %rd1409, {vl,vh};
	@p  mov.b64 %rd1409, {vh,vl};
	}

	// end inline asm
	// begin inline asm
	{ // ROTL64 
	.reg .u32 tl,th,vl,vh;
	.reg .pred p;
	mov.b64 {tl,th}, %rd1412;
	shf.l.wrap.b32 vl, tl, th, %r448;
	shf.l.wrap.b32 vh, th, tl, %r448;
	setp.lt.u32 p, %r448, 32;
	@!p mov.b64 %rd1411, {vl,vh};
	@p  mov.b64 %rd1411, {vh,vl};
	}

	// end inline asm
	// begin inline asm
	{ // ROTL64 
	.reg .u32 tl,th,vl,vh;
	.reg .pred p;
	mov.b64 {tl,th}, %rd1414;
	shf.l.wrap.b32 vl, tl, th, %r449;
	shf.l.wrap.b32 vh, th, tl, %r449;
	setp.lt.u32 p, %r449, 32;
	@!p mov.b64 %rd1413, {vl,vh};
	@p  mov.b64 %rd1413, {vh,vl};
	}

	// end inline asm
	// begin inline asm
	{ // ROTL64 
	.reg .u32 tl,th,vl,vh;
	.reg .pred p;
	mov.b64 {tl,th}, %rd1416;
	shf.l.wrap.b32 vl, tl, th, %r450;
	shf.l.wrap.b32 vh, th, tl, %r450;
	setp.lt.u32 p, %r450, 32;
	@!p mov.b64 %rd1415, {vl,vh};
	@p  mov.b64 %rd1415, {vh,vl};
	}

	// end inline asm
	// begin inline asm
	{ // ROTL64 
	.reg .u32 tl,th,vl,vh;
	.reg .pred p;
	mov.b64 {tl,th}, %rd1418;
	shf.l.wrap.b32 vl, tl, th, %r451;
	shf.l.wrap.b32 vh, th, tl, %r451;
	setp.lt.u32 p, %r451, 32;
	@!p mov.b64 %rd1417, {vl,vh};
	@p  mov.b64 %rd1417, {vh,vl};
	}

	// end inline asm
	// begin inline asm
	{ // ROTL64 
	.reg .u32 tl,th,vl,vh;
	.reg .pred p;
	mov.b64 {tl,th}, %rd1420;
	shf.l.wrap.b32 vl, tl, th, %r452;
	shf.l.wrap.b32 vh, th, tl, %r452;
	setp.lt.u32 p, %r452, 32;
	@!p mov.b64 %rd1419, {vl,vh};
	@p  mov.b64 %rd1419, {vh,vl};
	}

	// end inline asm
	// begin inline asm
	{ // ROTL64 
	.reg .u32 tl,th,vl,vh;
	.reg .pred p;
	mov.b64 {tl,th}, %rd1422;
	shf.l.wrap.b32 vl, tl, th, %r453;
	shf.l.wrap.b32 vh, th, tl, %r453;
	setp.lt.u32 p, %r453, 32;
	@!p mov.b64 %rd1421, {vl,vh};
	@p  mov.b64 %rd1421, {vh,vl};
	}

	// end inline asm
	// begin inline asm
	{ // ROTL64 
	.reg .u32 tl,th,vl,vh;
	.reg .pred p;
	mov.b64 {tl,th}, %rd1424;
	shf.l.wrap.b32 vl, tl, th, %r454;
	shf.l.wrap.b32 vh, th, tl, %r454;
	setp.lt.u32 p, %r454, 32;
	@!p mov.b64 %rd1423, {vl,vh};
	@p  mov.b64 %rd1423, {vh,vl};
	}

	// end inline asm
	// begin inline asm
	{ // ROTL64 
	.reg .u32 tl,th,vl,vh;
	.reg .pred p;
	mov.b64 {tl,th}, %rd1426;
	shf.l.wrap.b32 vl, tl, th, %r455;
	shf.l.wrap.b32 vh, th, tl, %r455;
	setp.lt.u32 p, %r455, 32;
	@!p mov.b64 %rd1425, {vl,vh};
	@p  mov.b64 %rd1425, {vh,vl};
	}

	// end inline asm
	// begin inline asm
	{ // ROTL64 
	.reg .u32 tl,th,vl,vh;
	.reg .pred p;
	mov.b64 {tl,th}, %rd1428;
	shf.l.wrap.b32 vl, tl, th, %r456;
	shf.l.wrap.b32 vh, th, tl, %r456;
	setp.lt.u32 p, %r456, 32;
	@!p mov.b64 %rd1427, {vl,vh};
	@p  mov.b64 %rd1427, {vh,vl};
	}

	// end inline asm
	// begin inline asm
	{ // ROTL64 
	.reg .u32 tl,th,vl,vh;
	.reg .pred p;
	mov.b64 {tl,th}, %rd1430;
	shf.l.wrap.b32 vl, tl, th, %r457;
	shf.l.wrap.b32 vh, th, tl, %r457;
	setp.lt.u32 p, %r457, 32;
	@!p mov.b64 %rd1429, {vl,vh};
	@p  mov.b64 %rd1429, {vh,vl};
	}

	// end inline asm
	// begin inline asm
	{ // ROTL64 
	.reg .u32 tl,th,vl,vh;
	.reg .pred p;
	mov.b64 {tl,th}, %rd1432;
	shf.l.wrap.b32 vl, tl, th, %r458;
	shf.l.wrap.b32 vh, th, tl, %r458;
	setp.lt.u32 p, %r458, 32;
	@!p mov.b64 %rd1431, {vl,vh};
	@p  mov.b64 %rd1431, {vh,vl};
	}

	// end inline asm
	// begin inline asm
	{ // ROTL64 
	.reg .u32 tl,th,vl,vh;
	.reg .pred p;
	mov.b64 {tl,th}, %rd1434;
	shf.l.wrap.b32 vl, tl, th, %r459;
	shf.l.wrap.b32 vh, th, tl, %r459;
	setp.lt.u32 p, %r459, 32;
	@!p mov.b64 %rd1433, {vl,vh};
	@p  mov.b64 %rd1433, {vh,vl};
	}

	// end inline asm
	// begin inline asm
	{ // ROTL64 
	.reg .u32 tl,th,vl,vh;
	.reg .pred p;
	mov.b64 {tl,th}, %rd1436;
	shf.l.wrap.b32 vl, tl, th, %r460;
	shf.l.wrap.b32 vh, th, tl, %r460;
	setp.lt.u32 p, %r460, 32;
	@!p mov.b64 %rd1435, {vl,vh};
	@p  mov.b64 %rd1435, {vh,vl};
	}

	// end inline asm
	// begin inline asm
	{ // ROTL64 
	.reg .u32 tl,th,vl,vh;
	.reg .pred p;
	mov.b64 {tl,th}, %rd1438;
	shf.l.wrap.b32 vl, tl, th, %r461;
	shf.l.wrap.b32 vh, th, tl, %r461;
	setp.lt.u32 p, %r461, 32;
	@!p mov.b64 %rd1437, {vl,vh};
	@p  mov.b64 %rd1437, {vh,vl};
	}

	// end inline asm
	// begin inline asm
	{ // ROTL64 
	.reg .u32 tl,th,vl,vh;
	.reg .pred p;
	mov.b64 {tl,th}, %rd1440;
	shf.l.wrap.b32 vl, tl, th, %r462;
	shf.l.wrap.b32 vh, th, tl, %r462;
	setp.lt.u32 p, %r462, 32;
	@!p mov.b64 %rd1439, {vl,vh};
	@p  mov.b64 %rd1439, {vh,vl};
	}

	// end inline asm
	// begin inline asm
	{ // ROTL64 
	.reg .u32 tl,th,vl,vh;
	.reg .pred p;
	mov.b64 {tl,th}, %rd1442;
	shf.l.wrap.b32 vl, tl, th, %r463;
	shf.l.wrap.b32 vh, th, tl, %r463;
	setp.lt.u32 p, %r463, 32;
	@!p mov.b64 %rd1441, {vl,vh};
	@p  mov.b64 %rd1441, {vh,vl};
	}

	// end inline asm
	// begin inline asm
	{ // ROTL64 
	.reg .u32 tl,th,vl,vh;
	.reg .pred p;
	mov.b64 {tl,th}, %rd1444;
	shf.l.wrap.b32 vl, tl, th, %r464;
	shf.l.wrap.b32 vh, th, tl, %r464;
	setp.lt.u32 p, %r464, 32;
	@!p mov.b64 %rd1443, {vl,vh};
	@p  mov.b64 %rd1443, {vh,vl};
	}

	// end inline asm
	// begin inline asm
	{ // ROTL64 
	.reg .u32 tl,th,vl,vh;
	.reg .pred p;
	mov.b64 {tl,th}, %rd1446;
	shf.l.wrap.b32 vl, tl, th, %r465;
	shf.l.wrap.b32 vh, th, tl, %r465;
	setp.lt.u32 p, %r465, 32;
	@!p mov.b64 %rd1445, {vl,vh};
	@p  mov.b64 %rd1445, {vh,vl};
	}

	// end inline asm
	// begin inline asm
	{ // ROTL64 
	.reg .u32 tl,th,vl,vh;
	.reg .pred p;
	mov.b64 {tl,th}, %rd1448;
	shf.l.wrap.b32 vl, tl, th, %r466;
	shf.l.wrap.b32 vh, th, tl, %r466;
	setp.lt.u32 p, %r466, 32;
	@!p mov.b64 %rd1447, {vl,vh};
	@p  mov.b64 %rd1447, {vh,vl};
	}

	// end inline asm
	// begin inline asm
	{ // ROTL64 
	.reg .u32 tl,th,vl,vh;
	.reg .pred p;
	mov.b64 {tl,th}, %rd1450;
	shf.l.wrap.b32 vl, tl, th, %r467;
	shf.l.wrap.b32 vh, th, tl, %r467;
	setp.lt.u32 p, %r467, 32;
	@!p mov.b64 %rd1449, {vl,vh};
	@p  mov.b64 %rd1449, {vh,vl};
	}

	// end inline asm
	// begin inline asm
	{ // ROTL64 
	.reg .u32 tl,th,vl,vh;
	.reg .pred p;
	mov.b64 {tl,th}, %rd1452;
	shf.l.wrap.b32 vl, tl, th, %r468;
	shf.l.wrap.b32 vh, th, tl, %r468;
	setp.lt.u32 p, %r468, 32;
	@!p mov.b64 %rd1451, {vl,vh};
	@p  mov.b64 %rd1451, {vh,vl};
	}

	// end inline asm
	// begin inline asm
	{ // ROTL64 
	.reg .u32 tl,th,vl,vh;
	.reg .pred p;
	mov.b64 {tl,th}, %rd1454;
	shf.l.wrap.b32 vl, tl, th, %r469;
	shf.l.wrap.b32 vh, th, tl, %r469;
	setp.lt.u32 p, %r469, 32;
	@!p mov.b64 %rd1453, {vl,vh};
	@p  mov.b64 %rd1453, {vh,vl};
	}

	// end inline asm
	// begin inline asm
	{ // ROTL64 
	.reg .u32 tl,th,vl,vh;
	.reg .pred p;
	mov.b64 {tl,th}, %rd1456;
	shf.l.wrap.b32 vl, tl, th, %r470;
	shf.l.wrap.b32 vh, th, tl, %r470;
	setp.lt.u32 p, %r470, 32;
	@!p mov.b64 %rd1455, {vl,vh};
	@p  mov.b64 %rd1455, {vh,vl};
	}

	// end inline asm
	not.b64 	%rd1524, %rd1411;
	and.b64  	%rd1525, %rd1423, %rd1524;
	not.b64 	%rd1526, %rd1423;
	and.b64  	%rd1527, %rd1447, %rd1526;
	xor.b64  	%rd3925, %rd1527, %rd1411;
	not.b64 	%rd1528, %rd1447;
	and.b64  	%rd1529, %rd1435, %rd1528;
	xor.b64  	%rd3920, %rd1423, %rd1529;
	not.b64 	%rd1530, %rd1435;
	and.b64  	%rd1531, %rd1523, %rd1530;
	xor.b64  	%rd3915, %rd1447, %rd1531;
	not.b64 	%rd1532, %rd1523;
	and.b64  	%rd1533, %rd1411, %rd1532;
	xor.b64  	%rd3910, %rd1435, %rd1533;
	not.b64 	%rd1534, %rd1413;
	and.b64  	%rd1535, %rd1455, %rd1534;
	xor.b64  	%rd3929, %rd1535, %rd1445;
	not.b64 	%rd1536, %rd1455;
	and.b64  	%rd1537, %rd1441, %rd1536;
	xor.b64  	%rd3924, %rd1537, %rd1413;
	not.b64 	%rd1538, %rd1441;
	and.b64  	%rd1539, %rd1415, %rd1538;
	xor.b64  	%rd3919, %rd1455, %rd1539;
	not.b64 	%rd1540, %rd1415;
	and.b64  	%rd1541, %rd1445, %rd1540;
	xor.b64  	%rd3914, %rd1441, %rd1541;
	not.b64 	%rd1542, %rd1445;
	and.b64  	%rd1543, %rd1413, %rd1542;
	xor.b64  	%rd3909, %rd1415, %rd1543;
	not.b64 	%rd1544, %rd1453;
	and.b64  	%rd1545, %rd1425, %rd1544;
	xor.b64  	%rd3928, %rd1545, %rd1409;
	not.b64 	%rd1546, %rd1425;
	and.b64  	%rd1547, %rd1427, %rd1546;
	xor.b64  	%rd3923, %rd1547, %rd1453;
	not.b64 	%rd1548, %rd1427;
	and.b64  	%rd1549, %rd1419, %rd1548;
	xor.b64  	%rd3918, %rd1425, %rd1549;
	not.b64 	%rd1550, %rd1419;
	and.b64  	%rd1551, %rd1409, %rd1550;
	xor.b64  	%rd3913, %rd1427, %rd1551;
	not.b64 	%rd1552, %rd1409;
	and.b64  	%rd1553, %rd1453, %rd1552;
	xor.b64  	%rd3908, %rd1419, %rd1553;
	not.b64 	%rd1554, %rd1443;
	and.b64  	%rd1555, %rd1451, %rd1554;
	xor.b64  	%rd3927, %rd1555, %rd1433;
	not.b64 	%rd1556, %rd1451;
	and.b64  	%rd1557, %rd1449, %rd1556;
	xor.b64  	%rd3922, %rd1557, %rd1443;
	not.b64 	%rd1558, %rd1449;
	and.b64  	%rd1559, %rd1429, %rd1558;
	xor.b64  	%rd3917, %rd1451, %rd1559;
	not.b64 	%rd1560, %rd1429;
	and.b64  	%rd1561, %rd1433, %rd1560;
	xor.b64  	%rd3912, %rd1449, %rd1561;
	not.b64 	%rd1562, %rd1433;
	and.b64  	%rd1563, %rd1443, %rd1562;
	xor.b64  	%rd3907, %rd1429, %rd1563;
	not.b64 	%rd1564, %rd1439;
	and.b64  	%rd1565, %rd1417, %rd1564;
	xor.b64  	%rd3926, %rd1565, %rd1421;
	not.b64 	%rd1566, %rd1417;
	and.b64  	%rd1567, %rd1431, %rd1566;
	xor.b64  	%rd3921, %rd1567, %rd1439;
	not.b64 	%rd1568, %rd1431;
	and.b64  	%rd1569, %rd1437, %rd1568;
	xor.b64  	%rd3916, %rd1417, %rd1569;
	not.b64 	%rd1570, %rd1437;
	and.b64  	%rd1571, %rd1421, %rd1570;
	xor.b64  	%rd3911, %rd1431, %rd1571;
	not.b64 	%rd1572, %rd1421;
	and.b64  	%rd1573, %rd1439, %rd1572;
	xor.b64  	%rd3906, %rd1437, %rd1573;
	ld.const.u64 	%rd1574, [%rd1515+8];
	xor.b64  	%rd1575, %rd1525, %rd1574;
	xor.b64  	%rd3930, %rd1575, %rd1523;
	add.s32 	%r864, %r864, 2;
	setp.ne.s32 	%p16, %r864, 24;
	@%p16 bra 	$L__BB0_23;
	st.local.u64 	[%rd4+32], %rd3930;
	st.local.u64 	[%rd4+72], %rd3929;
	st.local.u64 	[%rd4+112], %rd3928;
	st.local.u64 	[%rd4+152], %rd3927;
	st.local.u64 	[%rd4+192], %rd3926;
	st.local.u64 	[%rd4+40], %rd3925;
	st.local.u64 	[%rd4+80], %rd3924;
	st.local.u64 	[%rd4+120], %rd3923;
	st.local.u64 	[%rd4+160], %rd3922;
	st.local.u64 	[%rd4+200], %rd3921;
	st.local.u64 	[%rd4+48], %rd3920;
	st.local.u64 	[%rd4+88], %rd3919;
	st.local.u64 	[%rd4+128], %rd3918;
	st.local.u64 	[%rd4+168], %rd3917;
	st.local.u64 	[%rd4+208], %rd3916;
	st.local.u64 	[%rd4+56], %rd3915;
	st.local.u64 	[%rd4+96], %rd3914;
	st.local.u64 	[%rd4+136], %rd3913;
	st.local.u64 	[%rd4+176], %rd3912;
	st.local.u64 	[%rd4+216], %rd3911;
	st.local.u64 	[%rd4+64], %rd3910;
	st.local.u64 	[%rd4+104], %rd3909;
	st.local.u64 	[%rd4+144], %rd3908;
	st.local.u64 	[%rd4+184], %rd3907;
	st.local.u64 	[%rd4+224], %rd3906;
	mov.b64 	%rd3931, 0;
$L__BB0_25:
	setp.lt.u64 	%p17, %rd3932, 32;
	@%p17 bra 	$L__BB0_4;
	shl.b64 	%rd1578, %rd3931, 3;
	st.local.u64 	[%rd4+424], %rd1578;
	and.b64  	%rd3994, %rd3931, 2305843009213693951;
	mov.b64 	%rd3995, 0;
$L__BB0_27:
	setp.ne.s64 	%p18, %rd3994, 0;
	ld.local.u64 	%rd3966, [%rd4+16];
	sub.s64 	%rd1580, 32, %rd3966;
	setp.gt.s64 	%p19, %rd3995, %rd1580;
	or.pred  	%p20, %p18, %p19;
	@%p20 bra 	$L__BB0_36;
	ld.local.u64 	%rd3939, [%rd4+24];
$L__BB0_29:
	setp.eq.s64 	%p21, %rd3939, 0;
	mov.b64 	%rd3939, 0;
	@%p21 bra 	$L__BB0_33;
	mov.b64 	%rd3937, 0;
	mov.u64 	%rd3938, %rd3937;
$L__BB0_31:
	.pragma "nounroll";
	add.s64 	%rd1583, %rd3938, %rd3995;
	add.s64 	%rd199, %rd2, %rd1583;
	ld.local.u8 	%rd1584, [%rd199];
	ld.local.u8 	%rd1585, [%rd199+1];
	shl.b64 	%rd1586, %rd1585, 8;
	or.b64  	%rd1587, %rd1586, %rd1584;
	ld.local.u8 	%rd1588, [%rd199+2];
	shl.b64 	%rd1589, %rd1588, 16;
	ld.local.u8 	%rd1590, [%rd199+3];
	shl.b64 	%rd1591, %rd1590, 24;
	or.b64  	%rd1592, %rd1591, %rd1589;
	or.b64  	%rd1593, %rd1592, %rd1587;
	ld.local.u8 	%rd1594, [%rd199+4];
	ld.local.u8 	%rd1595, [%rd199+5];
	shl.b64 	%rd1596, %rd1595, 8;
	or.b64  	%rd1597, %rd1596, %rd1594;
	ld.local.u8 	%rd1598, [%rd199+6];
	shl.b64 	%rd1599, %rd1598, 16;
	ld.local.u8 	%rd1600, [%rd199+7];
	shl.b64 	%rd1601, %rd1600, 24;
	or.b64  	%rd1602, %rd1601, %rd1599;
	or.b64  	%rd1603, %rd1602, %rd1597;
	shl.b64 	%rd1604, %rd1603, 32;
	or.b64  	%rd1605, %rd1604, %rd1593;
	shl.b64 	%rd1606, %rd3937, 3;
	add.s64 	%rd200, %rd4, %rd1606;
	ld.local.u64 	%rd1607, [%rd200+32];
	xor.b64  	%rd1608, %rd1607, %rd1605;
	st.local.u64 	[%rd200+32], %rd1608;
	add.s64 	%rd1609, %rd3937, 1;
	ld.local.u64 	%rd3939, [%rd4+24];
	setp.ge.u64 	%p22, %rd1609, %rd3939;
	@%p22 bra 	$L__BB0_33;
	ld.local.u8 	%rd1610, [%rd199+8];
	ld.local.u8 	%rd1611, [%rd199+9];
	shl.b64 	%rd1612, %rd1611, 8;
	or.b64  	%rd1613, %rd1612, %rd1610;
	ld.local.u8 	%rd1614, [%rd199+10];
	shl.b64 	%rd1615, %rd1614, 16;
	ld.local.u8 	%rd1616, [%rd199+11];
	shl.b64 	%rd1617, %rd1616, 24;
	or.b64  	%rd1618, %rd1617, %rd1615;
	or.b64  	%rd1619, %rd1618, %rd1613;
	ld.local.u8 	%rd1620, [%rd199+12];
	ld.local.u8 	%rd1621, [%rd199+13];
	shl.b64 	%rd1622, %rd1621, 8;
	or.b64  	%rd1623, %rd1622, %rd1620;
	ld.local.u8 	%rd1624, [%rd199+14];
	shl.b64 	%rd1625, %rd1624, 16;
	ld.local.u8 	%rd1626, [%rd199+15];
	shl.b64 	%rd1627, %rd1626, 24;
	or.b64  	%rd1628, %rd1627, %rd1625;
	or.b64  	%rd1629, %rd1628, %rd1623;
	shl.b64 	%rd1630, %rd1629, 32;
	or.b64  	%rd1631, %rd1630, %rd1619;
	ld.local.u64 	%rd1632, [%rd200+40];
	xor.b64  	%rd1633, %rd1632, %rd1631;
	st.local.u64 	[%rd200+40], %rd1633;
	add.s64 	%rd3938, %rd3938, 16;
	add.s64 	%rd3937, %rd3937, 2;
	ld.local.u64 	%rd3939, [%rd4+24];
	setp.lt.u64 	%p23, %rd3937, %rd3939;
	@%p23 bra 	$L__BB0_31;
$L__BB0_33:
	ld.local.u64 	%rd3964, [%rd4+32];
	ld.local.u64 	%rd3963, [%rd4+72];
	ld.local.u64 	%rd3962, [%rd4+112];
	ld.local.u64 	%rd3961, [%rd4+152];
	ld.local.u64 	%rd3960, [%rd4+192];
	ld.local.u64 	%rd3959, [%rd4+40];
	ld.local.u64 	%rd3958, [%rd4+80];
	ld.local.u64 	%rd3957, [%rd4+120];
	ld.local.u64 	%rd3956, [%rd4+160];
	ld.local.u64 	%rd3955, [%rd4+200];
	ld.local.u64 	%rd3954, [%rd4+48];
	ld.local.u64 	%rd3953, [%rd4+88];
	ld.local.u64 	%rd3952, [%rd4+128];
	ld.local.u64 	%rd3951, [%rd4+168];
	ld.local.u64 	%rd3950, [%rd4+208];
	ld.local.u64 	%rd3949, [%rd4+56];
	ld.local.u64 	%rd3948, [%rd4+96];
	ld.local.u64 	%rd3947, [%rd4+136];
	ld.local.u64 	%rd3946, [%rd4+176];
	ld.local.u64 	%rd3945, [%rd4+216];
	ld.local.u64 	%rd3944, [%rd4+64];
	ld.local.u64 	%rd3943, [%rd4+104];
	ld.local.u64 	%rd3942, [%rd4+144];
	ld.local.u64 	%rd3941, [%rd4+184];
	ld.local.u64 	%rd3940, [%rd4+224];
	mov.b32 	%r865, 0;
$L__BB0_34:
	.pragma "nounroll";
	// begin inline asm
	xor.b64 %rd1640, %rd3961, %rd3960;
	// end inline asm
	// begin inline asm
	xor.b64 %rd1640, %rd1640, %rd3962;
	// end inline asm
	// begin inline asm
	xor.b64 %rd1640, %rd1640, %rd3963;
	// end inline asm
	// begin inline asm
	xor.b64 %rd1640, %rd1640, %rd3964;
	// end inline asm
	// begin inline asm
	xor.b64 %rd1652, %rd3956, %rd3955;
	// end inline asm
	// begin inline asm
	xor.b64 %rd1652, %rd1652, %rd3957;
	// end inline asm
	// begin inline asm
	xor.b64 %rd1652, %rd1652, %rd3958;
	// end inline asm
	// begin inline asm
	xor.b64 %rd1652, %rd1652, %rd3959;
	// end inline asm
	// begin inline asm
	xor.b64 %rd1664, %rd3951, %rd3950;
	// end inline asm
	// begin inline asm
	xor.b64 %rd1664, %rd1664, %rd3952;
	// end inline asm
	// begin inline asm
	xor.b64 %rd1664, %rd1664, %rd3953;
	// end inline asm
	// begin inline asm
	xor.b64 %rd1664, %rd1664, %rd3954;
	// end inline asm
	// begin inline asm
	xor.b64 %rd1676, %rd3946, %rd3945;
	// end inline asm
	// begin inline asm
	xor.b64 %rd1676, %rd1676, %rd3947;
	// end inline asm
	// begin inline asm
	xor.b64 %rd1676, %rd1676, %rd3948;
	// end inline asm
	// begin inline asm
	xor.b64 %rd1676, %rd1676, %rd3949;
	// end inline asm
	// begin inline asm
	xor.b64 %rd1688, %rd3941, %rd3940;
	// end inline asm
	// begin inline asm
	xor.b64 %rd1688, %rd1688, %rd3942;
	// end inline asm
	// begin inline asm
	xor.b64 %rd1688, %rd1688, %rd3943;
	// end inline asm
	// begin inline asm
	xor.b64 %rd1688, %rd1688, %rd3944;
	// end inline asm
	mov.b32 	%r506, 1;
	// begin inline asm
	{ // ROTL64 
	.reg .u32 tl,th,vl,vh;
	.reg .pred p;
	mov.b64 {tl,th}, %rd1652;
	shf.l.wrap.b32 vl, tl, th, %r506;
	shf.l.wrap.b32 vh, th, tl, %r506;
	setp.lt.u32 p, %r506, 32;
	@!p mov.b64 %rd1694, {vl,vh};
	@p  mov.b64 %rd1694, {vh,vl};
	}

	// end inline asm
	xor.b64  	%rd1870, %rd1694, %rd1688;
	// begin inline asm
	{ // ROTL64 
	.reg .u32 tl,th,vl,vh;
	.reg .pred p;
	mov.b64 {tl,th}, %rd1664;
	shf.l.wrap.b32 vl, tl, th, %r506;
	shf.l.wrap.b32 vh, th, tl, %r506;
	setp.lt.u32 p, %r506, 32;
	@!p mov.b64 %rd1696, {vl,vh};
	@p  mov.b64 %rd1696, {vh,vl};
	}

	// end inline asm
	xor.b64  	%rd1871, %rd1696, %rd1640;
	// begin inline asm
	{ // ROTL64 
	.reg .u32 tl,th,vl,vh;
	.reg .pred p;
	mov.b64 {tl,th}, %rd1676;
	shf.l.wrap.b32 vl, tl, th, %r506;
	shf.l.wrap.b32 vh, th, tl, %r506;
	setp.lt.u32 p, %r506, 32;
	@!p mov.b64 %rd1698, {vl,vh};
	@p  mov.b64 %rd1698, {vh,vl};
	}

	// end inline asm
	xor.b64  	%rd1872, %rd1698, %rd1652;
	// begin inline asm
	{ // ROTL64 
	.reg .u32 tl,th,vl,vh;
	.reg .pred p;
	mov.b64 {tl,th}, %rd1688;
	shf.l.wrap.b32 vl, tl, th, %r506;
	shf.l.wrap.b32 vh, th, tl, %r506;
	setp.lt.u32 p, %r506, 32;
	@!p mov.b64 %rd1700, {vl,vh};
	@p  mov.b64 %rd1700, {vh,vl};
	}

	// end inline asm
	xor.b64  	%rd1873, %rd1700, %rd1664;
	// begin inline asm
	{ // ROTL64 
	.reg .u32 tl,th,vl,vh;
	.reg .pred p;
	mov.b64 {tl,th}, %rd1640;
	shf.l.wrap.b32 vl, tl, th, %r506;
	shf.l.wrap.b32 vh, th, tl, %r506;
	setp.lt.u32 p, %r506, 32;
	@!p mov.b64 %rd1702, {vl,vh};
	@p  mov.b64 %rd1702, {vh,vl};
	}

	// end inline asm
	xor.b64  	%rd1874, %rd1702, %rd1676;
	xor.b64  	%rd1875, %rd3964, %rd1870;
	xor.b64  	%rd1739, %rd3963, %rd1870;
	xor.b64  	%rd1751, %rd3962, %rd1870;
	xor.b64  	%rd1727, %rd3961, %rd1870;
	xor.b64  	%rd1715, %rd3960, %rd1870;
	xor.b64  	%rd1705, %rd3959, %rd1871;
	xor.b64  	%rd1707, %rd3958, %rd1871;
	xor.b64  	%rd1747, %rd3957, %rd1871;
	xor.b64  	%rd1737, %rd3956, %rd1871;
	xor.b64  	%rd1733, %rd3955, %rd1871;
	xor.b64  	%rd1717, %rd3954, %rd1872;
	xor.b64  	%rd1749, %rd3953, %rd1872;
	xor.b64  	%rd1719, %rd3952, %rd1872;
	xor.b64  	%rd1745, %rd3951, %rd1872;
	xor.b64  	%rd1711, %rd3950, %rd1872;
	xor.b64  	%rd1741, %rd3949, %rd1873;
	xor.b64  	%rd1735, %rd3948, %rd1873;
	xor.b64  	%rd1721, %rd3947, %rd1873;
	xor.b64  	%rd1743, %rd3946, %rd1873;
	xor.b64  	%rd1725, %rd3945, %rd1873;
	xor.b64  	%rd1729, %rd3944, %rd1874;
	xor.b64  	%rd1709, %rd3943, %rd1874;
	xor.b64  	%rd1713, %rd3942, %rd1874;
	xor.b64  	%rd1723, %rd3941, %rd1874;
	xor.b64  	%rd1731, %rd3940, %rd1874;
	// begin inline asm
	{ // ROTL64 
	.reg .u32 tl,th,vl,vh;
	.reg .pred p;
	mov.b64 {tl,th}, %rd1705;
	shf.l.wrap.b32 vl, tl, th, %r506;
	shf.l.wrap.b32 vh, th, tl, %r506;
	setp.lt.u32 p, %r506, 32;
	@!p mov.b64 %rd1704, {vl,vh};
	@p  mov.b64 %rd1704, {vh,vl};
	}

	// end inline asm
	mov.b32 	%r507, 44;
	// begin inline asm
	{ // ROTL64 
	.reg .u32 tl,th,vl,vh;
	.reg .pred p;
	mov.b64 {tl,th}, %rd1707;
	shf.l.wrap.b32 vl, tl, th, %r507;
	shf.l.wrap.b32 vh, th, tl, %r507;
	setp.lt.u32 p, %r507, 32;
	@!p mov.b64 %rd1706, {vl,vh};
	@p  mov.b64 %rd1706, {vh,vl};
	}

	// end inline asm
	mov.b32 	%r508, 20;
	// begin inline asm
	{ // ROTL64 
	.reg .u32 tl,th,vl,vh;
	.reg .pred p;
	mov.b64 {tl,th}, %rd1709;
	shf.l.wrap.b32 vl, tl, th, %r508;
	shf.l.wrap.b32 vh, th, tl, %r508;
	setp.lt.u32 p, %r508, 32;
	@!p mov.b64 %rd1708, {vl,vh};
	@p  mov.b64 %rd1708, {vh,vl};
	}

	// end inline asm
	mov.b32 	%r509, 61;
	// begin inline asm
	{ // ROTL64 
	.reg .u32 tl,th,vl,vh;
	.reg .pred p;
	mov.b64 {tl,th}, %rd1711;
	shf.l.wrap.b32 vl, tl, th, %r509;
	shf.l.wrap.b32 vh, th, tl, %r509;
	setp.lt.u32 p, %r509, 32;
	@!p mov.b64 %rd1710, {vl,vh};
	@p  mov.b64 %rd1710, {vh,vl};
	}

	// end inline asm
	mov.b32 	%r510, 39;
	// begin inline asm
	{ // ROTL64 
	.reg .u32 tl,th,vl,vh;
	.reg .pred p;
	mov.b64 {tl,th}, %rd1713;
	shf.l.wrap.b32 vl, tl, th, %r510;
	shf.l.wrap.b32 vh, th, tl, %r510;
	setp.lt.u32 p, %r510, 32;
	@!p mov.b64 %rd1712, {vl,vh};
	@p  mov.b64 %rd1712, {vh,vl};
	}

	// end inline asm
	mov.b32 	%r511, 18;
	// begin inline asm
	{ // ROTL64 
	.reg .u32 tl,th,vl,vh;
	.reg .pred p;
	mov.b64 {tl,th}, %rd1715;
	shf.l.wrap.b32 vl, tl, th, %r511;
	shf.l.wrap.b32 vh, th, tl, %r511;
	setp.lt.u32 p, %r511, 32;
	@!p mov.b64 %rd1714, {vl,vh};
	@p  mov.b64 %rd1714, {vh,vl};
	}

	// end inline asm
	mov.b32 	%r512, 62;
	// begin inline asm
	{ // ROTL64 
	.reg .u32 tl,th,vl,vh;
	.reg .pred p;
	mov.b64 {tl,th}, %rd1717;
	shf.l.wrap.b32 vl, tl, th, %r512;
	shf.l.wrap.b32 vh, th, tl, %r512;
	setp.lt.u32 p, %r512, 32;
	@!p mov.b64 %rd1716, {vl,vh};
	@p  mov.b64 %rd1716, {vh,vl};
	}

	// end inline asm
	mov.b32 	%r513, 43;
	// begin inline asm
	{ // ROTL64 
	.reg .u32 tl,th,vl,vh;
	.reg .pred p;
	mov.b64 {tl,th}, %rd1719;
	shf.l.wrap.b32 vl, tl, th, %r513;
	shf.l.wrap.b32 vh, th, tl, %r513;
	setp.lt.u32 p, %r513, 32;
	@!p mov.b64 %rd1718, {vl,vh};
	@p  mov.b64 %rd1718, {vh,vl};
	}

	// end inline asm
	mov.b32 	%r514, 25;
	// begin inline asm
	{ // ROTL64 
	.reg .u32 tl,th,vl,vh;
	.reg .pred p;
	mov.b64 {tl,th}, %rd1721;
	shf.l.wrap.b32 vl, tl, th, %r514;
	shf.l.wrap.b32 vh, th, tl, %r514;
	setp.lt.u32 p, %r514, 32;
	@!p mov.b64 %rd1720, {vl,vh};
	@p  mov.b64 %rd1720, {vh,vl};
	}

	// end inline asm
	mov.b32 	%r515, 8;
	// begin inline asm
	{ // ROTL64 
	.reg .u32 tl,th,vl,vh;
	.reg .pred p;
	mov.b64 {tl,th}, %rd1723;
	shf.l.wrap.b32 vl, tl, th, %r515;
	shf.l.wrap.b32 vh, th, tl, %r515;
	setp.lt.u32 p, %r515, 32;
	@!p mov.b64 %rd1722, {vl,vh};
	@p  mov.b64 %rd1722, {vh,vl};
	}

	// end inline asm
	mov.b32 	%r516, 56;
	// begin inline asm
	{ // ROTL64 
	.reg .u32 tl,th,vl,vh;
	.reg .pred p;
	mov.b64 {tl,th}, %rd1725;
	shf.l.wrap.b32 vl, tl, th, %r516;
	shf.l.wrap.b32 vh, th, tl, %r516;
	setp.lt.u32 p, %r516, 32;
	@!p mov.b64 %rd1724, {vl,vh};
	@p  mov.b64 %rd1724, {vh,vl};
	}

	// end inline asm
	mov.b32 	%r517, 41;
	// begin inline asm
	{ // ROTL64 
	.reg .u32 tl,th,vl,vh;
	.reg .pred p;
	mov.b64 {tl,th}, %rd1727;
	shf.l.wrap.b32 vl, tl, th, %r517;
	shf.l.wrap.b32 vh, th, tl, %r517;
	setp.lt.u32 p, %r517, 32;
	@!p mov.b64 %rd1726, {vl,vh};
	@p  mov.b64 %rd1726, {vh,vl};
	}

	// end inline asm
	mov.b32 	%r518, 27;
	// begin inline asm
	{ // ROTL64 
	.reg .u32 tl,th,vl,vh;
	.reg .pred p;
	mov.b64 {tl,th}, %rd1729;
	shf.l.wrap.b32 vl, tl, th, %r518;
	shf.l.wrap.b32 vh, th, tl, %r518;
	setp.lt.u32 p, %r518, 32;
	@!p mov.b64 %rd1728, {vl,vh};
	@p  mov.b64 %rd1728, {vh,vl};
	}

	// end inline asm
	mov.b32 	%r519, 14;
	// begin inline asm
	{ // ROTL64 
	.reg .u32 tl,th,vl,vh;
	.reg .pred p;
	mov.b64 {tl,th}, %rd1731;
	shf.l.wrap.b32 vl, tl, th, %r519;
	shf.l.wrap.b32 vh, th, tl, %r519;
	setp.lt.u32 p, %r519, 32;
	@!p mov.b64 %rd1730, {vl,vh};
	@p  mov.b64 %rd1730, {vh,vl};
	}

	// end inline asm
	mov.b32 	%r520, 2;
	// begin inline asm
	{ // ROTL64 
	.reg .u32 tl,th,vl,vh;
	.reg .pred p;
	mov.b64 {tl,th}, %rd1733;
	shf.l.wrap.b32 vl, tl, th, %r520;
	shf.l.wrap.b32 vh, th, tl, %r520;
	setp.lt.u32 p, %r520, 32;
	@!p mov.b64 %rd1732, {vl,vh};
	@p  mov.b64 %rd1732, {vh,vl};
	}

	// end inline asm
	mov.b32 	%r521, 55;
	// begin inline asm
	{ // ROTL64 
	.reg .u32 tl,th,vl,vh;
	.reg .pred p;
	mov.b64 {tl,th}, %rd1735;
	shf.l.wrap.b32 vl, tl, th, %r521;
	shf.l.wrap.b32 vh, th, tl, %r521;
	setp.lt.u32 p, %r521, 32;
	@!p mov.b64 %rd1734, {vl,vh};
	@p  mov.b64 %rd1734, {vh,vl};
	}

	// end inline asm
	mov.b32 	%r522, 45;
	// begin inline asm
	{ // ROTL64 
	.reg .u32 tl,th,vl,vh;
	.reg .pred p;
	mov.b64 {tl,th}, %rd1737;
	shf.l.wrap.b32 vl, tl, th, %r522;
	shf.l.wrap.b32 vh, th, tl, %r522;
	setp.lt.u32 p, %r522, 32;
	@!p mov.b64 %rd1736, {vl,vh};
	@p  mov.b64 %rd1736, {vh,vl};
	}

	// end inline asm
	mov.b32 	%r523, 36;
	// begin inline asm
	{ // ROTL64 
	.reg .u32 tl,th,vl,vh;
	.reg .pred p;
	mov.b64 {tl,th}, %rd1739;
	shf.l.wrap.b32 vl, tl, th, %r523;
	shf.l.wrap.b32 vh, th, tl, %r523;
	setp.lt.u32 p, %r523, 32;
	@!p mov.b64 %rd1738, {vl,vh};
	@p  mov.b64 %rd1738, {vh,vl};
	}

	// end inline asm
	mov.b32 	%r524, 28;
	// begin inline asm
	{ // ROTL64 
	.reg .u32 tl,th,vl,vh;
	.reg .pred p;
	mov.b64 {tl,th}, %rd1741;
	shf.l.wrap.b32 vl, tl, th, %r524;
	shf.l.wrap.b32 vh, th, tl, %r524;
	setp.lt.u32 p, %r524, 32;
	@!p mov.b64 %rd1740, {vl,vh};
	@p  mov.b64 %rd1740, {vh,vl};
	}

	// end inline asm
	mov.b32 	%r525, 21;
	// begin inline asm
	{ // ROTL64 
	.reg .u32 tl,th,vl,vh;
	.reg .pred p;
	mov.b64 {tl,th}, %rd1743;
	shf.l.wrap.b32 vl, tl, th, %r525;
	shf.l.wrap.b32 vh, th, tl, %r525;
	setp.lt.u32 p, %r525, 32;
	@!p mov.b64 %rd1742, {vl,vh};
	@p  mov.b64 %rd1742, {vh,vl};
	}

	// end inline asm
	mov.b32 	%r526, 15;
	// begin inline asm
	{ // ROTL64 
	.reg .u32 tl,th,vl,vh;
	.reg .pred p;
	mov.b64 {tl,th}, %rd1745;
	shf.l.wrap.b32 vl, tl, th, %r526;
	shf.l.wrap.b32 vh, th, tl, %r526;
	setp.lt.u32 p, %r526, 32;
	@!p mov.b64 %rd1744, {vl,vh};
	@p  mov.b64 %rd1744, {vh,vl};
	}

	// end inline asm
	mov.b32 	%r527, 10;
	// begin inline asm
	{ // ROTL64 
	.reg .u32 tl,th,vl,vh;
	.reg .pred p;
	mov.b64 {tl,th}, %rd1747;
	shf.l.wrap.b32 vl, tl, th, %r527;
	shf.l.wrap.b32 vh, th, tl, %r527;
	setp.lt.u32 p, %r527, 32;
	@!p mov.b64 %rd1746, {vl,vh};
	@p  mov.b64 %rd1746, {vh,vl};
	}

	// end inline asm
	mov.b32 	%r528, 6;
	// begin inline asm
	{ // ROTL64 
	.reg .u32 tl,th,vl,vh;
	.reg .pred p;
	mov.b64 {tl,th}, %rd1749;
	shf.l.wrap.b32 vl, tl, th, %r528;
	shf.l.wrap.b32 vh, th, tl, %r528;
	setp.lt.u32 p, %r528, 32;
	@!p mov.b64 %rd1748, {vl,vh};
	@p  mov.b64 %rd1748, {vh,vl};
	}

	// end inline asm
	mov.b32 	%r529, 3;
	// begin inline asm
	{ // ROTL64 
	.reg .u32 tl,th,vl,vh;
	.reg .pred p;
	mov.b64 {tl,th}, %rd1751;
	shf.l.wrap.b32 vl, tl, th, %r529;
	shf.l.wrap.b32 vh, th, tl, %r529;
	setp.lt.u32 p, %r529, 32;
	@!p mov.b64 %rd1750, {vl,vh};
	@p  mov.b64 %rd1750, {vh,vl};
	}

	// end inline asm
	not.b64 	%rd1876, %rd1706;
	and.b64  	%rd1877, %rd1718, %rd1876;
	not.b64 	%rd1878, %rd1718;
	and.b64  	%rd1879, %rd1742, %rd1878;
	xor.b64  	%rd1774, %rd1879, %rd1706;
	not.b64 	%rd1880, %rd1742;
	and.b64  	%rd1881, %rd1730, %rd1880;
	xor.b64  	%rd1786, %rd1718, %rd1881;
	not.b64 	%rd1882, %rd1730;
	and.b64  	%rd1883, %rd1875, %rd1882;
	xor.b64  	%rd1798, %rd1742, %rd1883;
	not.b64 	%rd1884, %rd1875;
	and.b64  	%rd1885, %rd1706, %rd1884;
	xor.b64  	%rd1810, %rd1730, %rd1885;
	not.b64 	%rd1886, %rd1708;
	and.b64  	%rd1887, %rd1750, %rd1886;
	xor.b64  	%rd1759, %rd1887, %rd1740;
	not.b64 	%rd1888, %rd1750;
	and.b64  	%rd1889, %rd1736, %rd1888;
	xor.b64  	%rd1771, %rd1889, %rd1708;
	not.b64 	%rd1890, %rd1736;
	and.b64  	%rd1891, %rd1710, %rd1890;
	xor.b64  	%rd1783, %rd1750, %rd1891;
	not.b64 	%rd1892, %rd1710;
	and.b64  	%rd1893, %rd1740, %rd1892;
	xor.b64  	%rd1795, %rd1736, %rd1893;
	not.b64 	%rd1894, %rd1740;
	and.b64  	%rd1895, %rd1708, %rd1894;
	xor.b64  	%rd1807, %rd1710, %rd1895;
	not.b64 	%rd1896, %rd1748;
	and.b64  	%rd1897, %rd1720, %rd1896;
	xor.b64  	%rd1756, %rd1897, %rd1704;
	not.b64 	%rd1898, %rd1720;
	and.b64  	%rd1899, %rd1722, %rd1898;
	xor.b64  	%rd1768, %rd1899, %rd1748;
	not.b64 	%rd1900, %rd1722;
	and.b64  	%rd1901, %rd1714, %rd1900;
	xor.b64  	%rd1780, %rd1720, %rd1901;
	not.b64 	%rd1902, %rd1714;
	and.b64  	%rd1903, %rd1704, %rd1902;
	xor.b64  	%rd1792, %rd1722, %rd1903;
	not.b64 	%rd1904, %rd1704;
	and.b64  	%rd1905, %rd1748, %rd1904;
	xor.b64  	%rd1804, %rd1714, %rd1905;
	not.b64 	%rd1906, %rd1738;
	and.b64  	%rd1907, %rd1746, %rd1906;
	xor.b64  	%rd1753, %rd1907, %rd1728;
	not.b64 	%rd1908, %rd1746;
	and.b64  	%rd1909, %rd1744, %rd1908;
	xor.b64  	%rd1765, %rd1909, %rd1738;
	not.b64 	%rd1910, %rd1744;
	and.b64  	%rd1911, %rd1724, %rd1910;
	xor.b64  	%rd1777, %rd1746, %rd1911;
	not.b64 	%rd1912, %rd1724;
	and.b64  	%rd1913, %rd1728, %rd1912;
	xor.b64  	%rd1789, %rd1744, %rd1913;
	not.b64 	%rd1914, %rd1728;
	and.b64  	%rd1915, %rd1738, %rd1914;
	xor.b64  	%rd1801, %rd1724, %rd1915;
	not.b64 	%rd1916, %rd1734;
	and.b64  	%rd1917, %rd1712, %rd1916;
	xor.b64  	%rd1754, %rd1917, %rd1716;
	not.b64 	%rd1918, %rd1712;
	and.b64  	%rd1919, %rd1726, %rd1918;
	xor.b64  	%rd1766, %rd1919, %rd1734;
	not.b64 	%rd1920, %rd1726;
	and.b64  	%rd1921, %rd1732, %rd1920;
	xor.b64  	%rd1778, %rd1712, %rd1921;
	not.b64 	%rd1922, %rd1732;
	and.b64  	%rd1923, %rd1716, %rd1922;
	xor.b64  	%rd1790, %rd1726, %rd1923;
	not.b64 	%rd1924, %rd1716;
	and.b64  	%rd1925, %rd1734, %rd1924;
	xor.b64  	%rd1802, %rd1732, %rd1925;
	mul.wide.u32 	%rd1926, %r865, 8;
	mov.u64 	%rd1927, CUDA_KECCAK_CONSTS;
	add.s64 	%rd1928, %rd1927, %rd1926;
	ld.const.u64 	%rd1929, [%rd1928];
	xor.b64  	%rd1930, %rd1877, %rd1929;
	xor.b64  	%rd1762, %rd1930, %rd1875;
	// begin inline asm
	xor.b64 %rd1758, %rd1753, %rd1754;
	// end inline asm
	// begin inline asm
	xor.b64 %rd1758, %rd1758, %rd1756;
	// end inline asm
	// begin inline asm
	xor.b64 %rd1758, %rd1758, %rd1759;
	// end inline asm
	// begin inline asm
	xor.b64 %rd1758, %rd1758, %rd1762;
	// end inline asm
	// begin inline asm
	xor.b64 %rd1770, %rd1765, %rd1766;
	// end inline asm
	// begin inline asm
	xor.b64 %rd1770, %rd1770, %rd1768;
	// end inline asm
	// begin inline asm
	xor.b64 %rd1770, %rd1770, %rd1771;
	// end inline asm
	// begin inline asm
	xor.b64 %rd1770, %rd1770, %rd1774;
	// end inline asm
	// begin inline asm
	xor.b64 %rd1782, %rd1777, %rd1778;
	// end inline asm
	// begin inline asm
	xor.b64 %rd1782, %rd1782, %rd1780;
	// end inline asm
	// begin inline asm
	xor.b64 %rd1782, %rd1782, %rd1783;
	// end inline asm
	// begin inline asm
	xor.b64 %rd1782, %rd1782, %rd1786;
	// end inline asm
	// begin inline asm
	xor.b64 %rd1794, %rd1789, %rd1790;
	// end inline asm
	// begin inline asm
	xor.b64 %rd1794, %rd1794, %rd1792;
	// end inline asm
	// begin inline asm
	xor.b64 %rd1794, %rd1794, %rd1795;
	// end inline asm
	// begin inline asm
	xor.b64 %rd1794, %rd1794, %rd1798;
	// end inline asm
	// begin inline asm
	xor.b64 %rd1806, %rd1801, %rd1802;
	// end inline asm
	// begin inline asm
	xor.b64 %rd1806, %rd1806, %rd1804;
	// end inline asm
	// begin inline asm
	xor.b64 %rd1806, %rd1806, %rd1807;
	// end inline asm
	// begin inline asm
	xor.b64 %rd1806, %rd1806, %rd1810;
	// end inline asm
	// begin inline asm
	{ // ROTL64 
	.reg .u32 tl,th,vl,vh;
	.reg .pred p;
	mov.b64 {tl,th}, %rd1770;
	shf.l.wrap.b32 vl, tl, th, %r506;
	shf.l.wrap.b32 vh, th, tl, %r506;
	setp.lt.u32 p, %r506, 32;
	@!p mov.b64 %rd1812, {vl,vh};
	@p  mov.b64 %rd1812, {vh,vl};
	}

	// end inline asm
	xor.b64  	%rd1931, %rd1812, %rd1806;
	// begin inline asm
	{ // ROTL64 
	.reg .u32 tl,th,vl,vh;
	.reg .pred p;
	mov.b64 {tl,th}, %rd1782;
	shf.l.wrap.b32 vl, tl, th, %r506;
	shf.l.wrap.b32 vh, th, tl, %r506;
	setp.lt.u32 p, %r506, 32;
	@!p mov.b64 %rd1814, {vl,vh};
	@p  mov.b64 %rd1814, {vh,vl};
	}

	// end inline asm
	xor.b64  	%rd1932, %rd1814, %rd1758;
	// begin inline asm
	{ // ROTL64 
	.reg .u32 tl,th,vl,vh;
	.reg .pred p;
	mov.b64 {tl,th}, %rd1794;
	shf.l.wrap.b32 vl, tl, th, %r506;
	shf.l.wrap.b32 vh, th, tl, %r506;
	setp.lt.u32 p, %r506, 32;
	@!p mov.b64 %rd1816, {vl,vh};
	@p  mov.b64 %rd1816, {vh,vl};
	}

	// end inline asm
	xor.b64  	%rd1933, %rd1816, %rd1770;
	// begin inline asm
	{ // ROTL64 
	.reg .u32 tl,th,vl,vh;
	.reg .pred p;
	mov.b64 {tl,th}, %rd1806;
	shf.l.wrap.b32 vl, tl, th, %r506;
	shf.l.wrap.b32 vh, th, tl, %r506;
	setp.lt.u32 p, %r506, 32;
	@!p mov.b64 %rd1818, {vl,vh};
	@p  mov.b64 %rd1818, {vh,vl};
	}

	// end inline asm
	xor.b64  	%rd1934, %rd1818, %rd1782;
	// begin inline asm
	{ // ROTL64 
	.reg .u32 tl,th,vl,vh;
	.reg .pred p;
	mov.b64 {tl,th}, %rd1758;
	shf.l.wrap.b32 vl, tl, th, %r506;
	shf.l.wrap.b32 vh, th, tl, %r506;
	setp.lt.u32 p, %r506, 32;
	@!p mov.b64 %rd1820, {vl,vh};
	@p  mov.b64 %rd1820, {vh,vl};
	}

	// end inline asm
	xor.b64  	%rd1935, %rd1820, %rd1794;
	xor.b64  	%rd1936, %rd1762, %rd1931;
	xor.b64  	%rd1857, %rd1759, %rd1931;
	xor.b64  	%rd1869, %rd1756, %rd1931;
	xor.b64  	%rd1845, %rd1753, %rd1931;
	xor.b64  	%rd1833, %rd1754, %rd1931;
	xor.b64  	%rd1823, %rd1774, %rd1932;
	xor.b64  	%rd1825, %rd1771, %rd1932;
	xor.b64  	%rd1865, %rd1768, %rd1932;
	xor.b64  	%rd1855, %rd1765, %rd1932;
	xor.b64  	%rd1851, %rd1766, %rd1932;
	xor.b64  	%rd1835, %rd1786, %rd1933;
	xor.b64  	%rd1867, %rd1783, %rd1933;
	xor.b64  	%rd1837, %rd1780, %rd1933;
	xor.b64  	%rd1863, %rd1777, %rd1933;
	xor.b64  	%rd1829, %rd1778, %rd1933;
	xor.b64  	%rd1859, %rd1798, %rd1934;
	xor.b64  	%rd1853, %rd1795, %rd1934;
	xor.b64  	%rd1839, %rd1792, %rd1934;
	xor.b64  	%rd1861, %rd1789, %rd1934;
	xor.b64  	%rd1843, %rd1790, %rd1934;
	xor.b64  	%rd1847, %rd1810, %rd1935;
	xor.b64  	%rd1827, %rd1807, %rd1935;
	xor.b64  	%rd1831, %rd1804, %rd1935;
	xor.b64  	%rd1841, %rd1801, %rd1935;
	xor.b64  	%rd1849, %rd1802, %rd1935;
	// begin inline asm
	{ // ROTL64 
	.reg .u32 tl,th,vl,vh;
	.reg .pred p;
	mov.b64 {tl,th}, %rd1823;
	shf.l.wrap.b32 vl, tl, th, %r506;
	shf.l.wrap.b32 vh, th, tl, %r506;
	setp.lt.u32 p, %r506, 32;
	@!p mov.b64 %rd1822, {vl,vh};
	@p  mov.b64 %rd1822, {vh,vl};
	}

	// end inline asm
	// begin inline asm
	{ // ROTL64 
	.reg .u32 tl,th,vl,vh;
	.reg .pred p;
	mov.b64 {tl,th}, %rd1825;
	shf.l.wrap.b32 vl, tl, th, %r507;
	shf.l.wrap.b32 vh, th, tl, %r507;
	setp.lt.u32 p, %r507, 32;
	@!p mov.b64 %rd1824, {vl,vh};
	@p  mov.b64 %rd1824, {vh,vl};
	}

	// end inline asm
	// begin inline asm
	{ // ROTL64 
	.reg .u32 tl,th,vl,vh;
	.reg .pred p;
	mov.b64 {tl,th}, %rd1827;
	shf.l.wrap.b32 vl, tl, th, %r508;
	shf.l.wrap.b32 vh, th, tl, %r508;
	setp.lt.u32 p, %r508, 32;
	@!p mov.b64 %rd1826, {vl,vh};
	@p  mov.b64 %rd1826, {vh,vl};
	}

	// end inline asm
	// begin inline asm
	{ // ROTL64 
	.reg .u32 tl,th,vl,vh;
	.reg .pred p;
	mov.b64 {tl,th}, %rd1829;
	shf.l.wrap.b32 vl, tl, th, %r509;
	shf.l.wrap.b32 vh, th, tl, %r509;
	setp.lt.u32 p, %r509, 32;
	@!p mov.b64 %rd1828, {vl,vh};
	@p  mov.b64 %rd1828, {vh,vl};
	}

	// end inline asm
	// begin inline asm
	{ // ROTL64 
	.reg .u32 tl,th,vl,vh;
	.reg .pred p;
	mov.b64 {tl,th}, %rd1831;
	shf.l.wrap.b32 vl, tl, th, %r510;
	shf.l.wrap.b32 vh, th, tl, %r510;
	setp.lt.u32 p, %r510, 32;
	@!p mov.b64 %rd1830, {vl,vh};
	@p  mov.b64 %rd1830, {vh,vl};
	}

	// end inline asm
	// begin inline asm
	{ // ROTL64 
	.reg .u32 tl,th,vl,vh;
	.reg .pred p;
	mov.b64 {tl,th}, %rd1833;
	shf.l.wrap.b32 vl, tl, th, %r511;
	shf.l.wrap.b32 vh, th, tl, %r511;
	setp.lt.u32 p, %r511, 32;
	@!p mov.b64 %rd1832, {vl,vh};
	@p  mov.b64 %rd1832, {vh,vl};
	}

	// end inline asm
	// begin inline asm
	{ // ROTL64 
	.reg .u32 tl,th,vl,vh;
	.reg .pred p;
	mov.b64 {tl,th}, %rd1835;
	shf.l.wrap.b32 vl, tl, th, %r512;
	shf.l.wrap.b32 vh, th, tl, %r512;
	setp.lt.u32 p, %r512, 32;
	@!p mov.b64 %rd1834, {vl,vh};
	@p  mov.b64 %rd1834, {vh,vl};
	}

	// end inline asm
	// begin inline asm
	{ // ROTL64 
	.reg .u32 tl,th,vl,vh;
	.reg .pred p;
	mov.b64 {tl,th}, %rd1837;
	shf.l.wrap.b32 vl, tl, th, %r513;
	shf.l.wrap.b32 vh, th, tl, %r513;
	setp.lt.u32 p, %r513, 32;
	@!p mov.b64 %rd1836, {vl,vh};
	@p  mov.b64 %rd1836, {vh,vl};
	}

	// end inline asm
	// begin inline asm
	{ // ROTL64 
	.reg .u32 tl,th,vl,vh;
	.reg .pred p;
	mov.b64 {tl,th}, %rd1839;
	shf.l.wrap.b32 vl, tl, th, %r514;
	shf.l.wrap.b32 vh, th, tl, %r514;
	setp.lt.u32 p, %r514, 32;
	@!p mov.b64 %rd1838, {vl,vh};
	@p  mov.b64 %rd1838, {vh,vl};
	}

	// end inline asm
	// begin inline asm
	{ // ROTL64 
	.reg .u32 tl,th,vl,vh;
	.reg .pred p;
	mov.b64 {tl,th}, %rd1841;
	shf.l.wrap.b32 vl, tl, th, %r515;
	shf.l.wrap.b32 vh, th, tl, %r515;
	setp.lt.u32 p, %r515, 32;
	@!p mov.b64 %rd1840, {vl,vh};
	@p  mov.b64 %rd1840, {vh,vl};
	}

	// end inline asm
	// begin inline asm
	{ // ROTL64 
	.reg .u32 tl,th,vl,vh;
	.reg .pred p;
	mov.b64 {tl,th}, %rd1843;
	shf.l.wrap.b32 vl, tl, th, %r516;
	shf.l.wrap.b32 vh, th, tl, %r516;
	setp.lt.u32 p, %r516, 32;
	@!p mov.b64 %rd1842, {vl,vh};
	@p  mov.b64 %rd1842, {vh,vl};
	}

	// end inline asm
	// begin inline asm
	{ // ROTL64 
	.reg .u32 tl,th,vl,vh;
	.reg .pred p;
	mov.b64 {tl,th}, %rd1845;
	shf.l.wrap.b32 vl, tl, th, %r517;
	shf.l.wrap.b32 vh, th, tl, %r517;
	setp.lt.u32 p, %r517, 32;
	@!p mov.b64 %rd1844, {vl,vh};
	@p  mov.b64 %rd1844, {vh,vl};
	}

	// end inline asm
	// begin inline asm
	{ // ROTL64 
	.reg .u32 tl,th,vl,vh;
	.reg .pred p;
	mov.b64 {tl,th}, %rd1847;
	shf.l.wrap.b32 vl, tl, th, %r518;
	shf.l.wrap.b32 vh, th, tl, %r518;
	setp.lt.u32 p, %r518, 32;
	@!p mov.b64 %rd1846, {vl,vh};
	@p  mov.b64 %rd1846, {vh,vl};
	}

	// end inline asm
	// begin inline asm
	{ // ROTL64 
	.reg .u32 tl,th,vl,vh;
	.reg .pred p;
	mov.b64 {tl,th}, %rd1849;
	shf.l.wrap.b32 vl, tl, th, %r519;
	shf.l.wrap.b32 vh, th, tl, %r519;
	setp.lt.u32 p, %r519, 32;
	@!p mov.b64 %rd1848, {vl,vh};
	@p  mov.b64 %rd1848, {vh,vl};
	}

	// end inline asm
	// begin inline asm
	{ // ROTL64 
	.reg .u32 tl,th,vl,vh;
	.reg .pred p;
	mov.b64 {tl,th}, %rd1851;
	shf.l.wrap.b32 vl, tl, th, %r520;
	shf.l.wrap.b32 vh, th, tl, %r520;
	setp.lt.u32 p, %r520, 32;
	@!p mov.b64 %rd1850, {vl,vh};
	@p  mov.b64 %rd1850, {vh,vl};
	}

	// end inline asm
	// begin inline asm
	{ // ROTL64 
	.reg .u32 tl,th,vl,vh;
	.reg .pred p;
	mov.b64 {tl,th}, %rd1853;
	shf.l.wrap.b32 vl, tl, th, %r521;
	shf.l.wrap.b32 vh, th, tl, %r521;
	setp.lt.u32 p, %r521, 32;
	@!p mov.b64 %rd1852, {vl,vh};
	@p  mov.b64 %rd1852, {vh,vl};
	}

	// end inline asm
	// begin inline asm
	{ // ROTL64 
	.reg .u32 tl,th,vl,vh;
	.reg .pred p;
	mov.b64 {tl,th}, %rd1855;
	shf.l.wrap.b32 vl, tl, th, %r522;
	shf.l.wrap.b32 vh, th, tl, %r522;
	setp.lt.u32 p, %r522, 32;
	@!p mov.b64 %rd1854, {vl,vh};
	@p  mov.b64 %rd1854, {vh,vl};
	}

	// end inline asm
	// begin inline asm
	{ // ROTL64 
	.reg .u32 tl,th,vl,vh;
	.reg .pred p;
	mov.b64 {tl,th}, %rd1857;
	shf.l.wrap.b32 vl, tl, th, %r523;
	shf.l.wrap.b32 vh, th, tl, %r523;
	setp.lt.u32 p, %r523, 32;
	@!p mov.b64 %rd1856, {vl,vh};
	@p  mov.b64 %rd1856, {vh,vl};
	}

	// end inline asm
	// begin inline asm
	{ // ROTL64 
	.reg .u32 tl,th,vl,vh;
	.reg .pred p;
	mov.b64 {tl,th}, %rd1859;
	shf.l.wrap.b32 vl, tl, th, %r524;
	shf.l.wrap.b32 vh, th, tl, %r524;
	setp.lt.u32 p, %r524, 32;
	@!p mov.b64 %rd1858, {vl,vh};
	@p  mov.b64 %rd1858, {vh,vl};
	}

	// end inline asm
	// begin inline asm
	{ // ROTL64 
	.reg .u32 tl,th,vl,vh;
	.reg .pred p;
	mov.b64 {tl,th}, %rd1861;
	shf.l.wrap.b32 vl, tl, th, %r525;
	shf.l.wrap.b32 vh, th, tl, %r525;
	setp.lt.u32 p, %r525, 32;
	@!p mov.b64 %rd1860, {vl,vh};
	@p  mov.b64 %rd1860, {vh,vl};
	}

	// end inline asm
	// begin inline asm
	{ // ROTL64 
	.reg .u32 tl,th,vl,vh;
	.reg .pred p;
	mov.b64 {tl,th}, %rd1863;
	shf.l.wrap.b32 vl, tl, th, %r526;
	shf.l.wrap.b32 vh, th, tl, %r526;
	setp.lt.u32 p, %r526, 32;
	@!p mov.b64 %rd1862, {vl,vh};
	@p  mov.b64 %rd1862, {vh,vl};
	}

	// end inline asm
	// begin inline asm
	{ // ROTL64 
	.reg .u32 tl,th,vl,vh;
	.reg .pred p;
	mov.b64 {tl,th}, %rd1865;
	shf.l.wrap.b32 vl, tl, th, %r527;
	shf.l.wrap.b32 vh, th, tl, %r527;
	setp.lt.u32 p, %r527, 32;
	@!p mov.b64 %rd1864, {vl,vh};
	@p  mov.b64 %rd1864, {vh,vl};
	}

	// end inline asm
	// begin inline asm
	{ // ROTL64 
	.reg .u32 tl,th,vl,vh;
	.reg .pred p;
	mov.b64 {tl,th}, %rd1867;
	shf.l.wrap.b32 vl, tl, th, %r528;
	shf.l.wrap.b32 vh, th, tl, %r528;
	setp.lt.u32 p, %r528, 32;
	@!p mov.b64 %rd1866, {vl,vh};
	@p  mov.b64 %rd1866, {vh,vl};
	}

	// end inline asm
	// begin inline asm
	{ // ROTL64 
	.reg .u32 tl,th,vl,vh;
	.reg .pred p;
	mov.b64 {tl,th}, %rd1869;
	shf.l.wrap.b32 vl, tl, th, %r529;
	shf.l.wrap.b32 vh, th, tl, %r529;
	setp.lt.u32 p, %r529, 32;
	@!p mov.b64 %rd1868, {vl,vh};
	@p  mov.b64 %rd1868, {vh,vl};
	}

	// end inline asm
	not.b64 	%rd1937, %rd1824;
	and.b64  	%rd1938, %rd1836, %rd1937;
	not.b64 	%rd1939, %rd1836;
	and.b64  	%rd1940, %rd1860, %rd1939;
	xor.b64  	%rd3959, %rd1940, %rd1824;
	not.b64 	%rd1941, %rd1860;
	and.b64  	%rd1942, %rd1848, %rd1941;
	xor.b64  	%rd3954, %rd1836, %rd1942;
	not.b64 	%rd1943, %rd1848;
	and.b64  	%rd1944, %rd1936, %rd1943;
	xor.b64  	%rd3949, %rd1860, %rd1944;
	not.b64 	%rd1945, %rd1936;
	and.b64  	%rd1946, %rd1824, %rd1945;
	xor.b64  	%rd3944, %rd1848, %rd1946;
	not.b64 	%rd1947, %rd1826;
	and.b64  	%rd1948, %rd1868, %rd1947;
	xor.b64  	%rd3963, %rd1948, %rd1858;
	not.b64 	%rd1949, %rd1868;
	and.b64  	%rd1950, %rd1854, %rd1949;
	xor.b64  	%rd3958, %rd1950, %rd1826;
	not.b64 	%rd1951, %rd1854;
	and.b64  	%rd1952, %rd1828, %rd1951;
	xor.b64  	%rd3953, %rd1868, %rd1952;
	not.b64 	%rd1953, %rd1828;
	and.b64  	%rd1954, %rd1858, %rd1953;
	xor.b64  	%rd3948, %rd1854, %rd1954;
	not.b64 	%rd1955, %rd1858;
	and.b64  	%rd1956, %rd1826, %rd1955;
	xor.b64  	%rd3943, %rd1828, %rd1956;
	not.b64 	%rd1957, %rd1866;
	and.b64  	%rd1958, %rd1838, %rd1957;
	xor.b64  	%rd3962, %rd1958, %rd1822;
	not.b64 	%rd1959, %rd1838;
	and.b64  	%rd1960, %rd1840, %rd1959;
	xor.b64  	%rd3957, %rd1960, %rd1866;
	not.b64 	%rd1961, %rd1840;
	and.b64  	%rd1962, %rd1832, %rd1961;
	xor.b64  	%rd3952, %rd1838, %rd1962;
	not.b64 	%rd1963, %rd1832;
	and.b64  	%rd1964, %rd1822, %rd1963;
	xor.b64  	%rd3947, %rd1840, %rd1964;
	not.b64 	%rd1965, %rd1822;
	and.b64  	%rd1966, %rd1866, %rd1965;
	xor.b64  	%rd3942, %rd1832, %rd1966;
	not.b64 	%rd1967, %rd1856;
	and.b64  	%rd1968, %rd1864, %rd1967;
	xor.b64  	%rd3961, %rd1968, %rd1846;
	not.b64 	%rd1969, %rd1864;
	and.b64  	%rd1970, %rd1862, %rd1969;
	xor.b64  	%rd3956, %rd1970, %rd1856;
	not.b64 	%rd1971, %rd1862;
	and.b64  	%rd1972, %rd1842, %rd1971;
	xor.b64  	%rd3951, %rd1864, %rd1972;
	not.b64 	%rd1973, %rd1842;
	and.b64  	%rd1974, %rd1846, %rd1973;
	xor.b64  	%rd3946, %rd1862, %rd1974;
	not.b64 	%rd1975, %rd1846;
	and.b64  	%rd1976, %rd1856, %rd1975;
	xor.b64  	%rd3941, %rd1842, %rd1976;
	not.b64 	%rd1977, %rd1852;
	and.b64  	%rd1978, %rd1830, %rd1977;
	xor.b64  	%rd3960, %rd1978, %rd1834;
	not.b64 	%rd1979, %rd1830;
	and.b64  	%rd1980, %rd1844, %rd1979;
	xor.b64  	%rd3955, %rd1980, %rd1852;
	not.b64 	%rd1981, %rd1844;
	and.b64  	%rd1982, %rd1850, %rd1981;
	xor.b64  	%rd3950, %rd1830, %rd1982;
	not.b64 	%rd1983, %rd1850;
	and.b64  	%rd1984, %rd1834, %rd1983;
	xor.b64  	%rd3945, %rd1844, %rd1984;
	not.b64 	%rd1985, %rd1834;
	and.b64  	%rd1986, %rd1852, %rd1985;
	xor.b64  	%rd3940, %rd1850, %rd1986;
	ld.const.u64 	%rd1987, [%rd1928+8];
	xor.b64  	%rd1988, %rd1938, %rd1987;
	xor.b64  	%rd3964, %rd1988, %rd1936;
	add.s32 	%r865, %r865, 2;
	setp.ne.s32 	%p24, %r865, 24;
	@%p24 bra 	$L__BB0_34;
	st.local.u64 	[%rd4+32], %rd3964;
	st.local.u64 	[%rd4+72], %rd3963;
	st.local.u64 	[%rd4+112], %rd3962;
	st.local.u64 	[%rd4+152], %rd3961;
	st.local.u64 	[%rd4+192], %rd3960;
	st.local.u64 	[%rd4+40], %rd3959;
	st.local.u64 	[%rd4+80], %rd3958;
	st.local.u64 	[%rd4+120], %rd3957;
	st.local.u64 	[%rd4+160], %rd3956;
	st.local.u64 	[%rd4+200], %rd3955;
	st.local.u64 	[%rd4+48], %rd3954;
	st.local.u64 	[%rd4+88], %rd3953;
	st.local.u64 	[%rd4+128], %rd3952;
	st.local.u64 	[%rd4+168], %rd3951;
	st.local.u64 	[%rd4+208], %rd3950;
	st.local.u64 	[%rd4+56], %rd3949;
	st.local.u64 	[%rd4+96], %rd3948;
	st.local.u64 	[%rd4+136], %rd3947;
	st.local.u64 	[%rd4+176], %rd3946;
	st.local.u64 	[%rd4+216], %rd3945;
	st.local.u64 	[%rd4+64], %rd3944;
	st.local.u64 	[%rd4+104], %rd3943;
	st.local.u64 	[%rd4+144], %rd3942;
	st.local.u64 	[%rd4+184], %rd3941;
	st.local.u64 	[%rd4+224], %rd3940;
	ld.local.u64 	%rd1990, [%rd4+16];
	add.s64 	%rd3995, %rd1990, %rd3995;
	sub.s64 	%rd1991, 32, %rd1990;
	setp.gt.s64 	%p25, %rd3995, %rd1991;
	mov.b64 	%rd3994, 0;
	@%p25 bra 	$L__BB0_48;
	bra.uni 	$L__BB0_29;
$L__BB0_36:
	sub.s64 	%rd1992, %rd3966, %rd3994;
	sub.s64 	%rd1993, 32, %rd3995;
	min.s64 	%rd282, %rd1992, %rd1993;
	setp.eq.s64 	%p26, %rd1992, 0;
	@%p26 bra 	$L__BB0_40;
	mov.b64 	%rd3965, 0;
$L__BB0_38:
	add.s64 	%rd1995, %rd3995, %rd3965;
	add.s64 	%rd1996, %rd2, %rd1995;
	ld.local.u8 	%rs21, [%rd1996];
	add.s64 	%rd1997, %rd3994, %rd3965;
	add.s64 	%rd1998, %rd4, %rd1997;
	st.local.u8 	[%rd1998+232], %rs21;
	add.s64 	%rd3965, %rd3965, 1;
	setp.lt.u64 	%p27, %rd3965, %rd282;
	@%p27 bra 	$L__BB0_38;
	ld.local.u64 	%rd3966, [%rd4+16];
$L__BB0_40:
	add.s64 	%rd3994, %rd282, %rd3994;
	add.s64 	%rd3995, %rd282, %rd3995;
	setp.ne.s64 	%p28, %rd3994, %rd3966;
	@%p28 bra 	$L__BB0_48;
	ld.local.u64 	%rd1999, [%rd4+24];
	setp.eq.s64 	%p29, %rd1999, 0;
	@%p29 bra 	$L__BB0_45;
	mov.b64 	%rd3967, 0;
	mov.u64 	%rd3968, %rd3967;
$L__BB0_43:
	.pragma "nounroll";
	add.s64 	%rd291, %rd4, %rd3968;
	ld.local.u8 	%rd2001, [%rd291+232];
	ld.local.u8 	%rd2002, [%rd291+233];
	shl.b64 	%rd2003, %rd2002, 8;
	or.b64  	%rd2004, %rd2003, %rd2001;
	ld.local.u8 	%rd2005, [%rd291+234];
	shl.b64 	%rd2006, %rd2005, 16;
	ld.local.u8 	%rd2007, [%rd291+235];
	shl.b64 	%rd2008, %rd2007, 24;
	or.b64  	%rd2009, %rd2008, %rd2006;
	or.b64  	%rd2010, %rd2009, %rd2004;
	ld.local.u8 	%rd2011, [%rd291+236];
	ld.local.u8 	%rd2012, [%rd291+237];
	shl.b64 	%rd2013, %rd2012, 8;
	or.b64  	%rd2014, %rd2013, %rd2011;
	ld.local.u8 	%rd2015, [%rd291+238];
	shl.b64 	%rd2016, %rd2015, 16;
	ld.local.u8 	%rd2017, [%rd291+239];
	shl.b64 	%rd2018, %rd2017, 24;
	or.b64  	%rd2019, %rd2018, %rd2016;
	or.b64  	%rd2020, %rd2019, %rd2014;
	shl.b64 	%rd2021, %rd2020, 32;
	or.b64  	%rd2022, %rd2021, %rd2010;
	shl.b64 	%rd2023, %rd3967, 3;
	add.s64 	%rd292, %rd4, %rd2023;
	ld.local.u64 	%rd2024, [%rd292+32];
	xor.b64  	%rd2025, %rd2024, %rd2022;
	st.local.u64 	[%rd292+32], %rd2025;
	add.s64 	%rd2026, %rd3967, 1;
	ld.local.u64 	%rd2027, [%rd4+24];
	setp.ge.u64 	%p30, %rd2026, %rd2027;
	@%p30 bra 	$L__BB0_45;
	ld.local.u8 	%rd2028, [%rd291+240];
	ld.local.u8 	%rd2029, [%rd291+241];
	shl.b64 	%rd2030, %rd2029, 8;
	or.b64  	%rd2031, %rd2030, %rd2028;
	ld.local.u8 	%rd2032, [%rd291+242];
	shl.b64 	%rd2033, %rd2032, 16;
	ld.local.u8 	%rd2034, [%rd291+243];
	shl.b64 	%rd2035, %rd2034, 24;
	or.b64  	%rd2036, %rd2035, %rd2033;
	or.b64  	%rd2037, %rd2036, %rd2031;
	ld.local.u8 	%rd2038, [%rd291+244];
	ld.local.u8 	%rd2039, [%rd291+245];
	shl.b64 	%rd2040, %rd2039, 8;
	or.b64  	%rd2041, %rd2040, %rd2038;
	ld.local.u8 	%rd2042, [%rd291+246];
	shl.b64 	%rd2043, %rd2042, 16;
	ld.local.u8 	%rd2044, [%rd291+247];
	shl.b64 	%rd2045, %rd2044, 24;
	or.b64  	%rd2046, %rd2045, %rd2043;
	or.b64  	%rd2047, %rd2046, %rd2041;
	shl.b64 	%rd2048, %rd2047, 32;
	or.b64  	%rd2049, %rd2048, %rd2037;
	ld.local.u64 	%rd2050, [%rd292+40];
	xor.b64  	%rd2051, %rd2050, %rd2049;
	st.local.u64 	[%rd292+40], %rd2051;
	add.s64 	%rd3968, %rd3968, 16;
	add.s64 	%rd3967, %rd3967, 2;
	ld.local.u64 	%rd2052, [%rd4+24];
	setp.lt.u64 	%p31, %rd3967, %rd2052;
	@%p31 bra 	$L__BB0_43;
$L__BB0_45:
	ld.local.u64 	%rd3993, [%rd4+32];
	ld.local.u64 	%rd3992, [%rd4+72];
	ld.local.u64 	%rd3991, [%rd4+112];
	ld.local.u64 	%rd3990, [%rd4+152];
	ld.local.u64 	%rd3989, [%rd4+192];
	ld.local.u64 	%rd3988, [%rd4+40];
	ld.local.u64 	%rd3987, [%rd4+80];
	ld.local.u64 	%rd3986, [%rd4+120];
	ld.local.u64 	%rd3985, [%rd4+160];
	ld.local.u64 	%rd3984, [%rd4+200];
	ld.local.u64 	%rd3983, [%rd4+48];
	ld.local.u64 	%rd3982, [%rd4+88];
	ld.local.u64 	%rd3981, [%rd4+128];
	ld.local.u64 	%rd3980, [%rd4+168];
	ld.local.u64 	%rd3979, [%rd4+208];
	ld.local.u64 	%rd3978, [%rd4+56];
	ld.local.u64 	%rd3977, [%rd4+96];
	ld.local.u64 	%rd3976, [%rd4+136];
	ld.local.u64 	%rd3975, [%rd4+176];
	ld.local.u64 	%rd3974, [%rd4+216];
	ld.local.u64 	%rd3973, [%rd4+64];
	ld.local.u64 	%rd3972, [%rd4+104];
	ld.local.u64 	%rd3971, [%rd4+144];
	ld.local.u64 	%rd3970, [%rd4+184];
	ld.local.u64 	%rd3969, [%rd4+224];
	mov.b32 	%r866, 0;
$L__BB0_46:
	.pragma "nounroll";
	// begin inline asm
	xor.b64 %rd2059, %rd3990, %rd3989;
	// end inline asm
	// begin inline asm
	xor.b64 %rd2059, %rd2059, %rd3991;
	// end inline asm
	// begin inline asm
	xor.b64 %rd2059, %rd2059, %rd3992;
	// end inline asm
	// begin inline asm
	xor.b64 %rd2059, %rd2059, %rd3993;
	// end inline asm
	// begin inline asm
	xor.b64 %rd2071, %rd3985, %rd3984;
	// end inline asm
	// begin inline asm
	xor.b64 %rd2071, %rd2071, %rd3986;
	// end inline asm
	// begin inline asm
	xor.b64 %rd2071, %rd2071, %rd3987;
	// end inline asm
	// begin inline asm
	xor.b64 %rd2071, %rd2071, %rd3988;
	// end inline asm
	// begin inline asm
	xor.b64 %rd2083, %rd3980, %rd3979;
	// end inline asm
	// begin inline asm
	xor.b64 %rd2083, %rd2083, %rd3981;
	// end inline asm
	// begin inline asm
	xor.b64 %rd2083, %rd2083, %rd3982;
	// end inline asm
	// begin inline asm
	xor.b64 %rd2083, %rd2083, %rd3983;
	// end inline asm
	// begin inline asm
	xor.b64 %rd2095, %rd3975, %rd3974;
	// end inline asm
	// begin inline asm
	xor.b64 %rd2095, %rd2095, %rd3976;
	// end inline asm
	// begin inline asm
	xor.b64 %rd2095, %rd2095, %rd3977;
	// end inline asm
	// begin inline asm
	xor.b64 %rd2095, %rd2095, %rd3978;
	// end inline asm
	// begin inline asm
	xor.b64 %rd2107, %rd3970, %rd3969;
	// end inline asm
	// begin inline asm
	xor.b64 %rd2107, %rd2107, %rd3971;
	// end inline asm
	// begin inline asm
	xor.b64 %rd2107, %rd2107, %rd3972;
	// end inline asm
	// begin inline asm
	xor.b64 %rd2107, %rd2107, %rd3973;
	// end inline asm
	mov.b32 	%r565, 1;
	// begin inline asm
	{ // ROTL64 
	.reg .u32 tl,th,vl,vh;
	.reg .pred p;
	mov.b64 {tl,th}, %rd2071;
	shf.l.wrap.b32 vl, tl, th, %r565;
	shf.l.wrap.b32 vh, th, tl, %r565;
	setp.lt.u32 p, %r565, 32;
	@!p mov.b64 %rd2113, {vl,vh};
	@p  mov.b64 %rd2113, {vh,vl};
	}

	// end inline asm
	xor.b64  	%rd2289, %rd2113, %rd2107;
	// begin inline asm
	{ // ROTL64 
	.reg .u32 tl,th,vl,vh;
	.reg .pred p;
	mov.b64 {tl,th}, %rd2083;
	shf.l.wrap.b32 vl, tl, th, %r565;
	shf.l.wrap.b32 vh, th, tl, %r565;
	setp.lt.u32 p, %r565, 32;
	@!p mov.b64 %rd2115, {vl,vh};
	@p  mov.b64 %rd2115, {vh,vl};
	}

	// end inline asm
	xor.b64  	%rd2290, %rd2115, %rd2059;
	// begin inline asm
	{ // ROTL64 
	.reg .u32 tl,th,vl,vh;
	.reg .pred p;
	mov.b64 {tl,th}, %rd2095;
	shf.l.wrap.b32 vl, tl, th, %r565;
	shf.l.wrap.b32 vh, th, tl, %r565;
	setp.lt.u32 p, %r565, 32;
	@!p mov.b64 %rd2117, {vl,vh};
	@p  mov.b64 %rd2117, {vh,vl};
	}

	// end inline asm
	xor.b64  	%rd2291, %rd2117, %rd2071;
	// begin inline asm
	{ // ROTL64 
	.reg .u32 tl,th,vl,vh;
	.reg .pred p;
	mov.b64 {tl,th}, %rd2107;
	shf.l.wrap.b32 vl, tl, th, %r565;
	shf.l.wrap.b32 vh, th, tl, %r565;
	setp.lt.u32 p, %r565, 32;
	@!p mov.b64 %rd2119, {vl,vh};
	@p  mov.b64 %rd2119, {vh,vl};
	}

	// end inline asm
	xor.b64  	%rd2292, %rd2119, %rd2083;
	// begin inline asm
	{ // ROTL64 
	.reg .u32 tl,th,vl,vh;
	.reg .pred p;
	mov.b64 {tl,th}, %rd2059;
	shf.l.wrap.b32 vl, tl, th, %r565;
	shf.l.wrap.b32 vh, th, tl, %r565;
	setp.lt.u32 p, %r565, 32;
	@!p mov.b64 %rd2121, {vl,vh};
	@p  mov.b64 %rd2121, {vh,vl};
	}

	// end inline asm
	xor.b64  	%rd2293, %rd2121, %rd2095;
	xor.b64  	%rd2294, %rd3993, %rd2289;
	xor.b64  	%rd2158, %rd3992, %rd2289;
	xor.b64  	%rd2170, %rd3991, %rd2289;
	xor.b64  	%rd2146, %rd3990, %rd2289;
	xor.b64  	%rd2134, %rd3989, %rd2289;
	xor.b64  	%rd2124, %rd3988, %rd2290;
	xor.b64  	%rd2126, %rd3987, %rd2290;
	xor.b64  	%rd2166, %rd3986, %rd2290;
	xor.b64  	%rd2156, %rd3985, %rd2290;
	xor.b64  	%rd2152, %rd3984, %rd2290;
	xor.b64  	%rd2136, %rd3983, %rd2291;
	xor.b64  	%rd2168, %rd3982, %rd2291;
	xor.b64  	%rd2138, %rd3981, %rd2291;
	xor.b64  	%rd2164, %rd3980, %rd2291;
	xor.b64  	%rd2130, %rd3979, %rd2291;
	xor.b64  	%rd2160, %rd3978, %rd2292;
	xor.b64  	%rd2154, %rd3977, %rd2292;
	xor.b64  	%rd2140, %rd3976, %rd2292;
	xor.b64  	%rd2162, %rd3975, %rd2292;
	xor.b64  	%rd2144, %rd3974, %rd2292;
	xor.b64  	%rd2148, %rd3973, %rd2293;
	xor.b64  	%rd2128, %rd3972, %rd2293;
	xor.b64  	%rd2132, %rd3971, %rd2293;
	xor.b64  	%rd2142, %rd3970, %rd2293;
	xor.b64  	%rd2150, %rd3969, %rd2293;
	// begin inline asm
	{ // ROTL64 
	.reg .u32 tl,th,vl,vh;
	.reg .pred p;
	mov.b64 {tl,th}, %rd2124;
	shf.l.wrap.b32 vl, tl, th, %r565;
	shf.l.wrap.b32 vh, th, tl, %r565;
	setp.lt.u32 p, %r565, 32;
	@!p mov.b64 %rd2123, {vl,vh};
	@p  mov.b64 %rd2123, {vh,vl};
	}

	// end inline asm
	mov.b32 	%r566, 44;
	// begin inline asm
	{ // ROTL64 
	.reg .u32 tl,th,vl,vh;
	.reg .pred p;
	mov.b64 {tl,th}, %rd2126;
	shf.l.wrap.b32 vl, tl, th, %r566;
	shf.l.wrap.b32 vh, th, tl, %r566;
	setp.lt.u32 p, %r566, 32;
	@!p mov.b64 %rd2125, {vl,vh};
	@p  mov.b64 %rd2125, {vh,vl};
	}

	// end inline asm
	mov.b32 	%r567, 20;
	// begin inline asm
	{ // ROTL64 
	.reg .u32 tl,th,vl,vh;
	.reg .pred p;
	mov.b64 {tl,th}, %rd2128;
	shf.l.wrap.b32 vl, tl, th, %r567;
	shf.l.wrap.b32 vh, th, tl, %r567;
	setp.lt.u32 p, %r567, 32;
	@!p mov.b64 %rd2127, {vl,vh};
	@p  mov.b64 %rd2127, {vh,vl};
	}

	// end inline asm
	mov.b32 	%r568, 61;
	// begin inline asm
	{ // ROTL64 
	.reg .u32 tl,th,vl,vh;
	.reg .pred p;
	mov.b64 {tl,th}, %rd2130;
	shf.l.wrap.b32 vl, tl, th, %r568;
	shf.l.wrap.b32 vh, th, tl, %r568;
	setp.lt.u32 p, %r568, 32;
	@!p mov.b64 %rd2129, {vl,vh};
	@p  mov.b64 %rd2129, {vh,vl};
	}

	// end inline asm
	mov.b32 	%r569, 39;
	// begin inline asm
	{ // ROTL64 
	.reg .u32 tl,th,vl,vh;
	.reg .pred p;
	mov.b64 {tl,th}, %rd2132;
	shf.l.wrap.b32 vl, tl, th, %r569;
	shf.l.wrap.b32 vh, th, tl, %r569;
	setp.lt.u32 p, %r569, 32;
	@!p mov.b64 %rd2131, {vl,vh};
	@p  mov.b64 %rd2131, {vh,vl};
	}

	// end inline asm
	mov.b32 	%r570, 18;
	// begin inline asm
	{ // ROTL64 
	.reg .u32 tl,th,vl,vh;
	.reg .pred p;
	mov.b64 {tl,th}, %rd2134;
	shf.l.wrap.b32 vl, tl, th, %r570;
	shf.l.wrap.b32 vh, th, tl, %r570;
	setp.lt.u32 p, %r570, 32;
	@!p mov.b64 %rd2133, {vl,vh};
	@p  mov.b64 %rd2133, {vh,vl};
	}

	// end inline asm
	mov.b32 	%r571, 62;
	// begin inline asm
	{ // ROTL64 
	.reg .u32 tl,th,vl,vh;
	.reg .pred p;
	mov.b64 {tl,th}, %rd2136;
	shf.l.wrap.b32 vl, tl, th, %r571;
	shf.l.wrap.b32 vh, th, tl, %r571;
	setp.lt.u32 p, %r571, 32;
	@!p mov.b64 %rd2135, {vl,vh};
	@p  mov.b64 %rd2135, {vh,vl};
	}

	// end inline asm
	mov.b32 	%r572, 43;
	// begin inline asm
	{ // ROTL64 
	.reg .u32 tl,th,vl,vh;
	.reg .pred p;
	mov.b64 {tl,th}, %rd2138;
	shf.l.wrap.b32 vl, tl, th, %r572;
	shf.l.wrap.b32 vh, th, tl, %r572;
	setp.lt.u32 p, %r572, 32;
	@!p mov.b64 %rd2137, {vl,vh};
	@p  mov.b64 %rd2137, {vh,vl};
	}

	// end inline asm
	mov.b32 	%r573, 25;
	// begin inline asm
	{ // ROTL64 
	.reg .u32 tl,th,vl,vh;
	.reg .pred p;
	mov.b64 {tl,th}, %rd2140;
	shf.l.wrap.b32 vl, tl, th, %r573;
	shf.l.wrap.b32 vh, th, tl, %r573;
	setp.lt.u32 p, %r573, 32;
	@!p mov.b64 %rd2139, {vl,vh};
	@p  mov.b64 %rd2139, {vh,vl};
	}

	// end inline asm
	mov.b32 	%r574, 8;
	// begin inline asm
	{ // ROTL64 
	.reg .u32 tl,th,vl,vh;
	.reg .pred p;
	mov.b64 {tl,th}, %rd2142;
	shf.l.wrap.b32 vl, tl, th, %r574;
	shf.l.wrap.b32 vh, th, tl, %r574;
	setp.lt.u32 p, %r574, 32;
	@!p mov.b64 %rd2141, {vl,vh};
	@p  mov.b64 %rd2141, {vh,vl};
	}

	// end inline asm
	mov.b32 	%r575, 56;
	// begin inline asm
	{ // ROTL64 
	.reg .u32 tl,th,vl,vh;
	.reg .pred p;
	mov.b64 {tl,th}, %rd2144;
	shf.l.wrap.b32 vl, tl, th, %r575;
	shf.l.wrap.b32 vh, th, tl, %r575;
	setp.lt.u32 p, %r575, 32;
	@!p mov.b64 %rd2143, {vl,vh};
	@p  mov.b64 %rd2143, {vh,vl};
	}

	// end inline asm
	mov.b32 	%r576, 41;
	// begin inline asm
	{ // ROTL64 
	.reg .u32 tl,th,vl,vh;
	.reg .pred p;
	mov.b64 {tl,th}, %rd2146;
	shf.l.wrap.b32 vl, tl, th, %r576;
	shf.l.wrap.b32 vh, th, tl, %r576;
	setp.lt.u32 p, %r576, 32;
	@!p mov.b64 %rd2145, {vl,vh};
	@p  mov.b64 %rd2145, {vh,vl};
	}

	// end inline asm
	mov.b32 	%r577, 27;
	// begin inline asm
	{ // ROTL64 
	.reg .u32 tl,th,vl,vh;
	.reg .pred p;
	mov.b64 {tl,th}, %rd2148;
	shf.l.wrap.b32 vl, tl, th, %r577;
	shf.l.wrap.b32 vh, th, tl, %r577;
	setp.lt.u32 p, %r577, 32;
	@!p mov.b64 %rd2147, {vl,vh};
	@p  mov.b64 %rd2147, {vh,vl};
	}

	// end inline asm
	mov.b32 	%r578, 14;
	// begin inline asm
	{ // ROTL64 
	.reg .u32 tl,th,vl,vh;
	.reg .pred p;
	mov.b64 {tl,th}, %rd2150;
	shf.l.wrap.b32 vl, tl, th, %r578;
	shf.l.wrap.b32 vh, th, tl, %r578;
	setp.lt.u32 p, %r578, 32;
	@!p mov.b64 %rd2149, {vl,vh};
	@p  mov.b64 %rd2149, {vh,vl};
	}

	// end inline asm
	mov.b32 	%r579, 2;
	// begin inline asm
	{ // ROTL64 
	.reg .u32 tl,th,vl,vh;
	.reg .pred p;
	mov.b64 {tl,th}, %rd2152;
	shf.l.wrap.b32 vl, tl, th, %r579;
	shf.l.wrap.b32 vh, th, tl, %r579;
	setp.lt.u32 p, %r579, 32;
	@!p mov.b64 %rd2151, {vl,vh};
	@p  mov.b64 %rd2151, {vh,vl};
	}

	// end inline asm
	mov.b32 	%r580, 55;
	// begin inline asm
	{ // ROTL64 
	.reg .u32 tl,th,vl,vh;
	.reg .pred p;
	mov.b64 {tl,th}, %rd2154;
	shf.l.wrap.b32 vl, tl, th, %r580;
	shf.l.wrap.b32 vh, th, tl, %r580;
	setp.lt.u32 p, %r580, 32;
	@!p mov.b64 %rd2153, {vl,vh};
	@p  mov.b64 %rd2153, {vh,vl};
	}

	// end inline asm
	mov.b32 	%r581, 45;
	// begin inline asm
	{ // ROTL64 
	.reg .u32 tl,th,vl,vh;
	.reg .pred p;
	mov.b64 {tl,th}, %rd2156;
	shf.l.wrap.b32 vl, tl, th, %r581;
	shf.l.wrap.b32 vh, th, tl, %r581;
	setp.lt.u32 p, %r581, 32;
	@!p mov.b64 %rd2155, {vl,vh};
	@p  mov.b64 %rd2155, {vh,vl};
	}

	// end inline asm
	mov.b32 	%r582, 36;
	// begin inline asm
	{ // ROTL64 
	.reg .u32 tl,th,vl,vh;
	.reg .pred p;
	mov.b64 {tl,th}, %rd2158;
	shf.l.wrap.b32 vl, tl, th, %r582;
	shf.l.wrap.b32 vh, th, tl, %r582;
	setp.lt.u32 p, %r582, 32;
	@!p mov.b64 %rd2157, {vl,vh};
	@p  mov.b64 %rd2157, {vh,vl};
	}

	// end inline asm
	mov.b32 	%r583, 28;
	// begin inline asm
	{ // ROTL64 
	.reg .u32 tl,th,vl,vh;
	.reg .pred p;
	mov.b64 {tl,th}, %rd2160;
	shf.l.wrap.b32 vl, tl, th, %r583;
	shf.l.wrap.b32 vh, th, tl, %r583;
	setp.lt.u32 p, %r583, 32;
	@!p mov.b64 %rd2159, {vl,vh};
	@p  mov.b64 %rd2159, {vh,vl};
	}

	// end inline asm
	mov.b32 	%r584, 21;
	// begin inline asm
	{ // ROTL64 
	.reg .u32 tl,th,vl,vh;
	.reg .pred p;
	mov.b64 {tl,th}, %rd2162;
	shf.l.wrap.b32 vl, tl, th, %r584;
	shf.l.wrap.b32 vh, th, tl, %r584;
	setp.lt.u32 p, %r584, 32;
	@!p mov.b64 %rd2161, {vl,vh};
	@p  mov.b64 %rd2161, {vh,vl};
	}

	// end inline asm
	mov.b32 	%r585, 15;
	// begin inline asm
	{ // ROTL64 
	.reg .u32 tl,th,vl,vh;
	.reg .pred p;
	mov.b64 {tl,th}, %rd2164;
	shf.l.wrap.b32 vl, tl, th, %r585;
	shf.l.wrap.b32 vh, th, tl, %r585;
	setp.lt.u32 p, %r585, 32;
	@!p mov.b64 %rd2163, {vl,vh};
	@p  mov.b64 %rd2163, {vh,vl};
	}

	// end inline asm
	mov.b32 	%r586, 10;
	// begin inline asm
	{ // ROTL64 
	.reg .u32 tl,th,vl,vh;
	.reg .pred p;
	mov.b64 {tl,th}, %rd2166;
	shf.l.wrap.b32 vl, tl, th, %r586;
	shf.l.wrap.b32 vh, th, tl, %r586;
	setp.lt.u32 p, %r586, 32;
	@!p mov.b64 %rd2165, {vl,vh};
	@p  mov.b64 %rd2165, {vh,vl};
	}

	// end inline asm
	mov.b32 	%r587, 6;
	// begin inline asm
	{ // ROTL64 
	.reg .u32 tl,th,vl,vh;
	.reg .pred p;
	mov.b64 {tl,th}, %rd2168;
	shf.l.wrap.b32 vl, tl, th, %r587;
	shf.l.wrap.b32 vh, th, tl, %r587;
	setp.lt.u32 p, %r587, 32;
	@!p mov.b64 %rd2167, {vl,vh};
	@p  mov.b64 %rd2167, {vh,vl};
	}

	// end inline asm
	mov.b32 	%r588, 3;
	// begin inline asm
	{ // ROTL64 
	.reg .u32 tl,th,vl,vh;
	.reg .pred p;
	mov.b64 {tl,th}, %rd2170;
	shf.l.wrap.b32 vl, tl, th, %r588;
	shf.l.wrap.b32 vh, th, tl, %r588;
	setp.lt.u32 p, %r588, 32;
	@!p mov.b64 %rd2169, {vl,vh};
	@p  mov.b64 %rd2169, {vh,vl};
	}

	// end inline asm
	not.b64 	%rd2295, %rd2125;
	and.b64  	%rd2296, %rd2137, %rd2295;
	not.b64 	%rd2297, %rd2137;
	and.b64  	%rd2298, %rd2161, %rd2297;
	xor.b64  	%rd2193, %rd2298, %rd2125;
	not.b64 	%rd2299, %rd2161;
	and.b64  	%rd2300, %rd2149, %rd2299;
	xor.b64  	%rd2205, %rd2137, %rd2300;
	not.b64 	%rd2301, %rd2149;
	and.b64  	%rd2302, %rd2294, %rd2301;
	xor.b64  	%rd2217, %rd2161, %rd2302;
	not.b64 	%rd2303, %rd2294;
	and.b64  	%rd2304, %rd2125, %rd2303;
	xor.b64  	%rd2229, %rd2149, %rd2304;
	not.b64 	%rd2305, %rd2127;
	and.b64  	%rd2306, %rd2169, %rd2305;
	xor.b64  	%rd2178, %rd2306, %rd2159;
	not.b64 	%rd2307, %rd2169;
	and.b64  	%rd2308, %rd2155, %rd2307;
	xor.b64  	%rd2190, %rd2308, %rd2127;
	not.b64 	%rd2309, %rd2155;
	and.b64  	%rd2310, %rd2129, %rd2309;
	xor.b64  	%rd2202, %rd2169, %rd2310;
	not.b64 	%rd2311, %rd2129;
	and.b64  	%rd2312, %rd2159, %rd2311;
	xor.b64  	%rd2214, %rd2155, %rd2312;
	not.b64 	%rd2313, %rd2159;
	and.b64  	%rd2314, %rd2127, %rd2313;
	xor.b64  	%rd2226, %rd2129, %rd2314;
	not.b64 	%rd2315, %rd2167;
	and.b64  	%rd2316, %rd2139, %rd2315;
	xor.b64  	%rd2175, %rd2316, %rd2123;
	not.b64 	%rd2317, %rd2139;
	and.b64  	%rd2318, %rd2141, %rd2317;
	xor.b64  	%rd2187, %rd2318, %rd2167;
	not.b64 	%rd2319, %rd2141;
	and.b64  	%rd2320, %rd2133, %rd2319;
	xor.b64  	%rd2199, %rd2139, %rd2320;
	not.b64 	%rd2321, %rd2133;
	and.b64  	%rd2322, %rd2123, %rd2321;
	xor.b64  	%rd2211, %rd2141, %rd2322;
	not.b64 	%rd2323, %rd2123;
	and.b64  	%rd2324, %rd2167, %rd2323;
	xor.b64  	%rd2223, %rd2133, %rd2324;
	not.b64 	%rd2325, %rd2157;
	and.b64  	%rd2326, %rd2165, %rd2325;
	xor.b64  	%rd2172, %rd2326, %rd2147;
	not.b64 	%rd2327, %rd2165;
	and.b64  	%rd2328, %rd2163, %rd2327;
	xor.b64  	%rd2184, %rd2328, %rd2157;
	not.b64 	%rd2329, %rd2163;
	and.b64  	%rd2330, %rd2143, %rd2329;
	xor.b64  	%rd2196, %rd2165, %rd2330;
	not.b64 	%rd2331, %rd2143;
	and.b64  	%rd2332, %rd2147, %rd2331;
	xor.b64  	%rd2208, %rd2163, %rd2332;
	not.b64 	%rd2333, %rd2147;
	and.b64  	%rd2334, %rd2157, %rd2333;
	xor.b64  	%rd2220, %rd2143, %rd2334;
	not.b64 	%rd2335, %rd2153;
	and.b64  	%rd2336, %rd2131, %rd2335;
	xor.b64  	%rd2173, %rd2336, %rd2135;
	not.b64 	%rd2337, %rd2131;
	and.b64  	%rd2338, %rd2145, %rd2337;
	xor.b64  	%rd2185, %rd2338, %rd2153;
	not.b64 	%rd2339, %rd2145;
	and.b64  	%rd2340, %rd2151, %rd2339;
	xor.b64  	%rd2197, %rd2131, %rd2340;
	not.b64 	%rd2341, %rd2151;
	and.b64  	%rd2342, %rd2135, %rd2341;
	xor.b64  	%rd2209, %rd2145, %rd2342;
	not.b64 	%rd2343, %rd2135;
	and.b64  	%rd2344, %rd2153, %rd2343;
	xor.b64  	%rd2221, %rd2151, %rd2344;
	mul.wide.u32 	%rd2345, %r866, 8;
	mov.u64 	%rd2346, CUDA_KECCAK_CONSTS;
	add.s64 	%rd2347, %rd2346, %rd2345;
	ld.const.u64 	%rd2348, [%rd2347];
	xor.b64  	%rd2349, %rd2296, %rd2348;
	xor.b64  	%rd2181, %rd2349, %rd2294;
	// begin inline asm
	xor.b64 %rd2177, %rd2172, %rd2173;
	// end inline asm
	// begin inline asm
	xor.b64 %rd2177, %rd2177, %rd2175;
	// end inline asm
	// begin inline asm
	xor.b64 %rd2177, %rd2177, %rd2178;
	// end inline asm
	// begin inline asm
	xor.b64 %rd2177, %rd2177, %rd2181;
	// end inline asm
	// begin inline asm
	xor.b64 %rd2189, %rd2184, %rd2185;
	// end inline asm
	// begin inline asm
	xor.b64 %rd2189, %rd2189, %rd2187;
	// end inline asm
	// begin inline asm
	xor.b64 %rd2189, %rd2189, %rd2190;
	// end inline asm
	// begin inline asm
	xor.b64 %rd2189, %rd2189, %rd2193;
	// end inline asm
	// begin inline asm
	xor.b64 %rd2201, %rd2196, %rd2197;
	// end inline asm
	// begin inline asm
	xor.b64 %rd2201, %rd2201, %rd2199;
	// end inline asm
	// begin inline asm
	xor.b64 %rd2201, %rd2201, %rd2202;
	// end inline asm
	// begin inline asm
	xor.b64 %rd2201, %rd2201, %rd2205;
	// end inline asm
	// begin inline asm
	xor.b64 %rd2213, %rd2208, %rd2209;
	// end inline asm
	// begin inline asm
	xor.b64 %rd2213, %rd2213, %rd2211;
	// end inline asm
	// begin inline asm
	xor.b64 %rd2213, %rd2213, %rd2214;
	// end inline asm
	// begin inline asm
	xor.b64 %rd2213, %rd2213, %rd2217;
	// end inline asm
	// begin inline asm
	xor.b64 %rd2225, %rd2220, %rd2221;
	// end inline asm
	// begin inline asm
	xor.b64 %rd2225, %rd2225, %rd2223;
	// end inline asm
	// begin inline asm
	xor.b64 %rd2225, %rd2225, %rd2226;
	// end inline asm
	// begin inline asm
	xor.b64 %rd2225, %rd2225, %rd2229;
	// end inline asm
	// begin inline asm
	{ // ROTL64 
	.reg .u32 tl,th,vl,vh;
	.reg .pred p;
	mov.b64 {tl,th}, %rd2189;
	shf.l.wrap.b32 vl, tl, th, %r565;
	shf.l.wrap.b32 vh, th, tl, %r565;
	setp.lt.u32 p, %r565, 32;
	@!p mov.b64 %rd2231, {vl,vh};
	@p  mov.b64 %rd2231, {vh,vl};
	}

	// end inline asm
	xor.b64  	%rd2350, %rd2231, %rd2225;
	// begin inline asm
	{ // ROTL64 
	.reg .u32 tl,th,vl,vh;
	.reg .pred p;
	mov.b64 {tl,th}, %rd2201;
	shf.l.wrap.b32 vl, tl, th, %r565;
	shf.l.wrap.b32 vh, th, tl, %r565;
	setp.lt.u32 p, %r565, 32;
	@!p mov.b64 %rd2233, {vl,vh};
	@p  mov.b64 %rd2233, {vh,vl};
	}

	// end inline asm
	xor.b64  	%rd2351, %rd2233, %rd2177;
	// begin inline asm
	{ // ROTL64 
	.reg .u32 tl,th,vl,vh;
	.reg .pred p;
	mov.b64 {tl,th}, %rd2213;
	shf.l.wrap.b32 vl, tl, th, %r565;
	shf.l.wrap.b32 vh, th, tl, %r565;
	setp.lt.u32 p, %r565, 32;
	@!p mov.b64 %rd2235, {vl,vh};
	@p  mov.b64 %rd2235, {vh,vl};
	}

	// end inline asm
	xor.b64  	%rd2352, %rd2235, %rd2189;
	// begin inline asm
	{ // ROTL64 
	.reg .u32 tl,th,vl,vh;
	.reg .pred p;
	mov.b64 {tl,th}, %rd2225;
	shf.l.wrap.b32 vl, tl, th, %r565;
	shf.l.wrap.b32 vh, th, tl, %r565;
	setp.lt.u32 p, %r565, 32;
	@!p mov.b64 %rd2237, {vl,vh};
	@p  mov.b64 %rd2237, {vh,vl};
	}

	// end inline asm
	xor.b64  	%rd2353, %rd2237, %rd2201;
	// begin inline asm
	{ // ROTL64 
	.reg .u32 tl,th,vl,vh;
	.reg .pred p;
	mov.b64 {tl,th}, %rd2177;
	shf.l.wrap.b32 vl, tl, th, %r565;
	shf.l.wrap.b32 vh, th, tl, %r565;
	setp.lt.u32 p, %r565, 32;
	@!p mov.b64 %rd2239, {vl,vh};
	@p  mov.b64 %rd2239, {vh,vl};
	}

	// end inline asm
	xor.b64  	%rd2354, %rd2239, %rd2213;
	xor.b64  	%rd2355, %rd2181, %rd2350;
	xor.b64  	%rd2276, %rd2178, %rd2350;
	xor.b64  	%rd2288, %rd2175, %rd2350;
	xor.b64  	%rd2264, %rd2172, %rd2350;
	xor.b64  	%rd2252, %rd2173, %rd2350;
	xor.b64  	%rd2242, %rd2193, %rd2351;
	xor.b64  	%rd2244, %rd2190, %rd2351;
	xor.b64  	%rd2284, %rd2187, %rd2351;
	xor.b64  	%rd2274, %rd2184, %rd2351;
	xor.b64  	%rd2270, %rd2185, %rd2351;
	xor.b64  	%rd2254, %rd2205, %rd2352;
	xor.b64  	%rd2286, %rd2202, %rd2352;
	xor.b64  	%rd2256, %rd2199, %rd2352;
	xor.b64  	%rd2282, %rd2196, %rd2352;
	xor.b64  	%rd2248, %rd2197, %rd2352;
	xor.b64  	%rd2278, %rd2217, %rd2353;
	xor.b64  	%rd2272, %rd2214, %rd2353;
	xor.b64  	%rd2258, %rd2211, %rd2353;
	xor.b64  	%rd2280, %rd2208, %rd2353;
	xor.b64  	%rd2262, %rd2209, %rd2353;
	xor.b64  	%rd2266, %rd2229, %rd2354;
	xor.b64  	%rd2246, %rd2226, %rd2354;
	xor.b64  	%rd2250, %rd2223, %rd2354;
	xor.b64  	%rd2260, %rd2220, %rd2354;
	xor.b64  	%rd2268, %rd2221, %rd2354;
	// begin inline asm
	{ // ROTL64 
	.reg .u32 tl,th,vl,vh;
	.reg .pred p;
	mov.b64 {tl,th}, %rd2242;
	shf.l.wrap.b32 vl, tl, th, %r565;
	shf.l.wrap.b32 vh, th, tl, %r565;
	setp.lt.u32 p, %r565, 32;
	@!p mov.b64 %rd2241, {vl,vh};
	@p  mov.b64 %rd2241, {vh,vl};
	}

	// end inline asm
	// begin inline asm
	{ // ROTL64 
	.reg .u32 tl,th,vl,vh;
	.reg .pred p;
	mov.b64 {tl,th}, %rd2244;
	shf.l.wrap.b32 vl, tl, th, %r566;
	shf.l.wrap.b32 vh, th, tl, %r566;
	setp.lt.u32 p, %r566, 32;
	@!p mov.b64 %rd2243, {vl,vh};
	@p  mov.b64 %rd2243, {vh,vl};
	}

	// end inline asm
	// begin inline asm
	{ // ROTL64 
	.reg .u32 tl,th,vl,vh;
	.reg .pred p;
	mov.b64 {tl,th}, %rd2246;
	shf.l.wrap.b32 vl, tl, th, %r567;
	shf.l.wrap.b32 vh, th, tl, %r567;
	setp.lt.u32 p, %r567, 32;
	@!p mov.b64 %rd2245, {vl,vh};
	@p  mov.b64 %rd2245, {vh,vl};
	}

	// end inline asm
	// begin inline asm
	{ // ROTL64 
	.reg .u32 tl,th,vl,vh;
	.reg .pred p;
	mov.b64 {tl,th}, %rd2248;
	shf.l.wrap.b32 vl, tl, th, %r568;
	shf.l.wrap.b32 vh, th, tl, %r568;
	setp.lt.u32 p, %r568, 32;
	@!p mov.b64 %rd2247, {vl,vh};
	@p  mov.b64 %rd2247, {vh,vl};
	}

	// end inline asm
	// begin inline asm
	{ // ROTL64 
	.reg .u32 tl,th,vl,vh;
	.reg .pred p;
	mov.b64 {tl,th}, %rd2250;
	shf.l.wrap.b32 vl, tl, th, %r569;
	shf.l.wrap.b32 vh, th, tl, %r569;
	setp.lt.u32 p, %r569, 32;
	@!p mov.b64 %rd2249, {vl,vh};
	@p  mov.b64 %rd2249, {vh,vl};
	}

	// end inline asm
	// begin inline asm
	{ // ROTL64 
	.reg .u32 tl,th,vl,vh;
	.reg .pred p;
	mov.b64 {tl,th}, %rd2252;
	shf.l.wrap.b32 vl, tl, th, %r570;
	shf.l.wrap.b32 vh, th, tl, %r570;
	setp.lt.u32 p, %r570, 32;
	@!p mov.b64 %rd2251, {vl,vh};
	@p  mov.b64 %rd2251, {vh,vl};
	}

	// end inline asm
	// begin inline asm
	{ // ROTL64 
	.reg .u32 tl,th,vl,vh;
	.reg .pred p;
	mov.b64 {tl,th}, %rd2254;
	shf.l.wrap.b32 vl, tl, th, %r571;
	shf.l.wrap.b32 vh, th, tl, %r571;
	setp.lt.u32 p, %r571, 32;
	@!p mov.b64 %rd2253, {vl,vh};
	@p  mov.b64 %rd2253, {vh,vl};
	}

	// end inline asm
	// begin inline asm
	{ // ROTL64 
	.reg .u32 tl,th,vl,vh;
	.reg .pred p;
	mov.b64 {tl,th}, %rd2256;
	shf.l.wrap.b32 vl, tl, th, %r572;
	shf.l.wrap.b32 vh, th, tl, %r572;
	setp.lt.u32 p, %r572, 32;
	@!p mov.b64 %rd2255, {vl,vh};
	@p  mov.b64 %rd2255, {vh,vl};
	}

	// end inline asm
	// begin inline asm
	{ // ROTL64 
	.reg .u32 tl,th,vl,vh;
	.reg .pred p;
	mov.b64 {tl,th}, %rd2258;
	shf.l.wrap.b32 vl, tl, th, %r573;
	shf.l.wrap.b32 vh, th, tl, %r573;
	setp.lt.u32 p, %r573, 32;
	@!p mov.b64 %rd2257, {vl,vh};
	@p  mov.b64 %rd2257, {vh,vl};
	}

	// end inline asm
	// begin inline asm
	{ // ROTL64 
	.reg .u32 tl,th,vl,vh;
	.reg .pred p;
	mov.b64 {tl,th}, %rd2260;
	shf.l.wrap.b32 vl, tl, th, %r574;
	shf.l.wrap.b32 vh, th, tl, %r574;
	setp.lt.u32 p, %r574, 32;
	@!p mov.b64 %rd2259, {vl,vh};
	@p  mov.b64 %rd2259, {vh,vl};
	}

	// end inline asm
	// begin inline asm
	{ // ROTL64 
	.reg .u32 tl,th,vl,vh;
	.reg .pred p;
	mov.b64 {tl,th}, %rd2262;
	shf.l.wrap.b32 vl, tl, th, %r575;
	shf.l.wrap.b32 vh, th, tl, %r575;
	setp.lt.u32 p, %r575, 32;
	@!p mov.b64 %rd2261, {vl,vh};
	@p  mov.b64 %rd2261, {vh,vl};
	}

	// end inline asm
	// begin inline asm
	{ // ROTL64 
	.reg .u32 tl,th,vl,vh;
	.reg .pred p;
	mov.b64 {tl,th}, %rd2264;
	shf.l.wrap.b32 vl, tl, th, %r576;
	shf.l.wrap.b32 vh, th, tl, %r576;
	setp.lt.u32 p, %r576, 32;
	@!p mov.b64 %rd2263, {vl,vh};
	@p  mov.b64 %rd2263, {vh,vl};
	}

	// end inline asm
	// begin inline asm
	{ // ROTL64 
	.reg .u32 tl,th,vl,vh;
	.reg .pred p;
	mov.b64 {tl,th}, %rd2266;
	shf.l.wrap.b32 vl, tl, th, %r577;
	shf.l.wrap.b32 vh, th, tl, %r577;
	setp.lt.u32 p, %r577, 32;
	@!p mov.b64 %rd2265, {vl,vh};
	@p  mov.b64 %rd2265, {vh,vl};
	}

	// end inline asm
	// begin inline asm
	{ // ROTL64 
	.reg .u32 tl,th,vl,vh;
	.reg .pred p;
	mov.b64 {tl,th}, %rd2268;
	shf.l.wrap.b32 vl, tl, th, %r578;
	shf.l.wrap.b32 vh, th, tl, %r578;
	setp.lt.u32 p, %r578, 32;
	@!p mov.b64 %rd2267, {vl,vh};
	@p  mov.b64 %rd2267, {vh,vl};
	}

	// end inline asm
	// begin inline asm
	{ // ROTL64 
	.reg .u32 tl,th,vl,vh;
	.reg .pred p;
	mov.b64 {tl,th}, %rd2270;
	shf.l.wrap.b32 vl, tl, th, %r579;
	shf.l.wrap.b32 vh, th, tl, %r579;
	setp.lt.u32 p, %r579, 32;
	@!p mov.b64 %rd2269, {vl,vh};
	@p  mov.b64 %rd2269, {vh,vl};
	}

	// end inline asm
	// begin inline asm
	{ // ROTL64 
	.reg .u32 tl,th,vl,vh;
	.reg .pred p;
	mov.b64 {tl,th}, %rd2272;
	shf.l.wrap.b32 vl, tl, th, %r580;
	shf.l.wrap.b32 vh, th, tl, %r580;
	setp.lt.u32 p, %r580, 32;
	@!p mov.b64 %rd2271, {vl,vh};
	@p  mov.b64 %rd2271, {vh,vl};
	}

	// end inline asm
	// begin inline asm
	{ // ROTL64 
	.reg .u32 tl,th,vl,vh;
	.reg .pred p;
	mov.b64 {tl,th}, %rd2274;
	shf.l.wrap.b32 vl, tl, th, %r581;
	shf.l.wrap.b32 vh, th, tl, %r581;
	setp.lt.u32 p, %r581, 32;
	@!p mov.b64 %rd2273, {vl,vh};
	@p  mov.b64 %rd2273, {vh,vl};
	}

	// end inline asm
	// begin inline asm
	{ // ROTL64 
	.reg .u32 tl,th,vl,vh;
	.reg .pred p;
	mov.b64 {tl,th}, %rd2276;
	shf.l.wrap.b32 vl, tl, th, %r582;
	shf.l.wrap.b32 vh, th, tl, %r582;
	setp.lt.u32 p, %r582, 32;
	@!p mov.b64 %rd2275, {vl,vh};
	@p  mov.b64 %rd2275, {vh,vl};
	}

	// end inline asm
	// begin inline asm
	{ // ROTL64 
	.reg .u32 tl,th,vl,vh;
	.reg .pred p;
	mov.b64 {tl,th}, %rd2278;
	shf.l.wrap.b32 vl, tl, th, %r583;
	shf.l.wrap.b32 vh, th, tl, %r583;
	setp.lt.u32 p, %r583, 32;
	@!p mov.b64 %rd2277, {vl,vh};
	@p  mov.b64 %rd2277, {vh,vl};
	}

	// end inline asm
	// begin inline asm
	{ // ROTL64 
	.reg .u32 tl,th,vl,vh;
	.reg .pred p;
	mov.b64 {tl,th}, %rd2280;
	shf.l.wrap.b32 vl, tl, th, %r584;
	shf.l.wrap.b32 vh, th, tl, %r584;
	setp.lt.u32 p, %r584, 32;
	@!p mov.b64 %rd2279, {vl,vh};
	@p  mov.b64 %rd2279, {vh,vl};
	}

	// end inline asm
	// begin inline asm
	{ // ROTL64 
	.reg .u32 tl,th,vl,vh;
	.reg .pred p;
	mov.b64 {tl,th}, %rd2282;
	shf.l.wrap.b32 vl, tl, th, %r585;
	shf.l.wrap.b32 vh, th, tl, %r585;
	setp.lt.u32 p, %r585, 32;
	@!p mov.b64 %rd2281, {vl,vh};
	@p  mov.b64 %rd2281, {vh,vl};
	}

	// end inline asm
	// begin inline asm
	{ // ROTL64 
	.reg .u32 tl,th,vl,vh;
	.reg .pred p;
	mov.b64 {tl,th}, %rd2284;
	shf.l.wrap.b32 vl, tl, th, %r586;
	shf.l.wrap.b32 vh, th, tl, %r586;
	setp.lt.u32 p, %r586, 32;
	@!p mov.b64 %rd2283, {vl,vh};
	@p  mov.b64 %rd2283, {vh,vl};
	}

	// end inline asm
	// begin inline asm
	{ // ROTL64 
	.reg .u32 tl,th,vl,vh;
	.reg .pred p;
	mov.b64 {tl,th}, %rd2286;
	shf.l.wrap.b32 vl, tl, th, %r587;
	shf.l.wrap.b32 vh, th, tl, %r587;
	setp.lt.u32 p, %r587, 32;
	@!p mov.b64 %rd2285, {vl,vh};
	@p  mov.b64 %rd2285, {vh,vl};
	}

	// end inline asm
	// begin inline asm
	{ // ROTL64 
	.reg .u32 tl,th,vl,vh;
	.reg .pred p;
	mov.b64 {tl,th}, %rd2288;
	shf.l.wrap.b32 vl, tl, th, %r588;
	shf.l.wrap.b32 vh, th, tl, %r588;
	setp.lt.u32 p, %r588, 32;
	@!p mov.b64 %rd2287, {vl,vh};
	@p  mov.b64 %rd2287, {vh,vl};
	}

	// end inline asm
	not.b64 	%rd2356, %rd2243;
	and.b64  	%rd2357, %rd2255, %rd2356;
	not.b64 	%rd2358, %rd2255;
	and.b64  	%rd2359, %rd2279, %rd2358;
	xor.b64  	%rd3988, %rd2359, %rd2243;
	not.b64 	%rd2360, %rd2279;
	and.b64  	%rd2361, %rd2267, %rd2360;
	xor.b64  	%rd3983, %rd2255, %rd2361;
	not.b64 	%rd2362, %rd2267;
	and.b64  	%rd2363, %rd2355, %rd2362;
	xor.b64  	%rd3978, %rd2279, %rd2363;
	not.b64 	%rd2364, %rd2355;
	and.b64  	%rd2365, %rd2243, %rd2364;
	xor.b64  	%rd3973, %rd2267, %rd2365;
	not.b64 	%rd2366, %rd2245;
	and.b64  	%rd2367, %rd2287, %rd2366;
	xor.b64  	%rd3992, %rd2367, %rd2277;
	not.b64 	%rd2368, %rd2287;
	and.b64  	%rd2369, %rd2273, %rd2368;
	xor.b64  	%rd3987, %rd2369, %rd2245;
	not.b64 	%rd2370, %rd2273;
	and.b64  	%rd2371, %rd2247, %rd2370;
	xor.b64  	%rd3982, %rd2287, %rd2371;
	not.b64 	%rd2372, %rd2247;
	and.b64  	%rd2373, %rd2277, %rd2372;
	xor.b64  	%rd3977, %rd2273, %rd2373;
	not.b64 	%rd2374, %rd2277;
	and.b64  	%rd2375, %rd2245, %rd2374;
	xor.b64  	%rd3972, %rd2247, %rd2375;
	not.b64 	%rd2376, %rd2285;
	and.b64  	%rd2377, %rd2257, %rd2376;
	xor.b64  	%rd3991, %rd2377, %rd2241;
	not.b64 	%rd2378, %rd2257;
	and.b64  	%rd2379, %rd2259, %rd2378;
	xor.b64  	%rd3986, %rd2379, %rd2285;
	not.b64 	%rd2380, %rd2259;
	and.b64  	%rd2381, %rd2251, %rd2380;
	xor.b64  	%rd3981, %rd2257, %rd2381;
	not.b64 	%rd2382, %rd2251;
	and.b64  	%rd2383, %rd2241, %rd2382;
	xor.b64  	%rd3976, %rd2259, %rd2383;
	not.b64 	%rd2384, %rd2241;
	and.b64  	%rd2385, %rd2285, %rd2384;
	xor.b64  	%rd3971, %rd2251, %rd2385;
	not.b64 	%rd2386, %rd2275;
	and.b64  	%rd2387, %rd2283, %rd2386;
	xor.b64  	%rd3990, %rd2387, %rd2265;
	not.b64 	%rd2388, %rd2283;
	and.b64  	%rd2389, %rd2281, %rd2388;
	xor.b64  	%rd3985, %rd2389, %rd2275;
	not.b64 	%rd2390, %rd2281;
	and.b64  	%rd2391, %rd2261, %rd2390;
	xor.b64  	%rd3980, %rd2283, %rd2391;
	not.b64 	%rd2392, %rd2261;
	and.b64  	%rd2393, %rd2265, %rd2392;
	xor.b64  	%rd3975, %rd2281, %rd2393;
	not.b64 	%rd2394, %rd2265;
	and.b64  	%rd2395, %rd2275, %rd2394;
	xor.b64  	%rd3970, %rd2261, %rd2395;
	not.b64 	%rd2396, %rd2271;
	and.b64  	%rd2397, %rd2249, %rd2396;
	xor.b64  	%rd3989, %rd2397, %rd2253;
	not.b64 	%rd2398, %rd2249;
	and.b64  	%rd2399, %rd2263, %rd2398;
	xor.b64  	%rd3984, %rd2399, %rd2271;
	not.b64 	%rd2400, %rd2263;
	and.b64  	%rd2401, %rd2269, %rd2400;
	xor.b64  	%rd3979, %rd2249, %rd2401;
	not.b64 	%rd2402, %rd2269;
	and.b64  	%rd2403, %rd2253, %rd2402;
	xor.b64  	%rd3974, %rd2263, %rd2403;
	not.b64 	%rd2404, %rd2253;
	and.b64  	%rd2405, %rd2271, %rd2404;
	xor.b64  	%rd3969, %rd2269, %rd2405;
	ld.const.u64 	%rd2406, [%rd2347+8];
	xor.b64  	%rd2407, %rd2357, %rd2406;
	xor.b64  	%rd3993, %rd2407, %rd2355;
	add.s32 	%r866, %r866, 2;
	setp.ne.s32 	%p32, %r866, 24;
	@%p32 bra 	$L__BB0_46;
	st.local.u64 	[%rd4+32], %rd3993;
	st.local.u64 	[%rd4+72], %rd3992;
	st.local.u64 	[%rd4+112], %rd3991;
	st.local.u64 	[%rd4+152], %rd3990;
	st.local.u64 	[%rd4+192], %rd3989;
	st.local.u64 	[%rd4+40], %rd3988;
	st.local.u64 	[%rd4+80], %rd3987;
	st.local.u64 	[%rd4+120], %rd3986;
	st.local.u64 	[%rd4+160], %rd3985;
	st.local.u64 	[%rd4+200], %rd3984;
	st.local.u64 	[%rd4+48], %rd3983;
	st.local.u64 	[%rd4+88], %rd3982;
	st.local.u64 	[%rd4+128], %rd3981;
	st.local.u64 	[%rd4+168], %rd3980;
	st.local.u64 	[%rd4+208], %rd3979;
	st.local.u64 	[%rd4+56], %rd3978;
	st.local.u64 	[%rd4+96], %rd3977;
	st.local.u64 	[%rd4+136], %rd3976;
	st.local.u64 	[%rd4+176], %rd3975;
	st.local.u64 	[%rd4+216], %rd3974;
	st.local.u64 	[%rd4+64], %rd3973;
	st.local.u64 	[%rd4+104], %rd3972;
	st.local.u64 	[%rd4+144], %rd3971;
	st.local.u64 	[%rd4+184], %rd3970;
	st.local.u64 	[%rd4+224], %rd3969;
	mov.b64 	%rd3994, 0;
$L__BB0_48:
	setp.lt.u64 	%p33, %rd3995, 32;
	@%p33 bra 	$L__BB0_27;
	shl.b64 	%rd3996, %rd3994, 3;
	st.local.u64 	[%rd4+424], %rd3996;
	ld.local.u8 	%rs22, [%rd4];
	setp.eq.s16 	%p34, %rs22, 0;
	@%p34 bra 	$L__BB0_51;
	and.b64  	%rd2409, %rd3994, 2305843009213693951;
	add.s64 	%rd2410, %rd4, %rd2409;
	mov.b16 	%rs23, 2;
	st.local.u8 	[%rd2410+232], %rs23;
	ld.local.u64 	%rd2411, [%rd4+424];
	add.s64 	%rd3996, %rd2411, 2;
	st.local.u64 	[%rd4+424], %rd3996;
$L__BB0_51:
	cvt.u32.u64 	%r589, %rd3996;
	and.b32  	%r590, %r589, 7;
	shr.u64 	%rd2412, %rd3996, 3;
	add.s64 	%rd2413, %rd4, %rd2412;
	ld.local.u8 	%rs24, [%rd2413+232];
	mov.b16 	%rs25, 1;
	shl.b16 	%rs26, %rs25, %r590;
	or.b16  	%rs27, %rs24, %rs26;
	st.local.u8 	[%rd2413+232], %rs27;
	ld.local.u64 	%rd2414, [%rd4+424];
	add.s64 	%rd4024, %rd2414, 1;
	st.local.u64 	[%rd4+424], %rd4024;
	ld.local.u64 	%rd2415, [%rd4+8];
	setp.ne.s64 	%p35, %rd4024, %rd2415;
	@%p35 bra 	$L__BB0_59;
	ld.local.u64 	%rd2416, [%rd4+24];
	setp.eq.s64 	%p36, %rd2416, 0;
	@%p36 bra 	$L__BB0_56;
	mov.b64 	%rd3997, 0;
	mov.u64 	%rd3998, %rd3997;
$L__BB0_54:
	.pragma "nounroll";
	add.s64 	%rd378, %rd4, %rd3998;
	ld.local.u8 	%rd2418, [%rd378+232];
	ld.local.u8 	%rd2419, [%rd378+233];
	shl.b64 	%rd2420, %rd2419, 8;
	or.b64  	%rd2421, %rd2420, %rd2418;
	ld.local.u8 	%rd2422, [%rd378+234];
	shl.b64 	%rd2423, %rd2422, 16;
	ld.local.u8 	%rd2424, [%rd378+235];
	shl.b64 	%rd2425, %rd2424, 24;
	or.b64  	%rd2426, %rd2425, %rd2423;
	or.b64  	%rd2427, %rd2426, %rd2421;
	ld.local.u8 	%rd2428, [%rd378+236];
	ld.local.u8 	%rd2429, [%rd378+237];
	shl.b64 	%rd2430, %rd2429, 8;
	or.b64  	%rd2431, %rd2430, %rd2428;
	ld.local.u8 	%rd2432, [%rd378+238];
	shl.b64 	%rd2433, %rd2432, 16;
	ld.local.u8 	%rd2434, [%rd378+239];
	shl.b64 	%rd2435, %rd2434, 24;
	or.b64  	%rd2436, %rd2435, %rd2433;
	or.b64  	%rd2437, %rd2436, %rd2431;
	shl.b64 	%rd2438, %rd2437, 32;
	or.b64  	%rd2439, %rd2438, %rd2427;
	shl.b64 	%rd2440, %rd3997, 3;
	add.s64 	%rd379, %rd4, %rd2440;
	ld.local.u64 	%rd2441, [%rd379+32];
	xor.b64  	%rd2442, %rd2441, %rd2439;
	st.local.u64 	[%rd379+32], %rd2442;
	add.s64 	%rd2443, %rd3997, 1;
	ld.local.u64 	%rd2444, [%rd4+24];
	setp.ge.u64 	%p37, %rd2443, %rd2444;
	@%p37 bra 	$L__BB0_56;
	ld.local.u8 	%rd2445, [%rd378+240];
	ld.local.u8 	%rd2446, [%rd378+241];
	shl.b64 	%rd2447, %rd2446, 8;
	or.b64  	%rd2448, %rd2447, %rd2445;
	ld.local.u8 	%rd2449, [%rd378+242];
	shl.b64 	%rd2450, %rd2449, 16;
	ld.local.u8 	%rd2451, [%rd378+243];
	shl.b64 	%rd2452, %rd2451, 24;
	or.b64  	%rd2453, %rd2452, %rd2450;
	or.b64  	%rd2454, %rd2453, %rd2448;
	ld.local.u8 	%rd2455, [%rd378+244];
	ld.local.u8 	%rd2456, [%rd378+245];
	shl.b64 	%rd2457, %rd2456, 8;
	or.b64  	%rd2458, %rd2457, %rd2455;
	ld.local.u8 	%rd2459, [%rd378+246];
	shl.b64 	%rd2460, %rd2459, 16;
	ld.local.u8 	%rd2461, [%rd378+247];
	shl.b64 	%rd2462, %rd2461, 24;
	or.b64  	%rd2463, %rd2462, %rd2460;
	or.b64  	%rd2464, %rd2463, %rd2458;
	shl.b64 	%rd2465, %rd2464, 32;
	or.b64  	%rd2466, %rd2465, %rd2454;
	ld.local.u64 	%rd2467, [%rd379+40];
	xor.b64  	%rd2468, %rd2467, %rd2466;
	st.local.u64 	[%rd379+40], %rd2468;
	add.s64 	%rd3998, %rd3998, 16;
	add.s64 	%rd3997, %rd3997, 2;
	ld.local.u64 	%rd2469, [%rd4+24];
	setp.lt.u64 	%p38, %rd3997, %rd2469;
	@%p38 bra 	$L__BB0_54;
$L__BB0_56:
	ld.local.u64 	%rd4023, [%rd4+32];
	ld.local.u64 	%rd4022, [%rd4+72];
	ld.local.u64 	%rd4021, [%rd4+112];
	ld.local.u64 	%rd4020, [%rd4+152];
	ld.local.u64 	%rd4019, [%rd4+192];
	ld.local.u64 	%rd4018, [%rd4+40];
	ld.local.u64 	%rd4017, [%rd4+80];
	ld.local.u64 	%rd4016, [%rd4+120];
	ld.local.u64 	%rd4015, [%rd4+160];
	ld.local.u64 	%rd4014, [%rd4+200];
	ld.local.u64 	%rd4013, [%rd4+48];
	ld.local.u64 	%rd4012, [%rd4+88];
	ld.local.u64 	%rd4011, [%rd4+128];
	ld.local.u64 	%rd4010, [%rd4+168];
	ld.local.u64 	%rd4009, [%rd4+208];
	ld.local.u64 	%rd4008, [%rd4+56];
	ld.local.u64 	%rd4007, [%rd4+96];
	ld.local.u64 	%rd4006, [%rd4+136];
	ld.local.u64 	%rd4005, [%rd4+176];
	ld.local.u64 	%rd4004, [%rd4+216];
	ld.local.u64 	%rd4003, [%rd4+64];
	ld.local.u64 	%rd4002, [%rd4+104];
	ld.local.u64 	%rd4001, [%rd4+144];
	ld.local.u64 	%rd4000, [%rd4+184];
	ld.local.u64 	%rd3999, [%rd4+224];
	mov.b32 	%r867, 0;
$L__BB0_57:
	.pragma "nounroll";
	// begin inline asm
	xor.b64 %rd2476, %rd4020, %rd4019;
	// end inline asm
	// begin inline asm
	xor.b64 %rd2476, %rd2476, %rd4021;
	// end inline asm
	// begin inline asm
	xor.b64 %rd2476, %rd2476, %rd4022;
	// end inline asm
	// begin inline asm
	xor.b64 %rd2476, %rd2476, %rd4023;
	// end inline asm
	// begin inline asm
	xor.b64 %rd2488, %rd4015, %rd4014;
	// end inline asm
	// begin inline asm
	xor.b64 %rd2488, %rd2488, %rd4016;
	// end inline asm
	// begin inline asm
	xor.b64 %rd2488, %rd2488, %rd4017;
	// end inline asm
	// begin inline asm
	xor.b64 %rd2488, %rd2488, %rd4018;
	// end inline asm
	// begin inline asm
	xor.b64 %rd2500, %rd4010, %rd4009;
	// end inline asm
	// begin inline asm
	xor.b64 %rd2500, %rd2500, %rd4011;
	// end inline asm
	// begin inline asm
	xor.b64 %rd2500, %rd2500, %rd4012;
	// end inline asm
	// begin inline asm
	xor.b64 %rd2500, %rd2500, %rd4013;
	// end inline asm
	// begin inline asm
	xor.b64 %rd2512, %rd4005, %rd4004;
	// end inline asm
	// begin inline asm
	xor.b64 %rd2512, %rd2512, %rd4006;
	// end inline asm
	// begin inline asm
	xor.b64 %rd2512, %rd2512, %rd4007;
	// end inline asm
	// begin inline asm
	xor.b64 %rd2512, %rd2512, %rd4008;
	// end inline asm
	// begin inline asm
	xor.b64 %rd2524, %rd4000, %rd3999;
	// end inline asm
	// begin inline asm
	xor.b64 %rd2524, %rd2524, %rd4001;
	// end inline asm
	// begin inline asm
	xor.b64 %rd2524, %rd2524, %rd4002;
	// end inline asm
	// begin inline asm
	xor.b64 %rd2524, %rd2524, %rd4003;
	// end inline asm
	mov.b32 	%r626, 1;
	// begin inline asm
	{ // ROTL64 
	.reg .u32 tl,th,vl,vh;
	.reg .pred p;
	mov.b64 {tl,th}, %rd2488;
	shf.l.wrap.b32 vl, tl, th, %r626;
	shf.l.wrap.b32 vh, th, tl, %r626;
	setp.lt.u32 p, %r626, 32;
	@!p mov.b64 %rd2530, {vl,vh};
	@p  mov.b64 %rd2530, {vh,vl};
	}

	// end inline asm
	xor.b64  	%rd2706, %rd2530, %rd2524;
	// begin inline asm
	{ // ROTL64 
	.reg .u32 tl,th,vl,vh;
	.reg .pred p;
	mov.b64 {tl,th}, %rd2500;
	shf.l.wrap.b32 vl, tl, th, %r626;
	shf.l.wrap.b32 vh, th, tl, %r626;
	setp.lt.u32 p, %r626, 32;
	@!p mov.b64 %rd2532, {vl,vh};
	@p  mov.b64 %rd2532, {vh,vl};
	}

	// end inline asm
	xor.b64  	%rd2707, %rd2532, %rd2476;
	// begin inline asm
	{ // ROTL64 
	.reg .u32 tl,th,vl,vh;
	.reg .pred p;
	mov.b64 {tl,th}, %rd2512;
	shf.l.wrap.b32 vl, tl, th, %r626;
	shf.l.wrap.b32 vh, th, tl, %r626;
	setp.lt.u32 p, %r626, 32;
	@!p mov.b64 %rd2534, {vl,vh};
	@p  mov.b64 %rd2534, {vh,vl};
	}

	// end inline asm
	xor.b64  	%rd2708, %rd2534, %rd2488;
	// begin inline asm
	{ // ROTL64 
	.reg .u32 tl,th,vl,vh;
	.reg .pred p;
	mov.b64 {tl,th}, %rd2524;
	shf.l.wrap.b32 vl, tl, th, %r626;
	shf.l.wrap.b32 vh, th, tl, %r626;
	setp.lt.u32 p, %r626, 32;
	@!p mov.b64 %rd2536, {vl,vh};
	@p  mov.b64 %rd2536, {vh,vl};
	}

	// end inline asm
	xor.b64  	%rd2709, %rd2536, %rd2500;
	// begin inline asm
	{ // ROTL64 
	.reg .u32 tl,th,vl,vh;
	.reg .pred p;
	mov.b64 {tl,th}, %rd2476;
	shf.l.wrap.b32 vl, tl, th, %r626;
	shf.l.wrap.b32 vh, th, tl, %r626;
	setp.lt.u32 p, %r626, 32;
	@!p mov.b64 %rd2538, {vl,vh};
	@p  mov.b64 %rd2538, {vh,vl};
	}

	// end inline asm
	xor.b64  	%rd2710, %rd2538, %rd2512;
	xor.b64  	%rd2711, %rd4023, %rd2706;
	xor.b64  	%rd2575, %rd4022, %rd2706;
	xor.b64  	%rd2587, %rd4021, %rd2706;
	xor.b64  	%rd2563, %rd4020, %rd2706;
	xor.b64  	%rd2551, %rd4019, %rd2706;
	xor.b64  	%rd2541, %rd4018, %rd2707;
	xor.b64  	%rd2543, %rd4017, %rd2707;
	xor.b64  	%rd2583, %rd4016, %rd2707;
	xor.b64  	%rd2573, %rd4015, %rd2707;
	xor.b64  	%rd2569, %rd4014, %rd2707;
	xor.b64  	%rd2553, %rd4013, %rd2708;
	xor.b64  	%rd2585, %rd4012, %rd2708;
	xor.b64  	%rd2555, %rd4011, %rd2708;
	xor.b64  	%rd2581, %rd4010, %rd2708;
	xor.b64  	%rd2547, %rd4009, %rd2708;
	xor.b64  	%rd2577, %rd4008, %rd2709;
	xor.b64  	%rd2571, %rd4007, %rd2709;
	xor.b64  	%rd2557, %rd4006, %rd2709;
	xor.b64  	%rd2579, %rd4005, %rd2709;
	xor.b64  	%rd2561, %rd4004, %rd2709;
	xor.b64  	%rd2565, %rd4003, %rd2710;
	xor.b64  	%rd2545, %rd4002, %rd2710;
	xor.b64  	%rd2549, %rd4001, %rd2710;
	xor.b64  	%rd2559, %rd4000, %rd2710;
	xor.b64  	%rd2567, %rd3999, %rd2710;
	// begin inline asm
	{ // ROTL64 
	.reg .u32 tl,th,vl,vh;
	.reg .pred p;
	mov.b64 {tl,th}, %rd2541;
	shf.l.wrap.b32 vl, tl, th, %r626;
	shf.l.wrap.b32 vh, th, tl, %r626;
	setp.lt.u32 p, %r626, 32;
	@!p mov.b64 %rd2540, {vl,vh};
	@p  mov.b64 %rd2540, {vh,vl};
	}

	// end inline asm
	mov.b32 	%r627, 44;
	// begin inline asm
	{ // ROTL64 
	.reg .u32 tl,th,vl,vh;
	.reg .pred p;
	mov.b64 {tl,th}, %rd2543;
	shf.l.wrap.b32 vl, tl, th, %r627;
	shf.l.wrap.b32 vh, th, tl, %r627;
	setp.lt.u32 p, %r627, 32;
	@!p mov.b64 %rd2542, {vl,vh};
	@p  mov.b64 %rd2542, {vh,vl};
	}

	// end inline asm
	mov.b32 	%r628, 20;
	// begin inline asm
	{ // ROTL64 
	.reg .u32 tl,th,vl,vh;
	.reg .pred p;
	mov.b64 {tl,th}, %rd2545;
	shf.l.wrap.b32 vl, tl, th, %r628;
	shf.l.wrap.b32 vh, th, tl, %r628;
	setp.lt.u32 p, %r628, 32;
	@!p mov.b64 %rd2544, {vl,vh};
	@p  mov.b64 %rd2544, {vh,vl};
	}

	// end inline asm
	mov.b32 	%r629, 61;
	// begin inline asm
	{ // ROTL64 
	.reg .u32 tl,th,vl,vh;
	.reg .pred p;
	mov.b64 {tl,th}, %rd2547;
	shf.l.wrap.b32 vl, tl, th, %r629;
	shf.l.wrap.b32 vh, th, tl, %r629;
	setp.lt.u32 p, %r629, 32;
	@!p mov.b64 %rd2546, {vl,vh};
	@p  mov.b64 %rd2546, {vh,vl};
	}

	// end inline asm
	mov.b32 	%r630, 39;
	// begin inline asm
	{ // ROTL64 
	.reg .u32 tl,th,vl,vh;
	.reg .pred p;
	mov.b64 {tl,th}, %rd2549;
	shf.l.wrap.b32 vl, tl, th, %r630;
	shf.l.wrap.b32 vh, th, tl, %r630;
	setp.lt.u32 p, %r630, 32;
	@!p mov.b64 %rd2548, {vl,vh};
	@p  mov.b64 %rd2548, {vh,vl};
	}

	// end inline asm
	mov.b32 	%r631, 18;
	// begin inline asm
	{ // ROTL64 
	.reg .u32 tl,th,vl,vh;
	.reg .pred p;
	mov.b64 {tl,th}, %rd2551;
	shf.l.wrap.b32 vl, tl, th, %r631;
	shf.l.wrap.b32 vh, th, tl, %r631;
	setp.lt.u32 p, %r631, 32;
	@!p mov.b64 %rd2550, {vl,vh};
	@p  mov.b64 %rd2550, {vh,vl};
	}

	// end inline asm
	mov.b32 	%r632, 62;
	// begin inline asm
	{ // ROTL64 
	.reg .u32 tl,th,vl,vh;
	.reg .pred p;
	mov.b64 {tl,th}, %rd2553;
	shf.l.wrap.b32 vl, tl, th, %r632;
	shf.l.wrap.b32 vh, th, tl, %r632;
	setp.lt.u32 p, %r632, 32;
	@!p mov.b64 %rd2552, {vl,vh};
	@p  mov.b64 %rd2552, {vh,vl};
	}

	// end inline asm
	mov.b32 	%r633, 43;
	// begin inline asm
	{ // ROTL64 
	.reg .u32 tl,th,vl,vh;
	.reg .pred p;
	mov.b64 {tl,th}, %rd2555;
	shf.l.wrap.b32 vl, tl, th, %r633;
	shf.l.wrap.b32 vh, th, tl, %r633;
	setp.lt.u32 p, %r633, 32;
	@!p mov.b64 %rd2554, {vl,vh};
	@p  mov.b64 %rd2554, {vh,vl};
	}

	// end inline asm
	mov.b32 	%r634, 25;
	// begin inline asm
	{ // ROTL64 
	.reg .u32 tl,th,vl,vh;
	.reg .pred p;
	mov.b64 {tl,th}, %rd2557;
	shf.l.wrap.b32 vl, tl, th, %r634;
	shf.l.wrap.b32 vh, th, tl, %r634;
	setp.lt.u32 p, %r634, 32;
	@!p mov.b64 %rd2556, {vl,vh};
	@p  mov.b64 %rd2556, {vh,vl};
	}

	// end inline asm
	mov.b32 	%r635, 8;
	// begin inline asm
	{ // ROTL64 
	.reg .u32 tl,th,vl,vh;
	.reg .pred p;
	mov.b64 {tl,th}, %rd2559;
	shf.l.wrap.b32 vl, tl, th, %r635;
	shf.l.wrap.b32 vh, th, tl, %r635;
	setp.lt.u32 p, %r635, 32;
	@!p mov.b64 %rd2558, {vl,vh};
	@p  mov.b64 %rd2558, {vh,vl};
	}

	// end inline asm
	mov.b32 	%r636, 56;
	// begin inline asm
	{ // ROTL64 
	.reg .u32 tl,th,vl,vh;
	.reg .pred p;
	mov.b64 {tl,th}, %rd2561;
	shf.l.wrap.b32 vl, tl, th, %r636;
	shf.l.wrap.b32 vh, th, tl, %r636;
	setp.lt.u32 p, %r636, 32;
	@!p mov.b64 %rd2560, {vl,vh};
	@p  mov.b64 %rd2560, {vh,vl};
	}

	// end inline asm
	mov.b32 	%r637, 41;
	// begin inline asm
	{ // ROTL64 
	.reg .u32 tl,th,vl,vh;
	.reg .pred p;
	mov.b64 {tl,th}, %rd2563;
	shf.l.wrap.b32 vl, tl, th, %r637;
	shf.l.wrap.b32 vh, th, tl, %r637;
	setp.lt.u32 p, %r637, 32;
	@!p mov.b64 %rd2562, {vl,vh};
	@p  mov.b64 %rd2562, {vh,vl};
	}

	// end inline asm
	mov.b32 	%r638, 27;
	// begin inline asm
	{ // ROTL64 
	.reg .u32 tl,th,vl,vh;
	.reg .pred p;
	mov.b64 {tl,th}, %rd2565;
	shf.l.wrap.b32 vl, tl, th, %r638;
	shf.l.wrap.b32 vh, th, tl, %r638;
	setp.lt.u32 p, %r638, 32;
	@!p mov.b64 %rd2564, {vl,vh};
	@p  mov.b64 %rd2564, {vh,vl};
	}

	// end inline asm
	mov.b32 	%r639, 14;
	// begin inline asm
	{ // ROTL64 
	.reg .u32 tl,th,vl,vh;
	.reg .pred p;
	mov.b64 {tl,th}, %rd2567;
	shf.l.wrap.b32 vl, tl, th, %r639;
	shf.l.wrap.b32 vh, th, tl, %r639;
	setp.lt.u32 p, %r639, 32;
	@!p mov.b64 %rd2566, {vl,vh};
	@p  mov.b64 %rd2566, {vh,vl};
	}

	// end inline asm
	mov.b32 	%r640, 2;
	// begin inline asm
	{ // ROTL64 
	.reg .u32 tl,th,vl,vh;
	.reg .pred p;
	mov.b64 {tl,th}, %rd2569;
	shf.l.wrap.b32 vl, tl, th, %r640;
	shf.l.wrap.b32 vh, th, tl, %r640;
	setp.lt.u32 p, %r640, 32;
	@!p mov.b64 %rd2568, {vl,vh};
	@p  mov.b64 %rd2568, {vh,vl};
	}

	// end inline asm
	mov.b32 	%r641, 55;
	// begin inline asm
	{ // ROTL64 
	.reg .u32 tl,th,vl,vh;
	.reg .pred p;
	mov.b64 {tl,th}, %rd2571;
	shf.l.wrap.b32 vl, tl, th, %r641;
	shf.l.wrap.b32 vh, th, tl, %r641;
	setp.lt.u32 p, %r641, 32;
	@!p mov.b64 %rd2570, {vl,vh};
	@p  mov.b64 %rd2570, {vh,vl};
	}

	// end inline asm
	mov.b32 	%r642, 45;
	// begin inline asm
	{ // ROTL64 
	.reg .u32 tl,th,vl,vh;
	.reg .pred p;
	mov.b64 {tl,th}, %rd2573;
	shf.l.wrap.b32 vl, tl, th, %r642;
	shf.l.wrap.b32 vh, th, tl, %r642;
	setp.lt.u32 p, %r642, 32;
	@!p mov.b64 %rd2572, {vl,vh};
	@p  mov.b64 %rd2572, {vh,vl};
	}

	// end inline asm
	mov.b32 	%r643, 36;
	// begin inline asm
	{ // ROTL64 
	.reg .u32 tl,th,vl,vh;
	.reg .pred p;
	mov.b64 {tl,th}, %rd2575;
	shf.l.wrap.b32 vl, tl, th, %r643;
	shf.l.wrap.b32 vh, th, tl, %r643;
	setp.lt.u32 p, %r643, 32;
	@!p mov.b64 %rd2574, {vl,vh};
	@p  mov.b64 %rd2574, {vh,vl};
	}

	// end inline asm
	mov.b32 	%r644, 28;
	// begin inline asm
	{ // ROTL64 
	.reg .u32 tl,th,vl,vh;
	.reg .pred p;
	mov.b64 {tl,th}, %rd2577;
	shf.l.wrap.b32 vl, tl, th, %r644;
	shf.l.wrap.b32 vh, th, tl, %r644;
	setp.lt.u32 p, %r644, 32;
	@!p mov.b64 %rd2576, {vl,vh};
	@p  mov.b64 %rd2576, {vh,vl};
	}

	// end inline asm
	mov.b32 	%r645, 21;
	// begin inline asm
	{ // ROTL64 
	.reg .u32 tl,th,vl,vh;
	.reg .pred p;
	mov.b64 {tl,th}, %rd2579;
	shf.l.wrap.b32 vl, tl, th, %r645;
	shf.l.wrap.b32 vh, th, tl, %r645;
	setp.lt.u32 p, %r645, 32;
	@!p mov.b64 %rd2578, {vl,vh};
	@p  mov.b64 %rd2578, {vh,vl};
	}

	// end inline asm
	mov.b32 	%r646, 15;
	// begin inline asm
	{ // ROTL64 
	.reg .u32 tl,th,vl,vh;
	.reg .pred p;
	mov.b64 {tl,th}, %rd2581;
	shf.l.wrap.b32 vl, tl, th, %r646;
	shf.l.wrap.b32 vh, th, tl, %r646;
	setp.lt.u32 p, %r646, 32;
	@!p mov.b64 %rd2580, {vl,vh};
	@p  mov.b64 %rd2580, {vh,vl};
	}

	// end inline asm
	mov.b32 	%r647, 10;
	// begin inline asm
	{ // ROTL64 
	.reg .u32 tl,th,vl,vh;
	.reg .pred p;
	mov.b64 {tl,th}, %rd2583;
	shf.l.wrap.b32 vl, tl, th, %r647;
	shf.l.wrap.b32 vh, th, tl, %r647;
	setp.lt.u32 p, %r647, 32;
	@!p mov.b64 %rd2582, {vl,vh};
	@p  mov.b64 %rd2582, {vh,vl};
	}

	// end inline asm
	mov.b32 	%r648, 6;
	// begin inline asm
	{ // ROTL64 
	.reg .u32 tl,th,vl,vh;
	.reg .pred p;
	mov.b64 {tl,th}, %rd2585;
	shf.l.wrap.b32 vl, tl, th, %r648;
	shf.l.wrap.b32 vh, th, tl, %r648;
	setp.lt.u32 p, %r648, 32;
	@!p mov.b64 %rd2584, {vl,vh};
	@p  mov.b64 %rd2584, {vh,vl};
	}

	// end inline asm
	mov.b32 	%r649, 3;
	// begin inline asm
	{ // ROTL64 
	.reg .u32 tl,th,vl,vh;
	.reg .pred p;
	mov.b64 {tl,th}, %rd2587;
	shf.l.wrap.b32 vl, tl, th, %r649;
	shf.l.wrap.b32 vh, th, tl, %r649;
	setp.lt.u32 p, %r649, 32;
	@!p mov.b64 %rd2586, {vl,vh};
	@p  mov.b64 %rd2586, {vh,vl};
	}

	// end inline asm
	not.b64 	%rd2712, %rd2542;
	and.b64  	%rd2713, %rd2554, %rd2712;
	not.b64 	%rd2714, %rd2554;
	and.b64  	%rd2715, %rd2578, %rd2714;
	xor.b64  	%rd2610, %rd2715, %rd2542;
	not.b64 	%rd2716, %rd2578;
	and.b64  	%rd2717, %rd2566, %rd2716;
	xor.b64  	%rd2622, %rd2554, %rd2717;
	not.b64 	%rd2718, %rd2566;
	and.b64  	%rd2719, %rd2711, %rd2718;
	xor.b64  	%rd2634, %rd2578, %rd2719;
	not.b64 	%rd2720, %rd2711;
	and.b64  	%rd2721, %rd2542, %rd2720;
	xor.b64  	%rd2646, %rd2566, %rd2721;
	not.b64 	%rd2722, %rd2544;
	and.b64  	%rd2723, %rd2586, %rd2722;
	xor.b64  	%rd2595, %rd2723, %rd2576;
	not.b64 	%rd2724, %rd2586;
	and.b64  	%rd2725, %rd2572, %rd2724;
	xor.b64  	%rd2607, %rd2725, %rd2544;
	not.b64 	%rd2726, %rd2572;
	and.b64  	%rd2727, %rd2546, %rd2726;
	xor.b64  	%rd2619, %rd2586, %rd2727;
	not.b64 	%rd2728, %rd2546;
	and.b64  	%rd2729, %rd2576, %rd2728;
	xor.b64  	%rd2631, %rd2572, %rd2729;
	not.b64 	%rd2730, %rd2576;
	and.b64  	%rd2731, %rd2544, %rd2730;
	xor.b64  	%rd2643, %rd2546, %rd2731;
	not.b64 	%rd2732, %rd2584;
	and.b64  	%rd2733, %rd2556, %rd2732;
	xor.b64  	%rd2592, %rd2733, %rd2540;
	not.b64 	%rd2734, %rd2556;
	and.b64  	%rd2735, %rd2558, %rd2734;
	xor.b64  	%rd2604, %rd2735, %rd2584;
	not.b64 	%rd2736, %rd2558;
	and.b64  	%rd2737, %rd2550, %rd2736;
	xor.b64  	%rd2616, %rd2556, %rd2737;
	not.b64 	%rd2738, %rd2550;
	and.b64  	%rd2739, %rd2540, %rd2738;
	xor.b64  	%rd2628, %rd2558, %rd2739;
	not.b64 	%rd2740, %rd2540;
	and.b64  	%rd2741, %rd2584, %rd2740;
	xor.b64  	%rd2640, %rd2550, %rd2741;
	not.b64 	%rd2742, %rd2574;
	and.b64  	%rd2743, %rd2582, %rd2742;
	xor.b64  	%rd2589, %rd2743, %rd2564;
	not.b64 	%rd2744, %rd2582;
	and.b64  	%rd2745, %rd2580, %rd2744;
	xor.b64  	%rd2601, %rd2745, %rd2574;
	not.b64 	%rd2746, %rd2580;
	and.b64  	%rd2747, %rd2560, %rd2746;
	xor.b64  	%rd2613, %rd2582, %rd2747;
	not.b64 	%rd2748, %rd2560;
	and.b64  	%rd2749, %rd2564, %rd2748;
	xor.b64  	%rd2625, %rd2580, %rd2749;
	not.b64 	%rd2750, %rd2564;
	and.b64  	%rd2751, %rd2574, %rd2750;
	xor.b64  	%rd2637, %rd2560, %rd2751;
	not.b64 	%rd2752, %rd2570;
	and.b64  	%rd2753, %rd2548, %rd2752;
	xor.b64  	%rd2590, %rd2753, %rd2552;
	not.b64 	%rd2754, %rd2548;
	and.b64  	%rd2755, %rd2562, %rd2754;
	xor.b64  	%rd2602, %rd2755, %rd2570;
	not.b64 	%rd2756, %rd2562;
	and.b64  	%rd2757, %rd2568, %rd2756;
	xor.b64  	%rd2614, %rd2548, %rd2757;
	not.b64 	%rd2758, %rd2568;
	and.b64  	%rd2759, %rd2552, %rd2758;
	xor.b64  	%rd2626, %rd2562, %rd2759;
	not.b64 	%rd2760, %rd2552;
	and.b64  	%rd2761, %rd2570, %rd2760;
	xor.b64  	%rd2638, %rd2568, %rd2761;
	mul.wide.u32 	%rd2762, %r867, 8;
	mov.u64 	%rd2763, CUDA_KECCAK_CONSTS;
	add.s64 	%rd2764, %rd2763, %rd2762;
	ld.const.u64 	%rd2765, [%rd2764];
	xor.b64  	%rd2766, %rd2713, %rd2765;
	xor.b64  	%rd2598, %rd2766, %rd2711;
	// begin inline asm
	xor.b64 %rd2594, %rd2589, %rd2590;
	// end inline asm
	// begin inline asm
	xor.b64 %rd2594, %rd2594, %rd2592;
	// end inline asm
	// begin inline asm
	xor.b64 %rd2594, %rd2594, %rd2595;
	// end inline asm
	// begin inline asm
	xor.b64 %rd2594, %rd2594, %rd2598;
	// end inline asm
	// begin inline asm
	xor.b64 %rd2606, %rd2601, %rd2602;
	// end inline asm
	// begin inline asm
	xor.b64 %rd2606, %rd2606, %rd2604;
	// end inline asm
	// begin inline asm
	xor.b64 %rd2606, %rd2606, %rd2607;
	// end inline asm
	// begin inline asm
	xor.b64 %rd2606, %rd2606, %rd2610;
	// end inline asm
	// begin inline asm
	xor.b64 %rd2618, %rd2613, %rd2614;
	// end inline asm
	// begin inline asm
	xor.b64 %rd2618, %rd2618, %rd2616;
	// end inline asm
	// begin inline asm
	xor.b64 %rd2618, %rd2618, %rd2619;
	// end inline asm
	// begin inline asm
	xor.b64 %rd2618, %rd2618, %rd2622;
	// end inline asm
	// begin inline asm
	xor.b64 %rd2630, %rd2625, %rd2626;
	// end inline asm
	// begin inline asm
	xor.b64 %rd2630, %rd2630, %rd2628;
	// end inline asm
	// begin inline asm
	xor.b64 %rd2630, %rd2630, %rd2631;
	// end inline asm
	// begin inline asm
	xor.b64 %rd2630, %rd2630, %rd2634;
	// end inline asm
	// begin inline asm
	xor.b64 %rd2642, %rd2637, %rd2638;
	// end inline asm
	// begin inline asm
	xor.b64 %rd2642, %rd2642, %rd2640;
	// end inline asm
	// begin inline asm
	xor.b64 %rd2642, %rd2642, %rd2643;
	// end inline asm
	// begin inline asm
	xor.b64 %rd2642, %rd2642, %rd2646;
	// end inline asm
	// begin inline asm
	{ // ROTL64 
	.reg .u32 tl,th,vl,vh;
	.reg .pred p;
	mov.b64 {tl,th}, %rd2606;
	shf.l.wrap.b32 vl, tl, th, %r626;
	shf.l.wrap.b32 vh, th, tl, %r626;
	setp.lt.u32 p, %r626, 32;
	@!p mov.b64 %rd2648, {vl,vh};
	@p  mov.b64 %rd2648, {vh,vl};
	}

	// end inline asm
	xor.b64  	%rd2767, %rd2648, %rd2642;
	// begin inline asm
	{ // ROTL64 
	.reg .u32 tl,th,vl,vh;
	.reg .pred p;
	mov.b64 {tl,th}, %rd2618;
	shf.l.wrap.b32 vl, tl, th, %r626;
	shf.l.wrap.b32 vh, th, tl, %r626;
	setp.lt.u32 p, %r626, 32;
	@!p mov.b64 %rd2650, {vl,vh};
	@p  mov.b64 %rd2650, {vh,vl};
	}

	// end inline asm
	xor.b64  	%rd2768, %rd2650, %rd2594;
	// begin inline asm
	{ // ROTL64 
	.reg .u32 tl,th,vl,vh;
	.reg .pred p;
	mov.b64 {tl,th}, %rd2630;
	shf.l.wrap.b32 vl, tl, th, %r626;
	shf.l.wrap.b32 vh, th, tl, %r626;
	setp.lt.u32 p, %r626, 32;
	@!p mov.b64 %rd2652, {vl,vh};
	@p  mov.b64 %rd2652, {vh,vl};
	}

	// end inline asm
	xor.b64  	%rd2769, %rd2652, %rd2606;
	// begin inline asm
	{ // ROTL64 
	.reg .u32 tl,th,vl,vh;
	.reg .pred p;
	mov.b64 {tl,th}, %rd2642;
	shf.l.wrap.b32 vl, tl, th, %r626;
	shf.l.wrap.b32 vh, th, tl, %r626;
	setp.lt.u32 p, %r626, 32;
	@!p mov.b64 %rd2654, {vl,vh};
	@p  mov.b64 %rd2654, {vh,vl};
	}

	// end inline asm
	xor.b64  	%rd2770, %rd2654, %rd2618;
	// begin inline asm
	{ // ROTL64 
	.reg .u32 tl,th,vl,vh;
	.reg .pred p;
	mov.b64 {tl,th}, %rd2594;
	shf.l.wrap.b32 vl, tl, th, %r626;
	shf.l.wrap.b32 vh, th, tl, %r626;
	setp.lt.u32 p, %r626, 32;
	@!p mov.b64 %rd2656, {vl,vh};
	@p  mov.b64 %rd2656, {vh,vl};
	}

	// end inline asm
	xor.b64  	%rd2771, %rd2656, %rd2630;
	xor.b64  	%rd2772, %rd2598, %rd2767;
	xor.b64  	%rd2693, %rd2595, %rd2767;
	xor.b64  	%rd2705, %rd2592, %rd2767;
	xor.b64  	%rd2681, %rd2589, %rd2767;
	xor.b64  	%rd2669, %rd2590, %rd2767;
	xor.b64  	%rd2659, %rd2610, %rd2768;
	xor.b64  	%rd2661, %rd2607, %rd2768;
	xor.b64  	%rd2701, %rd2604, %rd2768;
	xor.b64  	%rd2691, %rd2601, %rd2768;
	xor.b64  	%rd2687, %rd2602, %rd2768;
	xor.b64  	%rd2671, %rd2622, %rd2769;
	xor.b64  	%rd2703, %rd2619, %rd2769;
	xor.b64  	%rd2673, %rd2616, %rd2769;
	xor.b64  	%rd2699, %rd2613, %rd2769;
	xor.b64  	%rd2665, %rd2614, %rd2769;
	xor.b64  	%rd2695, %rd2634, %rd2770;
	xor.b64  	%rd2689, %rd2631, %rd2770;
	xor.b64  	%rd2675, %rd2628, %rd2770;
	xor.b64  	%rd2697, %rd2625, %rd2770;
	xor.b64  	%rd2679, %rd2626, %rd2770;
	xor.b64  	%rd2683, %rd2646, %rd2771;
	xor.b64  	%rd2663, %rd2643, %rd2771;
	xor.b64  	%rd2667, %rd2640, %rd2771;
	xor.b64  	%rd2677, %rd2637, %rd2771;
	xor.b64  	%rd2685, %rd2638, %rd2771;
	// begin inline asm
	{ // ROTL64 
	.reg .u32 tl,th,vl,vh;
	.reg .pred p;
	mov.b64 {tl,th}, %rd2659;
	shf.l.wrap.b32 vl, tl, th, %r626;
	shf.l.wrap.b32 vh, th, tl, %r626;
	setp.lt.u32 p, %r626, 32;
	@!p mov.b64 %rd2658, {vl,vh};
	@p  mov.b64 %rd2658, {vh,vl};
	}

	// end inline asm
	// begin inline asm
	{ // ROTL64 
	.reg .u32 tl,th,vl,vh;
	.reg .pred p;
	mov.b64 {tl,th}, %rd2661;
	shf.l.wrap.b32 vl, tl, th, %r627;
	shf.l.wrap.b32 vh, th, tl, %r627;
	setp.lt.u32 p, %r627, 32;
	@!p mov.b64 %rd2660, {vl,vh};
	@p  mov.b64 %rd2660, {vh,vl};
	}

	// end inline asm
	// begin inline asm
	{ // ROTL64 
	.reg .u32 tl,th,vl,vh;
	.reg .pred p;
	mov.b64 {tl,th}, %rd2663;
	shf.l.wrap.b32 vl, tl, th, %r628;
	shf.l.wrap.b32 vh, th, tl, %r628;
	setp.lt.u32 p, %r628, 32;
	@!p mov.b64 %rd2662, {vl,vh};
	@p  mov.b64 %rd2662, {vh,vl};
	}

	// end inline asm
	// begin inline asm
	{ // ROTL64 
	.reg .u32 tl,th,vl,vh;
	.reg .pred p;
	mov.b64 {tl,th}, %rd2665;
	shf.l.wrap.b32 vl, tl, th, %r629;
	shf.l.wrap.b32 vh, th, tl, %r629;
	setp.lt.u32 p, %r629, 32;
	@!p mov.b64 %rd2664, {vl,vh};
	@p  mov.b64 %rd2664, {vh,vl};
	}

	// end inline asm
	// begin inline asm
	{ // ROTL64 
	.reg .u32 tl,th,vl,vh;
	.reg .pred p;
	mov.b64 {tl,th}, %rd2667;
	shf.l.wrap.b32 vl, tl, th, %r630;
	shf.l.wrap.b32 vh, th, tl, %r630;
	setp.lt.u32 p, %r630, 32;
	@!p mov.b64 %rd2666, {vl,vh};
	@p  mov.b64 %rd2666, {vh,vl};
	}

	// end inline asm
	// begin inline asm
	{ // ROTL64 
	.reg .u32 tl,th,vl,vh;
	.reg .pred p;
	mov.b64 {tl,th}, %rd2669;
	shf.l.wrap.b32 vl, tl, th, %r631;
	shf.l.wrap.b32 vh, th, tl, %r631;
	setp.lt.u32 p, %r631, 32;
	@!p mov.b64 %rd2668, {vl,vh};
	@p  mov.b64 %rd2668, {vh,vl};
	}

	// end inline asm
	// begin inline asm
	{ // ROTL64 
	.reg .u32 tl,th,vl,vh;
	.reg .pred p;
	mov.b64 {tl,th}, %rd2671;
	shf.l.wrap.b32 vl, tl, th, %r632;
	shf.l.wrap.b32 vh, th, tl, %r632;
	setp.lt.u32 p, %r632, 32;
	@!p mov.b64 %rd2670, {vl,vh};
	@p  mov.b64 %rd2670, {vh,vl};
	}

	// end inline asm
	// begin inline asm
	{ // ROTL64 
	.reg .u32 tl,th,vl,vh;
	.reg .pred p;
	mov.b64 {tl,th}, %rd2673;
	shf.l.wrap.b32 vl, tl, th, %r633;
	shf.l.wrap.b32 vh, th, tl, %r633;
	setp.lt.u32 p, %r633, 32;
	@!p mov.b64 %rd2672, {vl,vh};
	@p  mov.b64 %rd2672, {vh,vl};
	}

	// end inline asm
	// begin inline asm
	{ // ROTL64 
	.reg .u32 tl,th,vl,vh;
	.reg .pred p;
	mov.b64 {tl,th}, %rd2675;
	shf.l.wrap.b32 vl, tl, th, %r634;
	shf.l.wrap.b32 vh, th, tl, %r634;
	setp.lt.u32 p, %r634, 32;
	@!p mov.b64 %rd2674, {vl,vh};
	@p  mov.b64 %rd2674, {vh,vl};
	}

	// end inline asm
	// begin inline asm
	{ // ROTL64 
	.reg .u32 tl,th,vl,vh;
	.reg .pred p;
	mov.b64 {tl,th}, %rd2677;
	shf.l.wrap.b32 vl, tl, th, %r635;
	shf.l.wrap.b32 vh, th, tl, %r635;
	setp.lt.u32 p, %r635, 32;
	@!p mov.b64 %rd2676, {vl,vh};
	@p  mov.b64 %rd2676, {vh,vl};
	}

	// end inline asm
	// begin inline asm
	{ // ROTL64 
	.reg .u32 tl,th,vl,vh;
	.reg .pred p;
	mov.b64 {tl,th}, %rd2679;
	shf.l.wrap.b32 vl, tl, th, %r636;
	shf.l.wrap.b32 vh, th, tl, %r636;
	setp.lt.u32 p, %r636, 32;
	@!p mov.b64 %rd2678, {vl,vh};
	@p  mov.b64 %rd2678, {vh,vl};
	}

	// end inline asm
	// begin inline asm
	{ // ROTL64 
	.reg .u32 tl,th,vl,vh;
	.reg .pred p;
	mov.b64 {tl,th}, %rd2681;
	shf.l.wrap.b32 vl, tl, th, %r637;
	shf.l.wrap.b32 vh, th, tl, %r637;
	setp.lt.u32 p, %r637, 32;
	@!p mov.b64 %rd2680, {vl,vh};
	@p  mov.b64 %rd2680, {vh,vl};
	}

	// end inline asm
	// begin inline asm
	{ // ROTL64 
	.reg .u32 tl,th,vl,vh;
	.reg .pred p;
	mov.b64 {tl,th}, %rd2683;
	shf.l.wrap.b32 vl, tl, th, %r638;
	shf.l.wrap.b32 vh, th, tl, %r638;
	setp.lt.u32 p, %r638, 32;
	@!p mov.b64 %rd2682, {vl,vh};
	@p  mov.b64 %rd2682, {vh,vl};
	}

	// end inline asm
	// begin inline asm
	{ // ROTL64 
	.reg .u32 tl,th,vl,vh;
	.reg .pred p;
	mov.b64 {tl,th}, %rd2685;
	shf.l.wrap.b32 vl, tl, th, %r639;
	shf.l.wrap.b32 vh, th, tl, %r639;
	setp.lt.u32 p, %r639, 32;
	@!p mov.b64 %rd2684, {vl,vh};
	@p  mov.b64 %rd2684, {vh,vl};
	}

	// end inline asm
	// begin inline asm
	{ // ROTL64 
	.reg .u32 tl,th,vl,vh;
	.reg .pred p;
	mov.b64 {tl,th}, %rd2687;
	shf.l.wrap.b32 vl, tl, th, %r640;
	shf.l.wrap.b32 vh, th, tl, %r640;
	setp.lt.u32 p, %r640, 32;
	@!p mov.b64 %rd2686, {vl,vh};
	@p  mov.b64 %rd2686, {vh,vl};
	}

	// end inline asm
	// begin inline asm
	{ // ROTL64 
	.reg .u32 tl,th,vl,vh;
	.reg .pred p;
	mov.b64 {tl,th}, %rd2689;
	shf.l.wrap.b32 vl, tl, th, %r641;
	shf.l.wrap.b32 vh, th, tl, %r641;
	setp.lt.u32 p, %r641, 32;
	@!p mov.b64 %rd2688, {vl,vh};
	@p  mov.b64 %rd2688, {vh,vl};
	}

	// end inline asm
	// begin inline asm
	{ // ROTL64 
	.reg .u32 tl,th,vl,vh;
	.reg .pred p;
	mov.b64 {tl,th}, %rd2691;
	shf.l.wrap.b32 vl, tl, th, %r642;
	shf.l.wrap.b32 vh, th, tl, %r642;
	setp.lt.u32 p, %r642, 32;
	@!p mov.b64 %rd2690, {vl,vh};
	@p  mov.b64 %rd2690, {vh,vl};
	}

	// end inline asm
	// begin inline asm
	{ // ROTL64 
	.reg .u32 tl,th,vl,vh;
	.reg .pred p;
	mov.b64 {tl,th}, %rd2693;
	shf.l.wrap.b32 vl, tl, th, %r643;
	shf.l.wrap.b32 vh, th, tl, %r643;
	setp.lt.u32 p, %r643, 32;
	@!p mov.b64 %rd2692, {vl,vh};
	@p  mov.b64 %rd2692, {vh,vl};
	}

	// end inline asm
	// begin inline asm
	{ // ROTL64 
	.reg .u32 tl,th,vl,vh;
	.reg .pred p;
	mov.b64 {tl,th}, %rd2695;
	shf.l.wrap.b32 vl, tl, th, %r644;
	shf.l.wrap.b32 vh, th, tl, %r644;
	setp.lt.u32 p, %r644, 32;
	@!p mov.b64 %rd2694, {vl,vh};
	@p  mov.b64 %rd2694, {vh,vl};
	}

	// end inline asm
	// begin inline asm
	{ // ROTL64 
	.reg .u32 tl,th,vl,vh;
	.reg .pred p;
	mov.b64 {tl,th}, %rd2697;
	shf.l.wrap.b32 vl, tl, th, %r645;
	shf.l.wrap.b32 vh, th, tl, %r645;
	setp.lt.u32 p, %r645, 32;
	@!p mov.b64 %rd2696, {vl,vh};
	@p  mov.b64 %rd2696, {vh,vl};
	}

	// end inline asm
	// begin inline asm
	{ // ROTL64 
	.reg .u32 tl,th,vl,vh;
	.reg .pred p;
	mov.b64 {tl,th}, %rd2699;
	shf.l.wrap.b32 vl, tl, th, %r646;
	shf.l.wrap.b32 vh, th, tl, %r646;
	setp.lt.u32 p, %r646, 32;
	@!p mov.b64 %rd2698, {vl,vh};
	@p  mov.b64 %rd2698, {vh,vl};
	}

	// end inline asm
	// begin inline asm
	{ // ROTL64 
	.reg .u32 tl,th,vl,vh;
	.reg .pred p;
	mov.b64 {tl,th}, %rd2701;
	shf.l.wrap.b32 vl, tl, th, %r647;
	shf.l.wrap.b32 vh, th, tl, %r647;
	setp.lt.u32 p, %r647, 32;
	@!p mov.b64 %rd2700, {vl,vh};
	@p  mov.b64 %rd2700, {vh,vl};
	}

	// end inline asm
	// begin inline asm
	{ // ROTL64 
	.reg .u32 tl,th,vl,vh;
	.reg .pred p;
	mov.b64 {tl,th}, %rd2703;
	shf.l.wrap.b32 vl, tl, th, %r648;
	shf.l.wrap.b32 vh, th, tl, %r648;
	setp.lt.u32 p, %r648, 32;
	@!p mov.b64 %rd2702, {vl,vh};
	@p  mov.b64 %rd2702, {vh,vl};
	}

	// end inline asm
	// begin inline asm
	{ // ROTL64 
	.reg .u32 tl,th,vl,vh;
	.reg .pred p;
	mov.b64 {tl,th}, %rd2705;
	shf.l.wrap.b32 vl, tl, th, %r649;
	shf.l.wrap.b32 vh, th, tl, %r649;
	setp.lt.u32 p, %r649, 32;
	@!p mov.b64 %rd2704, {vl,vh};
	@p  mov.b64 %rd2704, {vh,vl};
	}

	// end inline asm
	not.b64 	%rd2773, %rd2660;
	and.b64  	%rd2774, %rd2672, %rd2773;
	not.b64 	%rd2775, %rd2672;
	and.b64  	%rd2776, %rd2696, %rd2775;
	xor.b64  	%rd4018, %rd2776, %rd2660;
	not.b64 	%rd2777, %rd2696;
	and.b64  	%rd2778, %rd2684, %rd2777;
	xor.b64  	%rd4013, %rd2672, %rd2778;
	not.b64 	%rd2779, %rd2684;
	and.b64  	%rd2780, %rd2772, %rd2779;
	xor.b64  	%rd4008, %rd2696, %rd2780;
	not.b64 	%rd2781, %rd2772;
	and.b64  	%rd2782, %rd2660, %rd2781;
	xor.b64  	%rd4003, %rd2684, %rd2782;
	not.b64 	%rd2783, %rd2662;
	and.b64  	%rd2784, %rd2704, %rd2783;
	xor.b64  	%rd4022, %rd2784, %rd2694;
	not.b64 	%rd2785, %rd2704;
	and.b64  	%rd2786, %rd2690, %rd2785;
	xor.b64  	%rd4017, %rd2786, %rd2662;
	not.b64 	%rd2787, %rd2690;
	and.b64  	%rd2788, %rd2664, %rd2787;
	xor.b64  	%rd4012, %rd2704, %rd2788;
	not.b64 	%rd2789, %rd2664;
	and.b64  	%rd2790, %rd2694, %rd2789;
	xor.b64  	%rd4007, %rd2690, %rd2790;
	not.b64 	%rd2791, %rd2694;
	and.b64  	%rd2792, %rd2662, %rd2791;
	xor.b64  	%rd4002, %rd2664, %rd2792;
	not.b64 	%rd2793, %rd2702;
	and.b64  	%rd2794, %rd2674, %rd2793;
	xor.b64  	%rd4021, %rd2794, %rd2658;
	not.b64 	%rd2795, %rd2674;
	and.b64  	%rd2796, %rd2676, %rd2795;
	xor.b64  	%rd4016, %rd2796, %rd2702;
	not.b64 	%rd2797, %rd2676;
	and.b64  	%rd2798, %rd2668, %rd2797;
	xor.b64  	%rd4011, %rd2674, %rd2798;
	not.b64 	%rd2799, %rd2668;
	and.b64  	%rd2800, %rd2658, %rd2799;
	xor.b64  	%rd4006, %rd2676, %rd2800;
	not.b64 	%rd2801, %rd2658;
	and.b64  	%rd2802, %rd2702, %rd2801;
	xor.b64  	%rd4001, %rd2668, %rd2802;
	not.b64 	%rd2803, %rd2692;
	and.b64  	%rd2804, %rd2700, %rd2803;
	xor.b64  	%rd4020, %rd2804, %rd2682;
	not.b64 	%rd2805, %rd2700;
	and.b64  	%rd2806, %rd2698, %rd2805;
	xor.b64  	%rd4015, %rd2806, %rd2692;
	not.b64 	%rd2807, %rd2698;
	and.b64  	%rd2808, %rd2678, %rd2807;
	xor.b64  	%rd4010, %rd2700, %rd2808;
	not.b64 	%rd2809, %rd2678;
	and.b64  	%rd2810, %rd2682, %rd2809;
	xor.b64  	%rd4005, %rd2698, %rd2810;
	not.b64 	%rd2811, %rd2682;
	and.b64  	%rd2812, %rd2692, %rd2811;
	xor.b64  	%rd4000, %rd2678, %rd2812;
	not.b64 	%rd2813, %rd2688;
	and.b64  	%rd2814, %rd2666, %rd2813;
	xor.b64  	%rd4019, %rd2814, %rd2670;
	not.b64 	%rd2815, %rd2666;
	and.b64  	%rd2816, %rd2680, %rd2815;
	xor.b64  	%rd4014, %rd2816, %rd2688;
	not.b64 	%rd2817, %rd2680;
	and.b64  	%rd2818, %rd2686, %rd2817;
	xor.b64  	%rd4009, %rd2666, %rd2818;
	not.b64 	%rd2819, %rd2686;
	and.b64  	%rd2820, %rd2670, %rd2819;
	xor.b64  	%rd4004, %rd2680, %rd2820;
	not.b64 	%rd2821, %rd2670;
	and.b64  	%rd2822, %rd2688, %rd2821;
	xor.b64  	%rd3999, %rd2686, %rd2822;
	ld.const.u64 	%rd2823, [%rd2764+8];
	xor.b64  	%rd2824, %rd2774, %rd2823;
	xor.b64  	%rd4023, %rd2824, %rd2772;
	add.s32 	%r867, %r867, 2;
	setp.ne.s32 	%p39, %r867, 24;
	@%p39 bra 	$L__BB0_57;
	st.local.u64 	[%rd4+32], %rd4023;
	st.local.u64 	[%rd4+72], %rd4022;
	st.local.u64 	[%rd4+112], %rd4021;
	st.local.u64 	[%rd4+152], %rd4020;
	st.local.u64 	[%rd4+192], %rd4019;
	st.local.u64 	[%rd4+40], %rd4018;
	st.local.u64 	[%rd4+80], %rd4017;
	st.local.u64 	[%rd4+120], %rd4016;
	st.local.u64 	[%rd4+160], %rd4015;
	st.local.u64 	[%rd4+200], %rd4014;
	st.local.u64 	[%rd4+48], %rd4013;
	st.local.u64 	[%rd4+88], %rd4012;
	st.local.u64 	[%rd4+128], %rd4011;
	st.local.u64 	[%rd4+168], %rd4010;
	st.local.u64 	[%rd4+208], %rd4009;
	st.local.u64 	[%rd4+56], %rd4008;
	st.local.u64 	[%rd4+96], %rd4007;
	st.local.u64 	[%rd4+136], %rd4006;
	st.local.u64 	[%rd4+176], %rd4005;
	st.local.u64 	[%rd4+216], %rd4004;
	st.local.u64 	[%rd4+64], %rd4003;
	st.local.u64 	[%rd4+104], %rd4002;
	st.local.u64 	[%rd4+144], %rd4001;
	st.local.u64 	[%rd4+184], %rd4000;
	st.local.u64 	[%rd4+224], %rd3999;
	mov.b64 	%rd4024, 0;
	st.local.u64 	[%rd4+424], %rd4024;
$L__BB0_59:
	shr.u64 	%rd458, %rd4024, 6;
	and.b64  	%rd459, %rd4024, 63;
	setp.lt.u64 	%p40, %rd4024, 64;
	mov.b64 	%rd4031, 232;
	@%p40 bra 	$L__BB0_69;
	add.s64 	%rd2829, %rd458, -1;
	and.b64  	%rd460, %rd458, 3;
	setp.lt.u64 	%p41, %rd2829, 3;
	mov.b64 	%rd4028, 0;
	mov.u64 	%rd4029, %rd4028;
	@%p41 bra 	$L__BB0_64;
	and.b64  	%rd4028, %rd458, 288230376151711740;
	mov.b64 	%rd4025, 0;
	mov.u64 	%rd4029, %rd4025;
$L__BB0_62:
	mov.u64 	%rd463, %rd4029;
	add.s64 	%rd2831, %rd4, %rd463;
	ld.local.u8 	%rd2832, [%rd2831+232];
	ld.local.u8 	%rd2833, [%rd2831+233];
	shl.b64 	%rd2834, %rd2833, 8;
	or.b64  	%rd2835, %rd2834, %rd2832;
	ld.local.u8 	%rd2836, [%rd2831+234];
	shl.b64 	%rd2837, %rd2836, 16;
	ld.local.u8 	%rd2838, [%rd2831+235];
	shl.b64 	%rd2839, %rd2838, 24;
	or.b64  	%rd2840, %rd2839, %rd2837;
	or.b64  	%rd2841, %rd2840, %rd2835;
	ld.local.u8 	%rd2842, [%rd2831+236];
	ld.local.u8 	%rd2843, [%rd2831+237];
	shl.b64 	%rd2844, %rd2843, 8;
	or.b64  	%rd2845, %rd2844, %rd2842;
	ld.local.u8 	%rd2846, [%rd2831+238];
	shl.b64 	%rd2847, %rd2846, 16;
	ld.local.u8 	%rd2848, [%rd2831+239];
	shl.b64 	%rd2849, %rd2848, 24;
	or.b64  	%rd2850, %rd2849, %rd2847;
	or.b64  	%rd2851, %rd2850, %rd2845;
	shl.b64 	%rd2852, %rd2851, 32;
	or.b64  	%rd2853, %rd2852, %rd2841;
	shl.b64 	%rd2854, %rd4025, 3;
	add.s64 	%rd2855, %rd4, %rd2854;
	ld.local.u64 	%rd2856, [%rd2855+32];
	xor.b64  	%rd2857, %rd2856, %rd2853;
	st.local.u64 	[%rd2855+32], %rd2857;
	ld.local.u8 	%rd2858, [%rd2831+240];
	ld.local.u8 	%rd2859, [%rd2831+241];
	shl.b64 	%rd2860, %rd2859, 8;
	or.b64  	%rd2861, %rd2860, %rd2858;
	ld.local.u8 	%rd2862, [%rd2831+242];
	shl.b64 	%rd2863, %rd2862, 16;
	ld.local.u8 	%rd2864, [%rd2831+243];
	shl.b64 	%rd2865, %rd2864, 24;
	or.b64  	%rd2866, %rd2865, %rd2863;
	or.b64  	%rd2867, %rd2866, %rd2861;
	ld.local.u8 	%rd2868, [%rd2831+244];
	ld.local.u8 	%rd2869, [%rd2831+245];
	shl.b64 	%rd2870, %rd2869, 8;
	or.b64  	%rd2871, %rd2870, %rd2868;
	ld.local.u8 	%rd2872, [%rd2831+246];
	shl.b64 	%rd2873, %rd2872, 16;
	ld.local.u8 	%rd2874, [%rd2831+247];
	shl.b64 	%rd2875, %rd2874, 24;
	or.b64  	%rd2876, %rd2875, %rd2873;
	or.b64  	%rd2877, %rd2876, %rd2871;
	shl.b64 	%rd2878, %rd2877, 32;
	or.b64  	%rd2879, %rd2878, %rd2867;
	ld.local.u64 	%rd2880, [%rd2855+40];
	xor.b64  	%rd2881, %rd2880, %rd2879;
	st.local.u64 	[%rd2855+40], %rd2881;
	ld.local.u8 	%rd2882, [%rd2831+248];
	ld.local.u8 	%rd2883, [%rd2831+249];
	shl.b64 	%rd2884, %rd2883, 8;
	or.b64  	%rd2885, %rd2884, %rd2882;
	ld.local.u8 	%rd2886, [%rd2831+250];
	shl.b64 	%rd2887, %rd2886, 16;
	ld.local.u8 	%rd2888, [%rd2831+251];
	shl.b64 	%rd2889, %rd2888, 24;
	or.b64  	%rd2890, %rd2889, %rd2887;
	or.b64  	%rd2891, %rd2890, %rd2885;
	ld.local.u8 	%rd2892, [%rd2831+252];
	ld.local.u8 	%rd2893, [%rd2831+253];
	shl.b64 	%rd2894, %rd2893, 8;
	or.b64  	%rd2895, %rd2894, %rd2892;
	ld.local.u8 	%rd2896, [%rd2831+254];
	shl.b64 	%rd2897, %rd2896, 16;
	ld.local.u8 	%rd2898, [%rd2831+255];
	shl.b64 	%rd2899, %rd2898, 24;
	or.b64  	%rd2900, %rd2899, %rd2897;
	or.b64  	%rd2901, %rd2900, %rd2895;
	shl.b64 	%rd2902, %rd2901, 32;
	or.b64  	%rd2903, %rd2902, %rd2891;
	ld.local.u64 	%rd2904, [%rd2855+48];
	xor.b64  	%rd2905, %rd2904, %rd2903;
	st.local.u64 	[%rd2855+48], %rd2905;
	ld.local.u8 	%rd2906, [%rd2831+256];
	ld.local.u8 	%rd2907, [%rd2831+257];
	shl.b64 	%rd2908, %rd2907, 8;
	or.b64  	%rd2909, %rd2908, %rd2906;
	ld.local.u8 	%rd2910, [%rd2831+258];
	shl.b64 	%rd2911, %rd2910, 16;
	ld.local.u8 	%rd2912, [%rd2831+259];
	shl.b64 	%rd2913, %rd2912, 24;
	or.b64  	%rd2914, %rd2913, %rd2911;
	or.b64  	%rd2915, %rd2914, %rd2909;
	ld.local.u8 	%rd2916, [%rd2831+260];
	ld.local.u8 	%rd2917, [%rd2831+261];
	shl.b64 	%rd2918, %rd2917, 8;
	or.b64  	%rd2919, %rd2918, %rd2916;
	ld.local.u8 	%rd2920, [%rd2831+262];
	shl.b64 	%rd2921, %rd2920, 16;
	ld.local.u8 	%rd2922, [%rd2831+263];
	shl.b64 	%rd2923, %rd2922, 24;
	or.b64  	%rd2924, %rd2923, %rd2921;
	or.b64  	%rd2925, %rd2924, %rd2919;
	shl.b64 	%rd2926, %rd2925, 32;
	or.b64  	%rd2927, %rd2926, %rd2915;
	ld.local.u64 	%rd2928, [%rd2855+56];
	xor.b64  	%rd2929, %rd2928, %rd2927;
	st.local.u64 	[%rd2855+56], %rd2929;
	add.s64 	%rd4029, %rd463, 32;
	add.s64 	%rd4025, %rd4025, 4;
	setp.ne.s64 	%p42, %rd4025, %rd4028;
	@%p42 bra 	$L__BB0_62;
	add.s64 	%rd4030, %rd463, 24;
$L__BB0_64:
	setp.eq.s64 	%p43, %rd460, 0;
	@%p43 bra 	$L__BB0_68;
	add.s64 	%rd470, %rd4, %rd4029;
	ld.local.u8 	%rd2930, [%rd470+232];
	ld.local.u8 	%rd2931, [%rd470+233];
	shl.b64 	%rd2932, %rd2931, 8;
	or.b64  	%rd2933, %rd2932, %rd2930;
	ld.local.u8 	%rd2934, [%rd470+234];
	shl.b64 	%rd2935, %rd2934, 16;
	ld.local.u8 	%rd2936, [%rd470+235];
	shl.b64 	%rd2937, %rd2936, 24;
	or.b64  	%rd2938, %rd2937, %rd2935;
	or.b64  	%rd2939, %rd2938, %rd2933;
	ld.local.u8 	%rd2940, [%rd470+236];
	ld.local.u8 	%rd2941, [%rd470+237];
	shl.b64 	%rd2942, %rd2941, 8;
	or.b64  	%rd2943, %rd2942, %rd2940;
	ld.local.u8 	%rd2944, [%rd470+238];
	shl.b64 	%rd2945, %rd2944, 16;
	ld.local.u8 	%rd2946, [%rd470+239];
	shl.b64 	%rd2947, %rd2946, 24;
	or.b64  	%rd2948, %rd2947, %rd2945;
	or.b64  	%rd2949, %rd2948, %rd2943;
	shl.b64 	%rd2950, %rd2949, 32;
	or.b64  	%rd2951, %rd2950, %rd2939;
	shl.b64 	%rd2952, %rd4028, 3;
	add.s64 	%rd2953, %rd4, %rd2952;
	ld.local.u64 	%rd2954, [%rd2953+32];
	xor.b64  	%rd2955, %rd2954, %rd2951;
	st.local.u64 	[%rd2953+32], %rd2955;
	setp.eq.s64 	%p44, %rd460, 1;
	mov.u64 	%rd4030, %rd4029;
	@%p44 bra 	$L__BB0_68;
	add.s64 	%rd4030, %rd4029, 8;
	ld.local.u8 	%rd2957, [%rd470+240];
	ld.local.u8 	%rd2958, [%rd470+241];
	shl.b64 	%rd2959, %rd2958, 8;
	or.b64  	%rd2960, %rd2959, %rd2957;
	ld.local.u8 	%rd2961, [%rd470+242];
	shl.b64 	%rd2962, %rd2961, 16;
	ld.local.u8 	%rd2963, [%rd470+243];
	shl.b64 	%rd2964, %rd2963, 24;
	or.b64  	%rd2965, %rd2964, %rd2962;
	or.b64  	%rd2966, %rd2965, %rd2960;
	ld.local.u8 	%rd2967, [%rd470+244];
	ld.local.u8 	%rd2968, [%rd470+245];
	shl.b64 	%rd2969, %rd2968, 8;
	or.b64  	%rd2970, %rd2969, %rd2967;
	ld.local.u8 	%rd2971, [%rd470+246];
	shl.b64 	%rd2972, %rd2971, 16;
	ld.local.u8 	%rd2973, [%rd470+247];
	shl.b64 	%rd2974, %rd2973, 24;
	or.b64  	%rd2975, %rd2974, %rd2972;
	or.b64  	%rd2976, %rd2975, %rd2970;
	shl.b64 	%rd2977, %rd2976, 32;
	or.b64  	%rd2978, %rd2977, %rd2966;
	add.s64 	%rd2979, %rd2952, 8;
	and.b64  	%rd2980, %rd2979, 34359738360;
	add.s64 	%rd2981, %rd4, %rd2980;
	ld.local.u64 	%rd2982, [%rd2981+32];
	xor.b64  	%rd2983, %rd2982, %rd2978;
	st.local.u64 	[%rd2981+32], %rd2983;
	setp.eq.s64 	%p45, %rd460, 2;
	@%p45 bra 	$L__BB0_68;
	add.s64 	%rd4030, %rd4029, 16;
	ld.local.u8 	%rd2985, [%rd470+248];
	ld.local.u8 	%rd2986, [%rd470+249];
	shl.b64 	%rd2987, %rd2986, 8;
	or.b64  	%rd2988, %rd2987, %rd2985;
	ld.local.u8 	%rd2989, [%rd470+250];
	shl.b64 	%rd2990, %rd2989, 16;
	ld.local.u8 	%rd2991, [%rd470+251];
	shl.b64 	%rd2992, %rd2991, 24;
	or.b64  	%rd2993, %rd2992, %rd2990;
	or.b64  	%rd2994, %rd2993, %rd2988;
	ld.local.u8 	%rd2995, [%rd470+252];
	ld.local.u8 	%rd2996, [%rd470+253];
	shl.b64 	%rd2997, %rd2996, 8;
	or.b64  	%rd2998, %rd2997, %rd2995;
	ld.local.u8 	%rd2999, [%rd470+254];
	shl.b64 	%rd3000, %rd2999, 16;
	ld.local.u8 	%rd3001, [%rd470+255];
	shl.b64 	%rd3002, %rd3001, 24;
	or.b64  	%rd3003, %rd3002, %rd3000;
	or.b64  	%rd3004, %rd3003, %rd2998;
	shl.b64 	%rd3005, %rd3004, 32;
	or.b64  	%rd3006, %rd3005, %rd2994;
	add.s64 	%rd3007, %rd2952, 16;
	and.b64  	%rd3008, %rd3007, 34359738360;
	add.s64 	%rd3009, %rd4, %rd3008;
	ld.local.u64 	%rd3010, [%rd3009+32];
	xor.b64  	%rd3011, %rd3010, %rd3006;
	st.local.u64 	[%rd3009+32], %rd3011;
$L__BB0_68:
	add.s64 	%rd4031, %rd4030, 240;
$L__BB0_69:
	setp.eq.s64 	%p46, %rd459, 0;
	@%p46 bra 	$L__BB0_71;
	cvt.u32.u64 	%r650, %rd459;
	mov.b64 	%rd3012, -1;
	shl.b64 	%rd3013, %rd3012, %r650;
	not.b64 	%rd3014, %rd3013;
	add.s64 	%rd3015, %rd4, %rd4031;
	ld.local.u8 	%rd3016, [%rd3015];
	ld.local.u8 	%rd3017, [%rd3015+1];
	shl.b64 	%rd3018, %rd3017, 8;
	or.b64  	%rd3019, %rd3018, %rd3016;
	ld.local.u8 	%rd3020, [%rd3015+2];
	shl.b64 	%rd3021, %rd3020, 16;
	ld.local.u8 	%rd3022, [%rd3015+3];
	shl.b64 	%rd3023, %rd3022, 24;
	or.b64  	%rd3024, %rd3023, %rd3021;
	or.b64  	%rd3025, %rd3024, %rd3019;
	ld.local.u8 	%rd3026, [%rd3015+4];
	ld.local.u8 	%rd3027, [%rd3015+5];
	shl.b64 	%rd3028, %rd3027, 8;
	or.b64  	%rd3029, %rd3028, %rd3026;
	ld.local.u8 	%rd3030, [%rd3015+6];
	shl.b64 	%rd3031, %rd3030, 16;
	ld.local.u8 	%rd3032, [%rd3015+7];
	shl.b64 	%rd3033, %rd3032, 24;
	or.b64  	%rd3034, %rd3033, %rd3031;
	or.b64  	%rd3035, %rd3034, %rd3029;
	shl.b64 	%rd3036, %rd3035, 32;
	or.b64  	%rd3037, %rd3036, %rd3025;
	and.b64  	%rd3038, %rd3037, %rd3014;
	shl.b64 	%rd3039, %rd458, 3;
	add.s64 	%rd3040, %rd4, %rd3039;
	ld.local.u64 	%rd3041, [%rd3040+32];
	xor.b64  	%rd3042, %rd3041, %rd3038;
	st.local.u64 	[%rd3040+32], %rd3042;
$L__BB0_71:
	ld.local.u64 	%rd476, [%rd4+8];
	add.s64 	%rd3043, %rd476, -1;
	shr.u64 	%rd3044, %rd3043, 3;
	and.b64  	%rd3045, %rd3044, 2305843009213693944;
	add.s64 	%rd3046, %rd4, %rd3045;
	ld.local.u64 	%rd3047, [%rd3046+32];
	xor.b64  	%rd3048, %rd3047, -9223372036854775808;
	st.local.u64 	[%rd3046+32], %rd3048;
	ld.local.u64 	%rd4056, [%rd4+32];
	ld.local.u64 	%rd4055, [%rd4+72];
	ld.local.u64 	%rd4054, [%rd4+112];
	ld.local.u64 	%rd4053, [%rd4+152];
	ld.local.u64 	%rd4052, [%rd4+192];
	ld.local.u64 	%rd4051, [%rd4+40];
	ld.local.u64 	%rd4050, [%rd4+80];
	ld.local.u64 	%rd4049, [%rd4+120];
	ld.local.u64 	%rd4048, [%rd4+160];
	ld.local.u64 	%rd4047, [%rd4+200];
	ld.local.u64 	%rd4046, [%rd4+48];
	ld.local.u64 	%rd4045, [%rd4+88];
	ld.local.u64 	%rd4044, [%rd4+128];
	ld.local.u64 	%rd4043, [%rd4+168];
	ld.local.u64 	%rd4042, [%rd4+208];
	ld.local.u64 	%rd4041, [%rd4+56];
	ld.local.u64 	%rd4040, [%rd4+96];
	ld.local.u64 	%rd4039, [%rd4+136];
	ld.local.u64 	%rd4038, [%rd4+176];
	ld.local.u64 	%rd4037, [%rd4+216];
	ld.local.u64 	%rd4036, [%rd4+64];
	ld.local.u64 	%rd4035, [%rd4+104];
	ld.local.u64 	%rd4034, [%rd4+144];
	ld.local.u64 	%rd4033, [%rd4+184];
	ld.local.u64 	%rd4032, [%rd4+224];
	mov.b32 	%r868, 0;
$L__BB0_72:
	.pragma "nounroll";
	// begin inline asm
	xor.b64 %rd3055, %rd4053, %rd4052;
	// end inline asm
	// begin inline asm
	xor.b64 %rd3055, %rd3055, %rd4054;
	// end inline asm
	// begin inline asm
	xor.b64 %rd3055, %rd3055, %rd4055;
	// end inline asm
	// begin inline asm
	xor.b64 %rd3055, %rd3055, %rd4056;
	// end inline asm
	// begin inline asm
	xor.b64 %rd3067, %rd4048, %rd4047;
	// end inline asm
	// begin inline asm
	xor.b64 %rd3067, %rd3067, %rd4049;
	// end inline asm
	// begin inline asm
	xor.b64 %rd3067, %rd3067, %rd4050;
	// end inline asm
	// begin inline asm
	xor.b64 %rd3067, %rd3067, %rd4051;
	// end inline asm
	// begin inline asm
	xor.b64 %rd3079, %rd4043, %rd4042;
	// end inline asm
	// begin inline asm
	xor.b64 %rd3079, %rd3079, %rd4044;
	// end inline asm
	// begin inline asm
	xor.b64 %rd3079, %rd3079, %rd4045;
	// end inline asm
	// begin inline asm
	xor.b64 %rd3079, %rd3079, %rd4046;
	// end inline asm
	// begin inline asm
	xor.b64 %rd3091, %rd4038, %rd4037;
	// end inline asm
	// begin inline asm
	xor.b64 %rd3091, %rd3091, %rd4039;
	// end inline asm
	// begin inline asm
	xor.b64 %rd3091, %rd3091, %rd4040;
	// end inline asm
	// begin inline asm
	xor.b64 %rd3091, %rd3091, %rd4041;
	// end inline asm
	// begin inline asm
	xor.b64 %rd3103, %rd4033, %rd4032;
	// end inline asm
	// begin inline asm
	xor.b64 %rd3103, %rd3103, %rd4034;
	// end inline asm
	// begin inline asm
	xor.b64 %rd3103, %rd3103, %rd4035;
	// end inline asm
	// begin inline asm
	xor.b64 %rd3103, %rd3103, %rd4036;
	// end inline asm
	mov.b32 	%r686, 1;
	// begin inline asm
	{ // ROTL64 
	.reg .u32 tl,th,vl,vh;
	.reg .pred p;
	mov.b64 {tl,th}, %rd3067;
	shf.l.wrap.b32 vl, tl, th, %r686;
	shf.l.wrap.b32 vh, th, tl, %r686;
	setp.lt.u32 p, %r686, 32;
	@!p mov.b64 %rd3109, {vl,vh};
	@p  mov.b64 %rd3109, {vh,vl};
	}

	// end inline asm
	xor.b64  	%rd3285, %rd3109, %rd3103;
	// begin inline asm
	{ // ROTL64 
	.reg .u32 tl,th,vl,vh;
	.reg .pred p;
	mov.b64 {tl,th}, %rd3079;
	shf.l.wrap.b32 vl, tl, th, %r686;
	shf.l.wrap.b32 vh, th, tl, %r686;
	setp.lt.u32 p, %r686, 32;
	@!p mov.b64 %rd3111, {vl,vh};
	@p  mov.b64 %rd3111, {vh,vl};
	}

	// end inline asm
	xor.b64  	%rd3286, %rd3111, %rd3055;
	// begin inline asm
	{ // ROTL64 
	.reg .u32 tl,th,vl,vh;
	.reg .pred p;
	mov.b64 {tl,th}, %rd3091;
	shf.l.wrap.b32 vl, tl, th, %r686;
	shf.l.wrap.b32 vh, th, tl, %r686;
	setp.lt.u32 p, %r686, 32;
	@!p mov.b64 %rd3113, {vl,vh};
	@p  mov.b64 %rd3113, {vh,vl};
	}

	// end inline asm
	xor.b64  	%rd3287, %rd3113, %rd3067;
	// begin inline asm
	{ // ROTL64 
	.reg .u32 tl,th,vl,vh;
	.reg .pred p;
	mov.b64 {tl,th}, %rd3103;
	shf.l.wrap.b32 vl, tl, th, %r686;
	shf.l.wrap.b32 vh, th, tl, %r686;
	setp.lt.u32 p, %r686, 32;
	@!p mov.b64 %rd3115, {vl,vh};
	@p  mov.b64 %rd3115, {vh,vl};
	}

	// end inline asm
	xor.b64  	%rd3288, %rd3115, %rd3079;
	// begin inline asm
	{ // ROTL64 
	.reg .u32 tl,th,vl,vh;
	.reg .pred p;
	mov.b64 {tl,th}, %rd3055;
	shf.l.wrap.b32 vl, tl, th, %r686;
	shf.l.wrap.b32 vh, th, tl, %r686;
	setp.lt.u32 p, %r686, 32;
	@!p mov.b64 %rd3117, {vl,vh};
	@p  mov.b64 %rd3117, {vh,vl};
	}

	// end inline asm
	xor.b64  	%rd3289, %rd3117, %rd3091;
	xor.b64  	%rd3290, %rd4056, %rd3285;
	xor.b64  	%rd3154, %rd4055, %rd3285;
	xor.b64  	%rd3166, %rd4054, %rd3285;
	xor.b64  	%rd3142, %rd4053, %rd3285;
	xor.b64  	%rd3130, %rd4052, %rd3285;
	xor.b64  	%rd3120, %rd4051, %rd3286;
	xor.b64  	%rd3122, %rd4050, %rd3286;
	xor.b64  	%rd3162, %rd4049, %rd3286;
	xor.b64  	%rd3152, %rd4048, %rd3286;
	xor.b64  	%rd3148, %rd4047, %rd3286;
	xor.b64  	%rd3132, %rd4046, %rd3287;
	xor.b64  	%rd3164, %rd4045, %rd3287;
	xor.b64  	%rd3134, %rd4044, %rd3287;
	xor.b64  	%rd3160, %rd4043, %rd3287;
	xor.b64  	%rd3126, %rd4042, %rd3287;
	xor.b64  	%rd3156, %rd4041, %rd3288;
	xor.b64  	%rd3150, %rd4040, %rd3288;
	xor.b64  	%rd3136, %rd4039, %rd3288;
	xor.b64  	%rd3158, %rd4038, %rd3288;
	xor.b64  	%rd3140, %rd4037, %rd3288;
	xor.b64  	%rd3144, %rd4036, %rd3289;
	xor.b64  	%rd3124, %rd4035, %rd3289;
	xor.b64  	%rd3128, %rd4034, %rd3289;
	xor.b64  	%rd3138, %rd4033, %rd3289;
	xor.b64  	%rd3146, %rd4032, %rd3289;
	// begin inline asm
	{ // ROTL64 
	.reg .u32 tl,th,vl,vh;
	.reg .pred p;
	mov.b64 {tl,th}, %rd3120;
	shf.l.wrap.b32 vl, tl, th, %r686;
	shf.l.wrap.b32 vh, th, tl, %r686;
	setp.lt.u32 p, %r686, 32;
	@!p mov.b64 %rd3119, {vl,vh};
	@p  mov.b64 %rd3119, {vh,vl};
	}

	// end inline asm
	mov.b32 	%r687, 44;
	// begin inline asm
	{ // ROTL64 
	.reg .u32 tl,th,vl,vh;
	.reg .pred p;
	mov.b64 {tl,th}, %rd3122;
	shf.l.wrap.b32 vl, tl, th, %r687;
	shf.l.wrap.b32 vh, th, tl, %r687;
	setp.lt.u32 p, %r687, 32;
	@!p mov.b64 %rd3121, {vl,vh};
	@p  mov.b64 %rd3121, {vh,vl};
	}

	// end inline asm
	mov.b32 	%r688, 20;
	// begin inline asm
	{ // ROTL64 
	.reg .u32 tl,th,vl,vh;
	.reg .pred p;
	mov.b64 {tl,th}, %rd3124;
	shf.l.wrap.b32 vl, tl, th, %r688;
	shf.l.wrap.b32 vh, th, tl, %r688;
	setp.lt.u32 p, %r688, 32;
	@!p mov.b64 %rd3123, {vl,vh};
	@p  mov.b64 %rd3123, {vh,vl};
	}

	// end inline asm
	mov.b32 	%r689, 61;
	// begin inline asm
	{ // ROTL64 
	.reg .u32 tl,th,vl,vh;
	.reg .pred p;
	mov.b64 {tl,th}, %rd3126;
	shf.l.wrap.b32 vl, tl, th, %r689;
	shf.l.wrap.b32 vh, th, tl, %r689;
	setp.lt.u32 p, %r689, 32;
	@!p mov.b64 %rd3125, {vl,vh};
	@p  mov.b64 %rd3125, {vh,vl};
	}

	// end inline asm
	mov.b32 	%r690, 39;
	// begin inline asm
	{ // ROTL64 
	.reg .u32 tl,th,vl,vh;
	.reg .pred p;
	mov.b64 {tl,th}, %rd3128;
	shf.l.wrap.b32 vl, tl, th, %r690;
	shf.l.wrap.b32 vh, th, tl, %r690;
	setp.lt.u32 p, %r690, 32;
	@!p mov.b64 %rd3127, {vl,vh};
	@p  mov.b64 %rd3127, {vh,vl};
	}

	// end inline asm
	mov.b32 	%r691, 18;
	// begin inline asm
	{ // ROTL64 
	.reg .u32 tl,th,vl,vh;
	.reg .pred p;
	mov.b64 {tl,th}, %rd3130;
	shf.l.wrap.b32 vl, tl, th, %r691;
	shf.l.wrap.b32 vh, th, tl, %r691;
	setp.lt.u32 p, %r691, 32;
	@!p mov.b64 %rd3129, {vl,vh};
	@p  mov.b64 %rd3129, {vh,vl};
	}

	// end inline asm
	mov.b32 	%r692, 62;
	// begin inline asm
	{ // ROTL64 
	.reg .u32 tl,th,vl,vh;
	.reg .pred p;
	mov.b64 {tl,th}, %rd3132;
	shf.l.wrap.b32 vl, tl, th, %r692;
	shf.l.wrap.b32 vh, th, tl, %r692;
	setp.lt.u32 p, %r692, 32;
	@!p mov.b64 %rd3131, {vl,vh};
	@p  mov.b64 %rd3131, {vh,vl};
	}

	// end inline asm
	mov.b32 	%r693, 43;
	// begin inline asm
	{ // ROTL64 
	.reg .u32 tl,th,vl,vh;
	.reg .pred p;
	mov.b64 {tl,th}, %rd3134;
	shf.l.wrap.b32 vl, tl, th, %r693;
	shf.l.wrap.b32 vh, th, tl, %r693;
	setp.lt.u32 p, %r693, 32;
	@!p mov.b64 %rd3133, {vl,vh};
	@p  mov.b64 %rd3133, {vh,vl};
	}

	// end inline asm
	mov.b32 	%r694, 25;
	// begin inline asm
	{ // ROTL64 
	.reg .u32 tl,th,vl,vh;
	.reg .pred p;
	mov.b64 {tl,th}, %rd3136;
	shf.l.wrap.b32 vl, tl, th, %r694;
	shf.l.wrap.b32 vh, th, tl, %r694;
	setp.lt.u32 p, %r694, 32;
	@!p mov.b64 %rd3135, {vl,vh};
	@p  mov.b64 %rd3135, {vh,vl};
	}

	// end inline asm
	mov.b32 	%r695, 8;
	// begin inline asm
	{ // ROTL64 
	.reg .u32 tl,th,vl,vh;
	.reg .pred p;
	mov.b64 {tl,th}, %rd3138;
	shf.l.wrap.b32 vl, tl, th, %r695;
	shf.l.wrap.b32 vh, th, tl, %r695;
	setp.lt.u32 p, %r695, 32;
	@!p mov.b64 %rd3137, {vl,vh};
	@p  mov.b64 %rd3137, {vh,vl};
	}

	// end inline asm
	mov.b32 	%r696, 56;
	// begin inline asm
	{ // ROTL64 
	.reg .u32 tl,th,vl,vh;
	.reg .pred p;
	mov.b64 {tl,th}, %rd3140;
	shf.l.wrap.b32 vl, tl, th, %r696;
	shf.l.wrap.b32 vh, th, tl, %r696;
	setp.lt.u32 p, %r696, 32;
	@!p mov.b64 %rd3139, {vl,vh};
	@p  mov.b64 %rd3139, {vh,vl};
	}

	// end inline asm
	mov.b32 	%r697, 41;
	// begin inline asm
	{ // ROTL64 
	.reg .u32 tl,th,vl,vh;
	.reg .pred p;
	mov.b64 {tl,th}, %rd3142;
	shf.l.wrap.b32 vl, tl, th, %r697;
	shf.l.wrap.b32 vh, th, tl, %r697;
	setp.lt.u32 p, %r697, 32;
	@!p mov.b64 %rd3141, {vl,vh};
	@p  mov.b64 %rd3141, {vh,vl};
	}

	// end inline asm
	mov.b32 	%r698, 27;
	// begin inline asm
	{ // ROTL64 
	.reg .u32 tl,th,vl,vh;
	.reg .pred p;
	mov.b64 {tl,th}, %rd3144;
	shf.l.wrap.b32 vl, tl, th, %r698;
	shf.l.wrap.b32 vh, th, tl, %r698;
	setp.lt.u32 p, %r698, 32;
	@!p mov.b64 %rd3143, {vl,vh};
	@p  mov.b64 %rd3143, {vh,vl};
	}

	// end inline asm
	mov.b32 	%r699, 14;
	// begin inline asm
	{ // ROTL64 
	.reg .u32 tl,th,vl,vh;
	.reg .pred p;
	mov.b64 {tl,th}, %rd3146;
	shf.l.wrap.b32 vl, tl, th, %r699;
	shf.l.wrap.b32 vh, th, tl, %r699;
	setp.lt.u32 p, %r699, 32;
	@!p mov.b64 %rd3145, {vl,vh};
	@p  mov.b64 %rd3145, {vh,vl};
	}

	// end inline asm
	mov.b32 	%r700, 2;
	// begin inline asm
	{ // ROTL64 
	.reg .u32 tl,th,vl,vh;
	.reg .pred p;
	mov.b64 {tl,th}, %rd3148;
	shf.l.wrap.b32 vl, tl, th, %r700;
	shf.l.wrap.b32 vh, th, tl, %r700;
	setp.lt.u32 p, %r700, 32;
	@!p mov.b64 %rd3147, {vl,vh};
	@p  mov.b64 %rd3147, {vh,vl};
	}

	// end inline asm
	mov.b32 	%r701, 55;
	// begin inline asm
	{ // ROTL64 
	.reg .u32 tl,th,vl,vh;
	.reg .pred p;
	mov.b64 {tl,th}, %rd3150;
	shf.l.wrap.b32 vl, tl, th, %r701;
	shf.l.wrap.b32 vh, th, tl, %r701;
	setp.lt.u32 p, %r701, 32;
	@!p mov.b64 %rd3149, {vl,vh};
	@p  mov.b64 %rd3149, {vh,vl};
	}

	// end inline asm
	mov.b32 	%r702, 45;
	// begin inline asm
	{ // ROTL64 
	.reg .u32 tl,th,vl,vh;
	.reg .pred p;
	mov.b64 {tl,th}, %rd3152;
	shf.l.wrap.b32 vl, tl, th, %r702;
	shf.l.wrap.b32 vh, th, tl, %r702;
	setp.lt.u32 p, %r702, 32;
	@!p mov.b64 %rd3151, {vl,vh};
	@p  mov.b64 %rd3151, {vh,vl};
	}

	// end inline asm
	mov.b32 	%r703, 36;
	// begin inline asm
	{ // ROTL64 
	.reg .u32 tl,th,vl,vh;
	.reg .pred p;
	mov.b64 {tl,th}, %rd3154;
	shf.l.wrap.b32 vl, tl, th, %r703;
	shf.l.wrap.b32 vh, th, tl, %r703;
	setp.lt.u32 p, %r703, 32;
	@!p mov.b64 %rd3153, {vl,vh};
	@p  mov.b64 %rd3153, {vh,vl};
	}

	// end inline asm
	mov.b32 	%r704, 28;
	// begin inline asm
	{ // ROTL64 
	.reg .u32 tl,th,vl,vh;
	.reg .pred p;
	mov.b64 {tl,th}, %rd3156;
	shf.l.wrap.b32 vl, tl, th, %r704;
	shf.l.wrap.b32 vh, th, tl, %r704;
	setp.lt.u32 p, %r704, 32;
	@!p mov.b64 %rd3155, {vl,vh};
	@p  mov.b64 %rd3155, {vh,vl};
	}

	// end inline asm
	mov.b32 	%r705, 21;
	// begin inline asm
	{ // ROTL64 
	.reg .u32 tl,th,vl,vh;
	.reg .pred p;
	mov.b64 {tl,th}, %rd3158;
	shf.l.wrap.b32 vl, tl, th, %r705;
	shf.l.wrap.b32 vh, th, tl, %r705;
	setp.lt.u32 p, %r705, 32;
	@!p mov.b64 %rd3157, {vl,vh};
	@p  mov.b64 %rd3157, {vh,vl};
	}

	// end inline asm
	mov.b32 	%r706, 15;
	// begin inline asm
	{ // ROTL64 
	.reg .u32 tl,th,vl,vh;
	.reg .pred p;
	mov.b64 {tl,th}, %rd3160;
	shf.l.wrap.b32 vl, tl, th, %r706;
	shf.l.wrap.b32 vh, th, tl, %r706;
	setp.lt.u32 p, %r706, 32;
	@!p mov.b64 %rd3159, {vl,vh};
	@p  mov.b64 %rd3159, {vh,vl};
	}

	// end inline asm
	mov.b32 	%r707, 10;
	// begin inline asm
	{ // ROTL64 
	.reg .u32 tl,th,vl,vh;
	.reg .pred p;
	mov.b64 {tl,th}, %rd3162;
	shf.l.wrap.b32 vl, tl, th, %r707;
	shf.l.wrap.b32 vh, th, tl, %r707;
	setp.lt.u32 p, %r707, 32;
	@!p mov.b64 %rd3161, {vl,vh};
	@p  mov.b64 %rd3161, {vh,vl};
	}

	// end inline asm
	mov.b32 	%r708, 6;
	// begin inline asm
	{ // ROTL64 
	.reg .u32 tl,th,vl,vh;
	.reg .pred p;
	mov.b64 {tl,th}, %rd3164;
	shf.l.wrap.b32 vl, tl, th, %r708;
	shf.l.wrap.b32 vh, th, tl, %r708;
	setp.lt.u32 p, %r708, 32;
	@!p mov.b64 %rd3163, {vl,vh};
	@p  mov.b64 %rd3163, {vh,vl};
	}

	// end inline asm
	mov.b32 	%r709, 3;
	// begin inline asm
	{ // ROTL64 
	.reg .u32 tl,th,vl,vh;
	.reg .pred p;
	mov.b64 {tl,th}, %rd3166;
	shf.l.wrap.b32 vl, tl, th, %r709;
	shf.l.wrap.b32 vh, th, tl, %r709;
	setp.lt.u32 p, %r709, 32;
	@!p mov.b64 %rd3165, {vl,vh};
	@p  mov.b64 %rd3165, {vh,vl};
	}

	// end inline asm
	not.b64 	%rd3291, %rd3121;
	and.b64  	%rd3292, %rd3133, %rd3291;
	not.b64 	%rd3293, %rd3133;
	and.b64  	%rd3294, %rd3157, %rd3293;
	xor.b64  	%rd3189, %rd3294, %rd3121;
	not.b64 	%rd3295, %rd3157;
	and.b64  	%rd3296, %rd3145, %rd3295;
	xor.b64  	%rd3201, %rd3133, %rd3296;
	not.b64 	%rd3297, %rd3145;
	and.b64  	%rd3298, %rd3290, %rd3297;
	xor.b64  	%rd3213, %rd3157, %rd3298;
	not.b64 	%rd3299, %rd3290;
	and.b64  	%rd3300, %rd3121, %rd3299;
	xor.b64  	%rd3225, %rd3145, %rd3300;
	not.b64 	%rd3301, %rd3123;
	and.b64  	%rd3302, %rd3165, %rd3301;
	xor.b64  	%rd3174, %rd3302, %rd3155;
	not.b64 	%rd3303, %rd3165;
	and.b64  	%rd3304, %rd3151, %rd3303;
	xor.b64  	%rd3186, %rd3304, %rd3123;
	not.b64 	%rd3305, %rd3151;
	and.b64  	%rd3306, %rd3125, %rd3305;
	xor.b64  	%rd3198, %rd3165, %rd3306;
	not.b64 	%rd3307, %rd3125;
	and.b64  	%rd3308, %rd3155, %rd3307;
	xor.b64  	%rd3210, %rd3151, %rd3308;
	not.b64 	%rd3309, %rd3155;
	and.b64  	%rd3310, %rd3123, %rd3309;
	xor.b64  	%rd3222, %rd3125, %rd3310;
	not.b64 	%rd3311, %rd3163;
	and.b64  	%rd3312, %rd3135, %rd3311;
	xor.b64  	%rd3171, %rd3312, %rd3119;
	not.b64 	%rd3313, %rd3135;
	and.b64  	%rd3314, %rd3137, %rd3313;
	xor.b64  	%rd3183, %rd3314, %rd3163;
	not.b64 	%rd3315, %rd3137;
	and.b64  	%rd3316, %rd3129, %rd3315;
	xor.b64  	%rd3195, %rd3135, %rd3316;
	not.b64 	%rd3317, %rd3129;
	and.b64  	%rd3318, %rd3119, %rd3317;
	xor.b64  	%rd3207, %rd3137, %rd3318;
	not.b64 	%rd3319, %rd3119;
	and.b64  	%rd3320, %rd3163, %rd3319;
	xor.b64  	%rd3219, %rd3129, %rd3320;
	not.b64 	%rd3321, %rd3153;
	and.b64  	%rd3322, %rd3161, %rd3321;
	xor.b64  	%rd3168, %rd3322, %rd3143;
	not.b64 	%rd3323, %rd3161;
	and.b64  	%rd3324, %rd3159, %rd3323;
	xor.b64  	%rd3180, %rd3324, %rd3153;
	not.b64 	%rd3325, %rd3159;
	and.b64  	%rd3326, %rd3139, %rd3325;
	xor.b64  	%rd3192, %rd3161, %rd3326;
	not.b64 	%rd3327, %rd3139;
	and.b64  	%rd3328, %rd3143, %rd3327;
	xor.b64  	%rd3204, %rd3159, %rd3328;
	not.b64 	%rd3329, %rd3143;
	and.b64  	%rd3330, %rd3153, %rd3329;
	xor.b64  	%rd3216, %rd3139, %rd3330;
	not.b64 	%rd3331, %rd3149;
	and.b64  	%rd3332, %rd3127, %rd3331;
	xor.b64  	%rd3169, %rd3332, %rd3131;
	not.b64 	%rd3333, %rd3127;
	and.b64  	%rd3334, %rd3141, %rd3333;
	xor.b64  	%rd3181, %rd3334, %rd3149;
	not.b64 	%rd3335, %rd3141;
	and.b64  	%rd3336, %rd3147, %rd3335;
	xor.b64  	%rd3193, %rd3127, %rd3336;
	not.b64 	%rd3337, %rd3147;
	and.b64  	%rd3338, %rd3131, %rd3337;
	xor.b64  	%rd3205, %rd3141, %rd3338;
	not.b64 	%rd3339, %rd3131;
	and.b64  	%rd3340, %rd3149, %rd3339;
	xor.b64  	%rd3217, %rd3147, %rd3340;
	mul.wide.u32 	%rd3341, %r868, 8;
	mov.u64 	%rd3342, CUDA_KECCAK_CONSTS;
	add.s64 	%rd3343, %rd3342, %rd3341;
	ld.const.u64 	%rd3344, [%rd3343];
	xor.b64  	%rd3345, %rd3292, %rd3344;
	xor.b64  	%rd3177, %rd3345, %rd3290;
	// begin inline asm
	xor.b64 %rd3173, %rd3168, %rd3169;
	// end inline asm
	// begin inline asm
	xor.b64 %rd3173, %rd3173, %rd3171;
	// end inline asm
	// begin inline asm
	xor.b64 %rd3173, %rd3173, %rd3174;
	// end inline asm
	// begin inline asm
	xor.b64 %rd3173, %rd3173, %rd3177;
	// end inline asm
	// begin inline asm
	xor.b64 %rd3185, %rd3180, %rd3181;
	// end inline asm
	// begin inline asm
	xor.b64 %rd3185, %rd3185, %rd3183;
	// end inline asm
	// begin inline asm
	xor.b64 %rd3185, %rd3185, %rd3186;
	// end inline asm
	// begin inline asm
	xor.b64 %rd3185, %rd3185, %rd3189;
	// end inline asm
	// begin inline asm
	xor.b64 %rd3197, %rd3192, %rd3193;
	// end inline asm
	// begin inline asm
	xor.b64 %rd3197, %rd3197, %rd3195;
	// end inline asm
	// begin inline asm
	xor.b64 %rd3197, %rd3197, %rd3198;
	// end inline asm
	// begin inline asm
	xor.b64 %rd3197, %rd3197, %rd3201;
	// end inline asm
	// begin inline asm
	xor.b64 %rd3209, %rd3204, %rd3205;
	// end inline asm
	// begin inline asm
	xor.b64 %rd3209, %rd3209, %rd3207;
	// end inline asm
	// begin inline asm
	xor.b64 %rd3209, %rd3209, %rd3210;
	// end inline asm
	// begin inline asm
	xor.b64 %rd3209, %rd3209, %rd3213;
	// end inline asm
	// begin inline asm
	xor.b64 %rd3221, %rd3216, %rd3217;
	// end inline asm
	// begin inline asm
	xor.b64 %rd3221, %rd3221, %rd3219;
	// end inline asm
	// begin inline asm
	xor.b64 %rd3221, %rd3221, %rd3222;
	// end inline asm
	// begin inline asm
	xor.b64 %rd3221, %rd3221, %rd3225;
	// end inline asm
	// begin inline asm
	{ // ROTL64 
	.reg .u32 tl,th,vl,vh;
	.reg .pred p;
	mov.b64 {tl,th}, %rd3185;
	shf.l.wrap.b32 vl, tl, th, %r686;
	shf.l.wrap.b32 vh, th, tl, %r686;
	setp.lt.u32 p, %r686, 32;
	@!p mov.b64 %rd3227, {vl,vh};
	@p  mov.b64 %rd3227, {vh,vl};
	}

	// end inline asm
	xor.b64  	%rd3346, %rd3227, %rd3221;
	// begin inline asm
	{ // ROTL64 
	.reg .u32 tl,th,vl,vh;
	.reg .pred p;
	mov.b64 {tl,th}, %rd3197;
	shf.l.wrap.b32 vl, tl, th, %r686;
	shf.l.wrap.b32 vh, th, tl, %r686;
	setp.lt.u32 p, %r686, 32;
	@!p mov.b64 %rd3229, {vl,vh};
	@p  mov.b64 %rd3229, {vh,vl};
	}

	// end inline asm
	xor.b64  	%rd3347, %rd3229, %rd3173;
	// begin inline asm
	{ // ROTL64 
	.reg .u32 tl,th,vl,vh;
	.reg .pred p;
	mov.b64 {tl,th}, %rd3209;
	shf.l.wrap.b32 vl, tl, th, %r686;
	shf.l.wrap.b32 vh, th, tl, %r686;
	setp.lt.u32 p, %r686, 32;
	@!p mov.b64 %rd3231, {vl,vh};
	@p  mov.b64 %rd3231, {vh,vl};
	}

	// end inline asm
	xor.b64  	%rd3348, %rd3231, %rd3185;
	// begin inline asm
	{ // ROTL64 
	.reg .u32 tl,th,vl,vh;
	.reg .pred p;
	mov.b64 {tl,th}, %rd3221;
	shf.l.wrap.b32 vl, tl, th, %r686;
	shf.l.wrap.b32 vh, th, tl, %r686;
	setp.lt.u32 p, %r686, 32;
	@!p mov.b64 %rd3233, {vl,vh};
	@p  mov.b64 %rd3233, {vh,vl};
	}

	// end inline asm
	xor.b64  	%rd3349, %rd3233, %rd3197;
	// begin inline asm
	{ // ROTL64 
	.reg .u32 tl,th,vl,vh;
	.reg .pred p;
	mov.b64 {tl,th}, %rd3173;
	shf.l.wrap.b32 vl, tl, th, %r686;
	shf.l.wrap.b32 vh, th, tl, %r686;
	setp.lt.u32 p, %r686, 32;
	@!p mov.b64 %rd3235, {vl,vh};
	@p  mov.b64 %rd3235, {vh,vl};
	}

	// end inline asm
	xor.b64  	%rd3350, %rd3235, %rd3209;
	xor.b64  	%rd3351, %rd3177, %rd3346;
	xor.b64  	%rd3272, %rd3174, %rd3346;
	xor.b64  	%rd3284, %rd3171, %rd3346;
	xor.b64  	%rd3260, %rd3168, %rd3346;
	xor.b64  	%rd3248, %rd3169, %rd3346;
	xor.b64  	%rd3238, %rd3189, %rd3347;
	xor.b64  	%rd3240, %rd3186, %rd3347;
	xor.b64  	%rd3280, %rd3183, %rd3347;
	xor.b64  	%rd3270, %rd3180, %rd3347;
	xor.b64  	%rd3266, %rd3181, %rd3347;
	xor.b64  	%rd3250, %rd3201, %rd3348;
	xor.b64  	%rd3282, %rd3198, %rd3348;
	xor.b64  	%rd3252, %rd3195, %rd3348;
	xor.b64  	%rd3278, %rd3192, %rd3348;
	xor.b64  	%rd3244, %rd3193, %rd3348;
	xor.b64  	%rd3274, %rd3213, %rd3349;
	xor.b64  	%rd3268, %rd3210, %rd3349;
	xor.b64  	%rd3254, %rd3207, %rd3349;
	xor.b64  	%rd3276, %rd3204, %rd3349;
	xor.b64  	%rd3258, %rd3205, %rd3349;
	xor.b64  	%rd3262, %rd3225, %rd3350;
	xor.b64  	%rd3242, %rd3222, %rd3350;
	xor.b64  	%rd3246, %rd3219, %rd3350;
	xor.b64  	%rd3256, %rd3216, %rd3350;
	xor.b64  	%rd3264, %rd3217, %rd3350;
	// begin inline asm
	{ // ROTL64 
	.reg .u32 tl,th,vl,vh;
	.reg .pred p;
	mov.b64 {tl,th}, %rd3238;
	shf.l.wrap.b32 vl, tl, th, %r686;
	shf.l.wrap.b32 vh, th, tl, %r686;
	setp.lt.u32 p, %r686, 32;
	@!p mov.b64 %rd3237, {vl,vh};
	@p  mov.b64 %rd3237, {vh,vl};
	}

	// end inline asm
	// begin inline asm
	{ // ROTL64 
	.reg .u32 tl,th,vl,vh;
	.reg .pred p;
	mov.b64 {tl,th}, %rd3240;
	shf.l.wrap.b32 vl, tl, th, %r687;
	shf.l.wrap.b32 vh, th, tl, %r687;
	setp.lt.u32 p, %r687, 32;
	@!p mov.b64 %rd3239, {vl,vh};
	@p  mov.b64 %rd3239, {vh,vl};
	}

	// end inline asm
	// begin inline asm
	{ // ROTL64 
	.reg .u32 tl,th,vl,vh;
	.reg .pred p;
	mov.b64 {tl,th}, %rd3242;
	shf.l.wrap.b32 vl, tl, th, %r688;
	shf.l.wrap.b32 vh, th, tl, %r688;
	setp.lt.u32 p, %r688, 32;
	@!p mov.b64 %rd3241, {vl,vh};
	@p  mov.b64 %rd3241, {vh,vl};
	}

	// end inline asm
	// begin inline asm
	{ // ROTL64 
	.reg .u32 tl,th,vl,vh;
	.reg .pred p;
	mov.b64 {tl,th}, %rd3244;
	shf.l.wrap.b32 vl, tl, th, %r689;
	shf.l.wrap.b32 vh, th, tl, %r689;
	setp.lt.u32 p, %r689, 32;
	@!p mov.b64 %rd3243, {vl,vh};
	@p  mov.b64 %rd3243, {vh,vl};
	}

	// end inline asm
	// begin inline asm
	{ // ROTL64 
	.reg .u32 tl,th,vl,vh;
	.reg .pred p;
	mov.b64 {tl,th}, %rd3246;
	shf.l.wrap.b32 vl, tl, th, %r690;
	shf.l.wrap.b32 vh, th, tl, %r690;
	setp.lt.u32 p, %r690, 32;
	@!p mov.b64 %rd3245, {vl,vh};
	@p  mov.b64 %rd3245, {vh,vl};
	}

	// end inline asm
	// begin inline asm
	{ // ROTL64 
	.reg .u32 tl,th,vl,vh;
	.reg .pred p;
	mov.b64 {tl,th}, %rd3248;
	shf.l.wrap.b32 vl, tl, th, %r691;
	shf.l.wrap.b32 vh, th, tl, %r691;
	setp.lt.u32 p, %r691, 32;
	@!p mov.b64 %rd3247, {vl,vh};
	@p  mov.b64 %rd3247, {vh,vl};
	}

	// end inline asm
	// begin inline asm
	{ // ROTL64 
	.reg .u32 tl,th,vl,vh;
	.reg .pred p;
	mov.b64 {tl,th}, %rd3250;
	shf.l.wrap.b32 vl, tl, th, %r692;
	shf.l.wrap.b32 vh, th, tl, %r692;
	setp.lt.u32 p, %r692, 32;
	@!p mov.b64 %rd3249, {vl,vh};
	@p  mov.b64 %rd3249, {vh,vl};
	}

	// end inline asm
	// begin inline asm
	{ // ROTL64 
	.reg .u32 tl,th,vl,vh;
	.reg .pred p;
	mov.b64 {tl,th}, %rd3252;
	shf.l.wrap.b32 vl, tl, th, %r693;
	shf.l.wrap.b32 vh, th, tl, %r693;
	setp.lt.u32 p, %r693, 32;
	@!p mov.b64 %rd3251, {vl,vh};
	@p  mov.b64 %rd3251, {vh,vl};
	}

	// end inline asm
	// begin inline asm
	{ // ROTL64 
	.reg .u32 tl,th,vl,vh;
	.reg .pred p;
	mov.b64 {tl,th}, %rd3254;
	shf.l.wrap.b32 vl, tl, th, %r694;
	shf.l.wrap.b32 vh, th, tl, %r694;
	setp.lt.u32 p, %r694, 32;
	@!p mov.b64 %rd3253, {vl,vh};
	@p  mov.b64 %rd3253, {vh,vl};
	}

	// end inline asm
	// begin inline asm
	{ // ROTL64 
	.reg .u32 tl,th,vl,vh;
	.reg .pred p;
	mov.b64 {tl,th}, %rd3256;
	shf.l.wrap.b32 vl, tl, th, %r695;
	shf.l.wrap.b32 vh, th, tl, %r695;
	setp.lt.u32 p, %r695, 32;
	@!p mov.b64 %rd3255, {vl,vh};
	@p  mov.b64 %rd3255, {vh,vl};
	}

	// end inline asm
	// begin inline asm
	{ // ROTL64 
	.reg .u32 tl,th,vl,vh;
	.reg .pred p;
	mov.b64 {tl,th}, %rd3258;
	shf.l.wrap.b32 vl, tl, th, %r696;
	shf.l.wrap.b32 vh, th, tl, %r696;
	setp.lt.u32 p, %r696, 32;
	@!p mov.b64 %rd3257, {vl,vh};
	@p  mov.b64 %rd3257, {vh,vl};
	}

	// end inline asm
	// begin inline asm
	{ // ROTL64 
	.reg .u32 tl,th,vl,vh;
	.reg .pred p;
	mov.b64 {tl,th}, %rd3260;
	shf.l.wrap.b32 vl, tl, th, %r697;
	shf.l.wrap.b32 vh, th, tl, %r697;
	setp.lt.u32 p, %r697, 32;
	@!p mov.b64 %rd3259, {vl,vh};
	@p  mov.b64 %rd3259, {vh,vl};
	}

	// end inline asm
	// begin inline asm
	{ // ROTL64 
	.reg .u32 tl,th,vl,vh;
	.reg .pred p;
	mov.b64 {tl,th}, %rd3262;
	shf.l.wrap.b32 vl, tl, th, %r698;
	shf.l.wrap.b32 vh, th, tl, %r698;
	setp.lt.u32 p, %r698, 32;
	@!p mov.b64 %rd3261, {vl,vh};
	@p  mov.b64 %rd3261, {vh,vl};
	}

	// end inline asm
	// begin inline asm
	{ // ROTL64 
	.reg .u32 tl,th,vl,vh;
	.reg .pred p;
	mov.b64 {tl,th}, %rd3264;
	shf.l.wrap.b32 vl, tl, th, %r699;
	shf.l.wrap.b32 vh, th, tl, %r699;
	setp.lt.u32 p, %r699, 32;
	@!p mov.b64 %rd3263, {vl,vh};
	@p  mov.b64 %rd3263, {vh,vl};
	}

	// end inline asm
	// begin inline asm
	{ // ROTL64 
	.reg .u32 tl,th,vl,vh;
	.reg .pred p;
	mov.b64 {tl,th}, %rd3266;
	shf.l.wrap.b32 vl, tl, th, %r700;
	shf.l.wrap.b32 vh, th, tl, %r700;
	setp.lt.u32 p, %r700, 32;
	@!p mov.b64 %rd3265, {vl,vh};
	@p  mov.b64 %rd3265, {vh,vl};
	}

	// end inline asm
	// begin inline asm
	{ // ROTL64 
	.reg .u32 tl,th,vl,vh;
	.reg .pred p;
	mov.b64 {tl,th}, %rd3268;
	shf.l.wrap.b32 vl, tl, th, %r701;
	shf.l.wrap.b32 vh, th, tl, %r701;
	setp.lt.u32 p, %r701, 32;
	@!p mov.b64 %rd3267, {vl,vh};
	@p  mov.b64 %rd3267, {vh,vl};
	}

	// end inline asm
	// begin inline asm
	{ // ROTL64 
	.reg .u32 tl,th,vl,vh;
	.reg .pred p;
	mov.b64 {tl,th}, %rd3270;
	shf.l.wrap.b32 vl, tl, th, %r702;
	shf.l.wrap.b32 vh, th, tl, %r702;
	setp.lt.u32 p, %r702, 32;
	@!p mov.b64 %rd3269, {vl,vh};
	@p  mov.b64 %rd3269, {vh,vl};
	}

	// end inline asm
	// begin inline asm
	{ // ROTL64 
	.reg .u32 tl,th,vl,vh;
	.reg .pred p;
	mov.b64 {tl,th}, %rd3272;
	shf.l.wrap.b32 vl, tl, th, %r703;
	shf.l.wrap.b32 vh, th, tl, %r703;
	setp.lt.u32 p, %r703, 32;
	@!p mov.b64 %rd3271, {vl,vh};
	@p  mov.b64 %rd3271, {vh,vl};
	}

	// end inline asm
	// begin inline asm
	{ // ROTL64 
	.reg .u32 tl,th,vl,vh;
	.reg .pred p;
	mov.b64 {tl,th}, %rd3274;
	shf.l.wrap.b32 vl, tl, th, %r704;
	shf.l.wrap.b32 vh, th, tl, %r704;
	setp.lt.u32 p, %r704, 32;
	@!p mov.b64 %rd3273, {vl,vh};
	@p  mov.b64 %rd3273, {vh,vl};
	}

	// end inline asm
	// begin inline asm
	{ // ROTL64 
	.reg .u32 tl,th,vl,vh;
	.reg .pred p;
	mov.b64 {tl,th}, %rd3276;
	shf.l.wrap.b32 vl, tl, th, %r705;
	shf.l.wrap.b32 vh, th, tl, %r705;
	setp.lt.u32 p, %r705, 32;
	@!p mov.b64 %rd3275, {vl,vh};
	@p  mov.b64 %rd3275, {vh,vl};
	}

	// end inline asm
	// begin inline asm
	{ // ROTL64 
	.reg .u32 tl,th,vl,vh;
	.reg .pred p;
	mov.b64 {tl,th}, %rd3278;
	shf.l.wrap.b32 vl, tl, th, %r706;
	shf.l.wrap.b32 vh, th, tl, %r706;
	setp.lt.u32 p, %r706, 32;
	@!p mov.b64 %rd3277, {vl,vh};
	@p  mov.b64 %rd3277, {vh,vl};
	}

	// end inline asm
	// begin inline asm
	{ // ROTL64 
	.reg .u32 tl,th,vl,vh;
	.reg .pred p;
	mov.b64 {tl,th}, %rd3280;
	shf.l.wrap.b32 vl, tl, th, %r707;
	shf.l.wrap.b32 vh, th, tl, %r707;
	setp.lt.u32 p, %r707, 32;
	@!p mov.b64 %rd3279, {vl,vh};
	@p  mov.b64 %rd3279, {vh,vl};
	}

	// end inline asm
	// begin inline asm
	{ // ROTL64 
	.reg .u32 tl,th,vl,vh;
	.reg .pred p;
	mov.b64 {tl,th}, %rd3282;
	shf.l.wrap.b32 vl, tl, th, %r708;
	shf.l.wrap.b32 vh, th, tl, %r708;
	setp.lt.u32 p, %r708, 32;
	@!p mov.b64 %rd3281, {vl,vh};
	@p  mov.b64 %rd3281, {vh,vl};
	}

	// end inline asm
	// begin inline asm
	{ // ROTL64 
	.reg .u32 tl,th,vl,vh;
	.reg .pred p;
	mov.b64 {tl,th}, %rd3284;
	shf.l.wrap.b32 vl, tl, th, %r709;
	shf.l.wrap.b32 vh, th, tl, %r709;
	setp.lt.u32 p, %r709, 32;
	@!p mov.b64 %rd3283, {vl,vh};
	@p  mov.b64 %rd3283, {vh,vl};
	}

	// end inline asm
	not.b64 	%rd3352, %rd3239;
	and.b64  	%rd3353, %rd3251, %rd3352;
	not.b64 	%rd3354, %rd3251;
	and.b64  	%rd3355, %rd3275, %rd3354;
	xor.b64  	%rd4051, %rd3355, %rd3239;
	not.b64 	%rd3356, %rd3275;
	and.b64  	%rd3357, %rd3263, %rd3356;
	xor.b64  	%rd4046, %rd3251, %rd3357;
	not.b64 	%rd3358, %rd3263;
	and.b64  	%rd3359, %rd3351, %rd3358;
	xor.b64  	%rd4041, %rd3275, %rd3359;
	not.b64 	%rd3360, %rd3351;
	and.b64  	%rd3361, %rd3239, %rd3360;
	xor.b64  	%rd4036, %rd3263, %rd3361;
	not.b64 	%rd3362, %rd3241;
	and.b64  	%rd3363, %rd3283, %rd3362;
	xor.b64  	%rd4055, %rd3363, %rd3273;
	not.b64 	%rd3364, %rd3283;
	and.b64  	%rd3365, %rd3269, %rd3364;
	xor.b64  	%rd4050, %rd3365, %rd3241;
	not.b64 	%rd3366, %rd3269;
	and.b64  	%rd3367, %rd3243, %rd3366;
	xor.b64  	%rd4045, %rd3283, %rd3367;
	not.b64 	%rd3368, %rd3243;
	and.b64  	%rd3369, %rd3273, %rd3368;
	xor.b64  	%rd4040, %rd3269, %rd3369;
	not.b64 	%rd3370, %rd3273;
	and.b64  	%rd3371, %rd3241, %rd3370;
	xor.b64  	%rd4035, %rd3243, %rd3371;
	not.b64 	%rd3372, %rd3281;
	and.b64  	%rd3373, %rd3253, %rd3372;
	xor.b64  	%rd4054, %rd3373, %rd3237;
	not.b64 	%rd3374, %rd3253;
	and.b64  	%rd3375, %rd3255, %rd3374;
	xor.b64  	%rd4049, %rd3375, %rd3281;
	not.b64 	%rd3376, %rd3255;
	and.b64  	%rd3377, %rd3247, %rd3376;
	xor.b64  	%rd4044, %rd3253, %rd3377;
	not.b64 	%rd3378, %rd3247;
	and.b64  	%rd3379, %rd3237, %rd3378;
	xor.b64  	%rd4039, %rd3255, %rd3379;
	not.b64 	%rd3380, %rd3237;
	and.b64  	%rd3381, %rd3281, %rd3380;
	xor.b64  	%rd4034, %rd3247, %rd3381;
	not.b64 	%rd3382, %rd3271;
	and.b64  	%rd3383, %rd3279, %rd3382;
	xor.b64  	%rd4053, %rd3383, %rd3261;
	not.b64 	%rd3384, %rd3279;
	and.b64  	%rd3385, %rd3277, %rd3384;
	xor.b64  	%rd4048, %rd3385, %rd3271;
	not.b64 	%rd3386, %rd3277;
	and.b64  	%rd3387, %rd3257, %rd3386;
	xor.b64  	%rd4043, %rd3279, %rd3387;
	not.b64 	%rd3388, %rd3257;
	and.b64  	%rd3389, %rd3261, %rd3388;
	xor.b64  	%rd4038, %rd3277, %rd3389;
	not.b64 	%rd3390, %rd3261;
	and.b64  	%rd3391, %rd3271, %rd3390;
	xor.b64  	%rd4033, %rd3257, %rd3391;
	not.b64 	%rd3392, %rd3267;
	and.b64  	%rd3393, %rd3245, %rd3392;
	xor.b64  	%rd4052, %rd3393, %rd3249;
	not.b64 	%rd3394, %rd3245;
	and.b64  	%rd3395, %rd3259, %rd3394;
	xor.b64  	%rd4047, %rd3395, %rd3267;
	not.b64 	%rd3396, %rd3259;
	and.b64  	%rd3397, %rd3265, %rd3396;
	xor.b64  	%rd4042, %rd3245, %rd3397;
	not.b64 	%rd3398, %rd3265;
	and.b64  	%rd3399, %rd3249, %rd3398;
	xor.b64  	%rd4037, %rd3259, %rd3399;
	not.b64 	%rd3400, %rd3249;
	and.b64  	%rd3401, %rd3267, %rd3400;
	xor.b64  	%rd4032, %rd3265, %rd3401;
	ld.const.u64 	%rd3402, [%rd3343+8];
	xor.b64  	%rd3403, %rd3353, %rd3402;
	xor.b64  	%rd4056, %rd3403, %rd3351;
	add.s32 	%r868, %r868, 2;
	setp.ne.s32 	%p47, %r868, 24;
	@%p47 bra 	$L__BB0_72;
	st.local.u64 	[%rd4+32], %rd4056;
	st.local.u64 	[%rd4+72], %rd4055;
	st.local.u64 	[%rd4+112], %rd4054;
	st.local.u64 	[%rd4+152], %rd4053;
	st.local.u64 	[%rd4+192], %rd4052;
	st.local.u64 	[%rd4+40], %rd4051;
	st.local.u64 	[%rd4+80], %rd4050;
	st.local.u64 	[%rd4+120], %rd4049;
	st.local.u64 	[%rd4+160], %rd4048;
	st.local.u64 	[%rd4+200], %rd4047;
	st.local.u64 	[%rd4+48], %rd4046;
	st.local.u64 	[%rd4+88], %rd4045;
	st.local.u64 	[%rd4+128], %rd4044;
	st.local.u64 	[%rd4+168], %rd4043;
	st.local.u64 	[%rd4+208], %rd4042;
	st.local.u64 	[%rd4+56], %rd4041;
	st.local.u64 	[%rd4+96], %rd4040;
	st.local.u64 	[%rd4+136], %rd4039;
	st.local.u64 	[%rd4+176], %rd4038;
	st.local.u64 	[%rd4+216], %rd4037;
	st.local.u64 	[%rd4+64], %rd4036;
	st.local.u64 	[%rd4+104], %rd4035;
	st.local.u64 	[%rd4+144], %rd4034;
	st.local.u64 	[%rd4+184], %rd4033;
	st.local.u64 	[%rd4+224], %rd4032;
	shr.u64 	%rd552, %rd476, 6;
	setp.lt.u64 	%p48, %rd476, 64;
	@%p48 bra 	$L__BB0_79;
	setp.eq.s64 	%p49, %rd552, 1;
	mov.b64 	%rd4058, 0;
	@%p49 bra 	$L__BB0_77;
	and.b64  	%rd4058, %rd552, 288230376151711742;
	mov.b64 	%rd4057, 0;
$L__BB0_76:
	.pragma "nounroll";
	shl.b64 	%rd3406, %rd4057, 3;
	add.s64 	%rd3407, %rd4, %rd3406;
	ld.local.u8 	%rd3408, [%rd3407+33];
	ld.local.u8 	%rd3409, [%rd3407+32];
	ld.local.u8 	%rd3410, [%rd3407+35];
	ld.local.u8 	%rd3411, [%rd3407+34];
	ld.local.u8 	%rd3412, [%rd3407+37];
	ld.local.u8 	%rd3413, [%rd3407+36];
	ld.local.u8 	%rd3414, [%rd3407+39];
	ld.local.u8 	%rd3415, [%rd3407+38];
	add.s64 	%rd3416, %rd3406, 232;
	and.b64  	%rd3417, %rd3416, 4294967288;
	add.s64 	%rd3418, %rd4, %rd3417;
	st.local.u8 	[%rd3418+6], %rd3415;
	st.local.u8 	[%rd3418+7], %rd3414;
	st.local.u8 	[%rd3418+4], %rd3413;
	st.local.u8 	[%rd3418+5], %rd3412;
	st.local.u8 	[%rd3418+2], %rd3411;
	st.local.u8 	[%rd3418+3], %rd3410;
	st.local.u8 	[%rd3418], %rd3409;
	st.local.u8 	[%rd3418+1], %rd3408;
	and.b64  	%rd3419, %rd3406, 34359738352;
	add.s64 	%rd3420, %rd4, %rd3419;
	ld.local.u8 	%rd3421, [%rd3420+41];
	ld.local.u8 	%rd3422, [%rd3420+40];
	ld.local.u8 	%rd3423, [%rd3420+43];
	ld.local.u8 	%rd3424, [%rd3420+42];
	ld.local.u8 	%rd3425, [%rd3420+45];
	ld.local.u8 	%rd3426, [%rd3420+44];
	ld.local.u8 	%rd3427, [%rd3420+47];
	ld.local.u8 	%rd3428, [%rd3420+46];
	add.s64 	%rd3429, %rd3406, 8;
	and.b64  	%rd3430, %rd3429, 4294967288;
	add.s64 	%rd3431, %rd4, %rd3430;
	st.local.u8 	[%rd3431+238], %rd3428;
	st.local.u8 	[%rd3431+239], %rd3427;
	st.local.u8 	[%rd3431+236], %rd3426;
	st.local.u8 	[%rd3431+237], %rd3425;
	st.local.u8 	[%rd3431+234], %rd3424;
	st.local.u8 	[%rd3431+235], %rd3423;
	st.local.u8 	[%rd3431+232], %rd3422;
	st.local.u8 	[%rd3431+233], %rd3421;
	add.s64 	%rd4057, %rd4057, 2;
	setp.ne.s64 	%p50, %rd4057, %rd4058;
	@%p50 bra 	$L__BB0_76;
$L__BB0_77:
	and.b64  	%rd3432, %rd476, 64;
	setp.eq.s64 	%p51, %rd3432, 0;
	@%p51 bra 	$L__BB0_79;
	shl.b64 	%rd3433, %rd4058, 3;
	add.s64 	%rd3434, %rd4, %rd3433;
	ld.local.u8 	%rd3435, [%rd3434+33];
	ld.local.u8 	%rd3436, [%rd3434+32];
	ld.local.u8 	%rd3437, [%rd3434+35];
	ld.local.u8 	%rd3438, [%rd3434+34];
	ld.local.u8 	%rd3439, [%rd3434+37];
	ld.local.u8 	%rd3440, [%rd3434+36];
	ld.local.u8 	%rd3441, [%rd3434+39];
	ld.local.u8 	%rd3442, [%rd3434+38];
	add.s64 	%rd3443, %rd3433, 232;
	and.b64  	%rd3444, %rd3443, 4294967288;
	add.s64 	%rd3445, %rd4, %rd3444;
	st.local.u8 	[%rd3445+6], %rd3442;
	st.local.u8 	[%rd3445+7], %rd3441;
	st.local.u8 	[%rd3445+4], %rd3440;
	st.local.u8 	[%rd3445+5], %rd3439;
	st.local.u8 	[%rd3445+2], %rd3438;
	st.local.u8 	[%rd3445+3], %rd3437;
	st.local.u8 	[%rd3445], %rd3436;
	st.local.u8 	[%rd3445+1], %rd3435;
$L__BB0_79:
	ld.local.u64 	%rd557, [%rd4+8];
	st.local.u64 	[%rd4+424], %rd557;
	ld.local.u32 	%r38, [%rd4+4];
	setp.eq.s32 	%p52, %r38, 0;
	@%p52 bra 	$L__BB0_96;
	ld.local.u64 	%rd558, [%rd4+16];
	ld.local.u64 	%rd4138, [%rd4+32];
	ld.local.u64 	%rd4137, [%rd4+72];
	ld.local.u64 	%rd4136, [%rd4+112];
	ld.local.u64 	%rd4135, [%rd4+152];
	ld.local.u64 	%rd4134, [%rd4+192];
	ld.local.u64 	%rd4133, [%rd4+40];
	ld.local.u64 	%rd4132, [%rd4+80];
	ld.local.u64 	%rd4131, [%rd4+120];
	ld.local.u64 	%rd4130, [%rd4+160];
	ld.local.u64 	%rd4129, [%rd4+200];
	ld.local.u64 	%rd4128, [%rd4+48];
	ld.local.u64 	%rd4127, [%rd4+88];
	ld.local.u64 	%rd4126, [%rd4+128];
	ld.local.u64 	%rd4125, [%rd4+168];
	ld.local.u64 	%rd4124, [%rd4+208];
	ld.local.u64 	%rd4123, [%rd4+56];
	ld.local.u64 	%rd4122, [%rd4+96];
	ld.local.u64 	%rd4121, [%rd4+136];
	ld.local.u64 	%rd4120, [%rd4+176];
	ld.local.u64 	%rd4119, [%rd4+216];
	ld.local.u64 	%rd4118, [%rd4+64];
	ld.local.u64 	%rd4117, [%rd4+104];
	ld.local.u64 	%rd4116, [%rd4+144];
	ld.local.u64 	%rd4115, [%rd4+184];
	ld.local.u64 	%rd4114, [%rd4+224];
	mov.b64 	%rd4085, 0;
	mov.u64 	%rd4113, %rd557;
$L__BB0_81:
	setp.ne.s64 	%p53, %rd4113, 0;
	@%p53 bra 	$L__BB0_91;
	mov.b32 	%r869, 0;
$L__BB0_83:
	.pragma "nounroll";
	// begin inline asm
	xor.b64 %rd3453, %rd4135, %rd4134;
	// end inline asm
	// begin inline asm
	xor.b64 %rd3453, %rd3453, %rd4136;
	// end inline asm
	// begin inline asm
	xor.b64 %rd3453, %rd3453, %rd4137;
	// end inline asm
	// begin inline asm
	xor.b64 %rd3453, %rd3453, %rd4138;
	// end inline asm
	// begin inline asm
	xor.b64 %rd3465, %rd4130, %rd4129;
	// end inline asm
	// begin inline asm
	xor.b64 %rd3465, %rd3465, %rd4131;
	// end inline asm
	// begin inline asm
	xor.b64 %rd3465, %rd3465, %rd4132;
	// end inline asm
	// begin inline asm
	xor.b64 %rd3465, %rd3465, %rd4133;
	// end inline asm
	// begin inline asm
	xor.b64 %rd3477, %rd4125, %rd4124;
	// end inline asm
	// begin inline asm
	xor.b64 %rd3477, %rd3477, %rd4126;
	// end inline asm
	// begin inline asm
	xor.b64 %rd3477, %rd3477, %rd4127;
	// end inline asm
	// begin inline asm
	xor.b64 %rd3477, %rd3477, %rd4128;
	// end inline asm
	// begin inline asm
	xor.b64 %rd3489, %rd4120, %rd4119;
	// end inline asm
	// begin inline asm
	xor.b64 %rd3489, %rd3489, %rd4121;
	// end inline asm
	// begin inline asm
	xor.b64 %rd3489, %rd3489, %rd4122;
	// end inline asm
	// begin inline asm
	xor.b64 %rd3489, %rd3489, %rd4123;
	// end inline asm
	// begin inline asm
	xor.b64 %rd3501, %rd4115, %rd4114;
	// end inline asm
	// begin inline asm
	xor.b64 %rd3501, %rd3501, %rd4116;
	// end inline asm
	// begin inline asm
	xor.b64 %rd3501, %rd3501, %rd4117;
	// end inline asm
	// begin inline asm
	xor.b64 %rd3501, %rd3501, %rd4118;
	// end inline asm
	mov.b32 	%r745, 1;
	// begin inline asm
	{ // ROTL64 
	.reg .u32 tl,th,vl,vh;
	.reg .pred p;
	mov.b64 {tl,th}, %rd3465;
	shf.l.wrap.b32 vl, tl, th, %r745;
	shf.l.wrap.b32 vh, th, tl, %r745;
	setp.lt.u32 p, %r745, 32;
	@!p mov.b64 %rd3507, {vl,vh};
	@p  mov.b64 %rd3507, {vh,vl};
	}

	// end inline asm
	xor.b64  	%rd3683, %rd3507, %rd3501;
	// begin inline asm
	{ // ROTL64 
	.reg .u32 tl,th,vl,vh;
	.reg .pred p;
	mov.b64 {tl,th}, %rd3477;
	shf.l.wrap.b32 vl, tl, th, %r745;
	shf.l.wrap.b32 vh, th, tl, %r745;
	setp.lt.u32 p, %r745, 32;
	@!p mov.b64 %rd3509, {vl,vh};
	@p  mov.b64 %rd3509, {vh,vl};
	}

	// end inline asm
	xor.b64  	%rd3684, %rd3509, %rd3453;
	// begin inline asm
	{ // ROTL64 
	.reg .u32 tl,th,vl,vh;
	.reg .pred p;
	mov.b64 {tl,th}, %rd3489;
	shf.l.wrap.b32 vl, tl, th, %r745;
	shf.l.wrap.b32 vh, th, tl, %r745;
	setp.lt.u32 p, %r745, 32;
	@!p mov.b64 %rd3511, {vl,vh};
	@p  mov.b64 %rd3511, {vh,vl};
	}

	// end inline asm
	xor.b64  	%rd3685, %rd3511, %rd3465;
	// begin inline asm
	{ // ROTL64 
	.reg .u32 tl,th,vl,vh;
	.reg .pred p;
	mov.b64 {tl,th}, %rd3501;
	shf.l.wrap.b32 vl, tl, th, %r745;
	shf.l.wrap.b32 vh, th, tl, %r745;
	setp.lt.u32 p, %r745, 32;
	@!p mov.b64 %rd3513, {vl,vh};
	@p  mov.b64 %rd3513, {vh,vl};
	}

	// end inline asm
	xor.b64  	%rd3686, %rd3513, %rd3477;
	// begin inline asm
	{ // ROTL64 
	.reg .u32 tl,th,vl,vh;
	.reg .pred p;
	mov.b64 {tl,th}, %rd3453;
	shf.l.wrap.b32 vl, tl, th, %r745;
	shf.l.wrap.b32 vh, th, tl, %r745;
	setp.lt.u32 p, %r745, 32;
	@!p mov.b64 %rd3515, {vl,vh};
	@p  mov.b64 %rd3515, {vh,vl};
	}

	// end inline asm
	xor.b64  	%rd3687, %rd3515, %rd3489;
	xor.b64  	%rd3688, %rd4138, %rd3683;
	xor.b64  	%rd3552, %rd4137, %rd3683;
	xor.b64  	%rd3564, %rd4136, %rd3683;
	xor.b64  	%rd3540, %rd4135, %rd3683;
	xor.b64  	%rd3528, %rd4134, %rd3683;
	xor.b64  	%rd3518, %rd4133, %rd3684;
	xor.b64  	%rd3520, %rd4132, %rd3684;
	xor.b64  	%rd3560, %rd4131, %rd3684;
	xor.b64  	%rd3550, %rd4130, %rd3684;
	xor.b64  	%rd3546, %rd4129, %rd3684;
	xor.b64  	%rd3530, %rd4128, %rd3685;
	xor.b64  	%rd3562, %rd4127, %rd3685;
	xor.b64  	%rd3532, %rd4126, %rd3685;
	xor.b64  	%rd3558, %rd4125, %rd3685;
	xor.b64  	%rd3524, %rd4124, %rd3685;
	xor.b64  	%rd3554, %rd4123, %rd3686;
	xor.b64  	%rd3548, %rd4122, %rd3686;
	xor.b64  	%rd3534, %rd4121, %rd3686;
	xor.b64  	%rd3556, %rd4120, %rd3686;
	xor.b64  	%rd3538, %rd4119, %rd3686;
	xor.b64  	%rd3542, %rd4118, %rd3687;
	xor.b64  	%rd3522, %rd4117, %rd3687;
	xor.b64  	%rd3526, %rd4116, %rd3687;
	xor.b64  	%rd3536, %rd4115, %rd3687;
	xor.b64  	%rd3544, %rd4114, %rd3687;
	// begin inline asm
	{ // ROTL64 
	.reg .u32 tl,th,vl,vh;
	.reg .pred p;
	mov.b64 {tl,th}, %rd3518;
	shf.l.wrap.b32 vl, tl, th, %r745;
	shf.l.wrap.b32 vh, th, tl, %r745;
	setp.lt.u32 p, %r745, 32;
	@!p mov.b64 %rd3517, {vl,vh};
	@p  mov.b64 %rd3517, {vh,vl};
	}

	// end inline asm
	mov.b32 	%r746, 44;
	// begin inline asm
	{ // ROTL64 
	.reg .u32 tl,th,vl,vh;
	.reg .pred p;
	mov.b64 {tl,th}, %rd3520;
	shf.l.wrap.b32 vl, tl, th, %r746;
	shf.l.wrap.b32 vh, th, tl, %r746;
	setp.lt.u32 p, %r746, 32;
	@!p mov.b64 %rd3519, {vl,vh};
	@p  mov.b64 %rd3519, {vh,vl};
	}

	// end inline asm
	mov.b32 	%r747, 20;
	// begin inline asm
	{ // ROTL64 
	.reg .u32 tl,th,vl,vh;
	.reg .pred p;
	mov.b64 {tl,th}, %rd3522;
	shf.l.wrap.b32 vl, tl, th, %r747;
	shf.l.wrap.b32 vh, th, tl, %r747;
	setp.lt.u32 p, %r747, 32;
	@!p mov.b64 %rd3521, {vl,vh};
	@p  mov.b64 %rd3521, {vh,vl};
	}

	// end inline asm
	mov.b32 	%r748, 61;
	// begin inline asm
	{ // ROTL64 
	.reg .u32 tl,th,vl,vh;
	.reg .pred p;
	mov.b64 {tl,th}, %rd3524;
	shf.l.wrap.b32 vl, tl, th, %r748;
	shf.l.wrap.b32 vh, th, tl, %r748;
	setp.lt.u32 p, %r748, 32;
	@!p mov.b64 %rd3523, {vl,vh};
	@p  mov.b64 %rd3523, {vh,vl};
	}

	// end inline asm
	mov.b32 	%r749, 39;
	// begin inline asm
	{ // ROTL64 
	.reg .u32 tl,th,vl,vh;
	.reg .pred p;
	mov.b64 {tl,th}, %rd3526;
	shf.l.wrap.b32 vl, tl, th, %r749;
	shf.l.wrap.b32 vh, th, tl, %r749;
	setp.lt.u32 p, %r749, 32;
	@!p mov.b64 %rd3525, {vl,vh};
	@p  mov.b64 %rd3525, {vh,vl};
	}

	// end inline asm
	mov.b32 	%r750, 18;
	// begin inline asm
	{ // ROTL64 
	.reg .u32 tl,th,vl,vh;
	.reg .pred p;
	mov.b64 {tl,th}, %rd3528;
	shf.l.wrap.b32 vl, tl, th, %r750;
	shf.l.wrap.b32 vh, th, tl, %r750;
	setp.lt.u32 p, %r750, 32;
	@!p mov.b64 %rd3527, {vl,vh};
	@p  mov.b64 %rd3527, {vh,vl};
	}

	// end inline asm
	mov.b32 	%r751, 62;
	// begin inline asm
	{ // ROTL64 
	.reg .u32 tl,th,vl,vh;
	.reg .pred p;
	mov.b64 {tl,th}, %rd3530;
	shf.l.wrap.b32 vl, tl, th, %r751;
	shf.l.wrap.b32 vh, th, tl, %r751;
	setp.lt.u32 p, %r751, 32;
	@!p mov.b64 %rd3529, {vl,vh};
	@p  mov.b64 %rd3529, {vh,vl};
	}

	// end inline asm
	mov.b32 	%r752, 43;
	// begin inline asm
	{ // ROTL64 
	.reg .u32 tl,th,vl,vh;
	.reg .pred p;
	mov.b64 {tl,th}, %rd3532;
	shf.l.wrap.b32 vl, tl, th, %r752;
	shf.l.wrap.b32 vh, th, tl, %r752;
	setp.lt.u32 p, %r752, 32;
	@!p mov.b64 %rd3531, {vl,vh};
	@p  mov.b64 %rd3531, {vh,vl};
	}

	// end inline asm
	mov.b32 	%r753, 25;
	// begin inline asm
	{ // ROTL64 
	.reg .u32 tl,th,vl,vh;
	.reg .pred p;
	mov.b64 {tl,th}, %rd3534;
	shf.l.wrap.b32 vl, tl, th, %r753;
	shf.l.wrap.b32 vh, th, tl, %r753;
	setp.lt.u32 p, %r753, 32;
	@!p mov.b64 %rd3533, {vl,vh};
	@p  mov.b64 %rd3533, {vh,vl};
	}

	// end inline asm
	mov.b32 	%r754, 8;
	// begin inline asm
	{ // ROTL64 
	.reg .u32 tl,th,vl,vh;
	.reg .pred p;
	mov.b64 {tl,th}, %rd3536;
	shf.l.wrap.b32 vl, tl, th, %r754;
	shf.l.wrap.b32 vh, th, tl, %r754;
	setp.lt.u32 p, %r754, 32;
	@!p mov.b64 %rd3535, {vl,vh};
	@p  mov.b64 %rd3535, {vh,vl};
	}

	// end inline asm
	mov.b32 	%r755, 56;
	// begin inline asm
	{ // ROTL64 
	.reg .u32 tl,th,vl,vh;
	.reg .pred p;
	mov.b64 {tl,th}, %rd3538;
	shf.l.wrap.b32 vl, tl, th, %r755;
	shf.l.wrap.b32 vh, th, tl, %r755;
	setp.lt.u32 p, %r755, 32;
	@!p mov.b64 %rd3537, {vl,vh};
	@p  mov.b64 %rd3537, {vh,vl};
	}

	// end inline asm
	mov.b32 	%r756, 41;
	// begin inline asm
	{ // ROTL64 
	.reg .u32 tl,th,vl,vh;
	.reg .pred p;
	mov.b64 {tl,th}, %rd3540;
	shf.l.wrap.b32 vl, tl, th, %r756;
	shf.l.wrap.b32 vh, th, tl, %r756;
	setp.lt.u32 p, %r756, 32;
	@!p mov.b64 %rd3539, {vl,vh};
	@p  mov.b64 %rd3539, {vh,vl};
	}

	// end inline asm
	mov.b32 	%r757, 27;
	// begin inline asm
	{ // ROTL64 
	.reg .u32 tl,th,vl,vh;
	.reg .pred p;
	mov.b64 {tl,th}, %rd3542;
	shf.l.wrap.b32 vl, tl, th, %r757;
	shf.l.wrap.b32 vh, th, tl, %r757;
	setp.lt.u32 p, %r757, 32;
	@!p mov.b64 %rd3541, {vl,vh};
	@p  mov.b64 %rd3541, {vh,vl};
	}

	// end inline asm
	mov.b32 	%r758, 14;
	// begin inline asm
	{ // ROTL64 
	.reg .u32 tl,th,vl,vh;
	.reg .pred p;
	mov.b64 {tl,th}, %rd3544;
	shf.l.wrap.b32 vl, tl, th, %r758;
	shf.l.wrap.b32 vh, th, tl, %r758;
	setp.lt.u32 p, %r758, 32;
	@!p mov.b64 %rd3543, {vl,vh};
	@p  mov.b64 %rd3543, {vh,vl};
	}

	// end inline asm
	mov.b32 	%r759, 2;
	// begin inline asm
	{ // ROTL64 
	.reg .u32 tl,th,vl,vh;
	.reg .pred p;
	mov.b64 {tl,th}, %rd3546;
	shf.l.wrap.b32 vl, tl, th, %r759;
	shf.l.wrap.b32 vh, th, tl, %r759;
	setp.lt.u32 p, %r759, 32;
	@!p mov.b64 %rd3545, {vl,vh};
	@p  mov.b64 %rd3545, {vh,vl};
	}

	// end inline asm
	mov.b32 	%r760, 55;
	// begin inline asm
	{ // ROTL64 
	.reg .u32 tl,th,vl,vh;
	.reg .pred p;
	mov.b64 {tl,th}, %rd3548;
	shf.l.wrap.b32 vl, tl, th, %r760;
	shf.l.wrap.b32 vh, th, tl, %r760;
	setp.lt.u32 p, %r760, 32;
	@!p mov.b64 %rd3547, {vl,vh};
	@p  mov.b64 %rd3547, {vh,vl};
	}

	// end inline asm
	mov.b32 	%r761, 45;
	// begin inline asm
	{ // ROTL64 
	.reg .u32 tl,th,vl,vh;
	.reg .pred p;
	mov.b64 {tl,th}, %rd3550;
	shf.l.wrap.b32 vl, tl, th, %r761;
	shf.l.wrap.b32 vh, th, tl, %r761;
	setp.lt.u32 p, %r761, 32;
	@!p mov.b64 %rd3549, {vl,vh};
	@p  mov.b64 %rd3549, {vh,vl};
	}

	// end inline asm
	mov.b32 	%r762, 36;
	// begin inline asm
	{ // ROTL64 
	.reg .u32 tl,th,vl,vh;
	.reg .pred p;
	mov.b64 {tl,th}, %rd3552;
	shf.l.wrap.b32 vl, tl, th, %r762;
	shf.l.wrap.b32 vh, th, tl, %r762;
	setp.lt.u32 p, %r762, 32;
	@!p mov.b64 %rd3551, {vl,vh};
	@p  mov.b64 %rd3551, {vh,vl};
	}

	// end inline asm
	mov.b32 	%r763, 28;
	// begin inline asm
	{ // ROTL64 
	.reg .u32 tl,th,vl,vh;
	.reg .pred p;
	mov.b64 {tl,th}, %rd3554;
	shf.l.wrap.b32 vl, tl, th, %r763;
	shf.l.wrap.b32 vh, th, tl, %r763;
	setp.lt.u32 p, %r763, 32;
	@!p mov.b64 %rd3553, {vl,vh};
	@p  mov.b64 %rd3553, {vh,vl};
	}

	// end inline asm
	mov.b32 	%r764, 21;
	// begin inline asm
	{ // ROTL64 
	.reg .u32 tl,th,vl,vh;
	.reg .pred p;
	mov.b64 {tl,th}, %rd3556;
	shf.l.wrap.b32 vl, tl, th, %r764;
	shf.l.wrap.b32 vh, th, tl, %r764;
	setp.lt.u32 p, %r764, 32;
	@!p mov.b64 %rd3555, {vl,vh};
	@p  mov.b64 %rd3555, {vh,vl};
	}

	// end inline asm
	mov.b32 	%r765, 15;
	// begin inline asm
	{ // ROTL64 
	.reg .u32 tl,th,vl,vh;
	.reg .pred p;
	mov.b64 {tl,th}, %rd3558;
	shf.l.wrap.b32 vl, tl, th, %r765;
	shf.l.wrap.b32 vh, th, tl, %r765;
	setp.lt.u32 p, %r765, 32;
	@!p mov.b64 %rd3557, {vl,vh};
	@p  mov.b64 %rd3557, {vh,vl};
	}

	// end inline asm
	mov.b32 	%r766, 10;
	// begin inline asm
	{ // ROTL64 
	.reg .u32 tl,th,vl,vh;
	.reg .pred p;
	mov.b64 {tl,th}, %rd3560;
	shf.l.wrap.b32 vl, tl, th, %r766;
	shf.l.wrap.b32 vh, th, tl, %r766;
	setp.lt.u32 p, %r766, 32;
	@!p mov.b64 %rd3559, {vl,vh};
	@p  mov.b64 %rd3559, {vh,vl};
	}

	// end inline asm
	mov.b32 	%r767, 6;
	// begin inline asm
	{ // ROTL64 
	.reg .u32 tl,th,vl,vh;
	.reg .pred p;
	mov.b64 {tl,th}, %rd3562;
	shf.l.wrap.b32 vl, tl, th, %r767;
	shf.l.wrap.b32 vh, th, tl, %r767;
	setp.lt.u32 p, %r767, 32;
	@!p mov.b64 %rd3561, {vl,vh};
	@p  mov.b64 %rd3561, {vh,vl};
	}

	// end inline asm
	mov.b32 	%r768, 3;
	// begin inline asm
	{ // ROTL64 
	.reg .u32 tl,th,vl,vh;
	.reg .pred p;
	mov.b64 {tl,th}, %rd3564;
	shf.l.wrap.b32 vl, tl, th, %r768;
	shf.l.wrap.b32 vh, th, tl, %r768;
	setp.lt.u32 p, %r768, 32;
	@!p mov.b64 %rd3563, {vl,vh};
	@p  mov.b64 %rd3563, {vh,vl};
	}

	// end inline asm
	not.b64 	%rd3689, %rd3519;
	and.b64  	%rd3690, %rd3531, %rd3689;
	not.b64 	%rd3691, %rd3531;
	and.b64  	%rd3692, %rd3555, %rd3691;
	xor.b64  	%rd3587, %rd3692, %rd3519;
	not.b64 	%rd3693, %rd3555;
	and.b64  	%rd3694, %rd3543, %rd3693;
	xor.b64  	%rd3599, %rd3531, %rd3694;
	not.b64 	%rd3695, %rd3543;
	and.b64  	%rd3696, %rd3688, %rd3695;
	xor.b64  	%rd3611, %rd3555, %rd3696;
	not.b64 	%rd3697, %rd3688;
	and.b64  	%rd3698, %rd3519, %rd3697;
	xor.b64  	%rd3623, %rd3543, %rd3698;
	not.b64 	%rd3699, %rd3521;
	and.b64  	%rd3700, %rd3563, %rd3699;
	xor.b64  	%rd3572, %rd3700, %rd3553;
	not.b64 	%rd3701, %rd3563;
	and.b64  	%rd3702, %rd3549, %rd3701;
	xor.b64  	%rd3584, %rd3702, %rd3521;
	not.b64 	%rd3703, %rd3549;
	and.b64  	%rd3704, %rd3523, %rd3703;
	xor.b64  	%rd3596, %rd3563, %rd3704;
	not.b64 	%rd3705, %rd3523;
	and.b64  	%rd3706, %rd3553, %rd3705;
	xor.b64  	%rd3608, %rd3549, %rd3706;
	not.b64 	%rd3707, %rd3553;
	and.b64  	%rd3708, %rd3521, %rd3707;
	xor.b64  	%rd3620, %rd3523, %rd3708;
	not.b64 	%rd3709, %rd3561;
	and.b64  	%rd3710, %rd3533, %rd3709;
	xor.b64  	%rd3569, %rd3710, %rd3517;
	not.b64 	%rd3711, %rd3533;
	and.b64  	%rd3712, %rd3535, %rd3711;
	xor.b64  	%rd3581, %rd3712, %rd3561;
	not.b64 	%rd3713, %rd3535;
	and.b64  	%rd3714, %rd3527, %rd3713;
	xor.b64  	%rd3593, %rd3533, %rd3714;
	not.b64 	%rd3715, %rd3527;
	and.b64  	%rd3716, %rd3517, %rd3715;
	xor.b64  	%rd3605, %rd3535, %rd3716;
	not.b64 	%rd3717, %rd3517;
	and.b64  	%rd3718, %rd3561, %rd3717;
	xor.b64  	%rd3617, %rd3527, %rd3718;
	not.b64 	%rd3719, %rd3551;
	and.b64  	%rd3720, %rd3559, %rd3719;
	xor.b64  	%rd3566, %rd3720, %rd3541;
	not.b64 	%rd3721, %rd3559;
	and.b64  	%rd3722, %rd3557, %rd3721;
	xor.b64  	%rd3578, %rd3722, %rd3551;
	not.b64 	%rd3723, %rd3557;
	and.b64  	%rd3724, %rd3537, %rd3723;
	xor.b64  	%rd3590, %rd3559, %rd3724;
	not.b64 	%rd3725, %rd3537;
	and.b64  	%rd3726, %rd3541, %rd3725;
	xor.b64  	%rd3602, %rd3557, %rd3726;
	not.b64 	%rd3727, %rd3541;
	and.b64  	%rd3728, %rd3551, %rd3727;
	xor.b64  	%rd3614, %rd3537, %rd3728;
	not.b64 	%rd3729, %rd3547;
	and.b64  	%rd3730, %rd3525, %rd3729;
	xor.b64  	%rd3567, %rd3730, %rd3529;
	not.b64 	%rd3731, %rd3525;
	and.b64  	%rd3732, %rd3539, %rd3731;
	xor.b64  	%rd3579, %rd3732, %rd3547;
	not.b64 	%rd3733, %rd3539;
	and.b64  	%rd3734, %rd3545, %rd3733;
	xor.b64  	%rd3591, %rd3525, %rd3734;
	not.b64 	%rd3735, %rd3545;
	and.b64  	%rd3736, %rd3529, %rd3735;
	xor.b64  	%rd3603, %rd3539, %rd3736;
	not.b64 	%rd3737, %rd3529;
	and.b64  	%rd3738, %rd3547, %rd3737;
	xor.b64  	%rd3615, %rd3545, %rd3738;
	mul.wide.u32 	%rd3739, %r869, 8;
	mov.u64 	%rd3740, CUDA_KECCAK_CONSTS;
	add.s64 	%rd3741, %rd3740, %rd3739;
	ld.const.u64 	%rd3742, [%rd3741];
	xor.b64  	%rd3743, %rd3690, %rd3742;
	xor.b64  	%rd3575, %rd3743, %rd3688;
	// begin inline asm
	xor.b64 %rd3571, %rd3566, %rd3567;
	// end inline asm
	// begin inline asm
	xor.b64 %rd3571, %rd3571, %rd3569;
	// end inline asm
	// begin inline asm
	xor.b64 %rd3571, %rd3571, %rd3572;
	// end inline asm
	// begin inline asm
	xor.b64 %rd3571, %rd3571, %rd3575;
	// end inline asm
	// begin inline asm
	xor.b64 %rd3583, %rd3578, %rd3579;
	// end inline asm
	// begin inline asm
	xor.b64 %rd3583, %rd3583, %rd3581;
	// end inline asm
	// begin inline asm
	xor.b64 %rd3583, %rd3583, %rd3584;
	// end inline asm
	// begin inline asm
	xor.b64 %rd3583, %rd3583, %rd3587;
	// end inline asm
	// begin inline asm
	xor.b64 %rd3595, %rd3590, %rd3591;
	// end inline asm
	// begin inline asm
	xor.b64 %rd3595, %rd3595, %rd3593;
	// end inline asm
	// begin inline asm
	xor.b64 %rd3595, %rd3595, %rd3596;
	// end inline asm
	// begin inline asm
	xor.b64 %rd3595, %rd3595, %rd3599;
	// end inline asm
	// begin inline asm
	xor.b64 %rd3607, %rd3602, %rd3603;
	// end inline asm
	// begin inline asm
	xor.b64 %rd3607, %rd3607, %rd3605;
	// end inline asm
	// begin inline asm
	xor.b64 %rd3607, %rd3607, %rd3608;
	// end inline asm
	// begin inline asm
	xor.b64 %rd3607, %rd3607, %rd3611;
	// end inline asm
	// begin inline asm
	xor.b64 %rd3619, %rd3614, %rd3615;
	// end inline asm
	// begin inline asm
	xor.b64 %rd3619, %rd3619, %rd3617;
	// end inline asm
	// begin inline asm
	xor.b64 %rd3619, %rd3619, %rd3620;
	// end inline asm
	// begin inline asm
	xor.b64 %rd3619, %rd3619, %rd3623;
	// end inline asm
	// begin inline asm
	{ // ROTL64 
	.reg .u32 tl,th,vl,vh;
	.reg .pred p;
	mov.b64 {tl,th}, %rd3583;
	shf.l.wrap.b32 vl, tl, th, %r745;
	shf.l.wrap.b32 vh, th, tl, %r745;
	setp.lt.u32 p, %r745, 32;
	@!p mov.b64 %rd3625, {vl,vh};
	@p  mov.b64 %rd3625, {vh,vl};
	}

	// end inline asm
	xor.b64  	%rd3744, %rd3625, %rd3619;
	// begin inline asm
	{ // ROTL64 
	.reg .u32 tl,th,vl,vh;
	.reg .pred p;
	mov.b64 {tl,th}, %rd3595;
	shf.l.wrap.b32 vl, tl, th, %r745;
	shf.l.wrap.b32 vh, th, tl, %r745;
	setp.lt.u32 p, %r745, 32;
	@!p mov.b64 %rd3627, {vl,vh};
	@p  mov.b64 %rd3627, {vh,vl};
	}

	// end inline asm
	xor.b64  	%rd3745, %rd3627, %rd3571;
	// begin inline asm
	{ // ROTL64 
	.reg .u32 tl,th,vl,vh;
	.reg .pred p;
	mov.b64 {tl,th}, %rd3607;
	shf.l.wrap.b32 vl, tl, th, %r745;
	shf.l.wrap.b32 vh, th, tl, %r745;
	setp.lt.u32 p, %r745, 32;
	@!p mov.b64 %rd3629, {vl,vh};
	@p  mov.b64 %rd3629, {vh,vl};
	}

	// end inline asm
	xor.b64  	%rd3746, %rd3629, %rd3583;
	// begin inline asm
	{ // ROTL64 
	.reg .u32 tl,th,vl,vh;
	.reg .pred p;
	mov.b64 {tl,th}, %rd3619;
	shf.l.wrap.b32 vl, tl, th, %r745;
	shf.l.wrap.b32 vh, th, tl, %r745;
	setp.lt.u32 p, %r745, 32;
	@!p mov.b64 %rd3631, {vl,vh};
	@p  mov.b64 %rd3631, {vh,vl};
	}

	// end inline asm
	xor.b64  	%rd3747, %rd3631, %rd3595;
	// begin inline asm
	{ // ROTL64 
	.reg .u32 tl,th,vl,vh;
	.reg .pred p;
	mov.b64 {tl,th}, %rd3571;
	shf.l.wrap.b32 vl, tl, th, %r745;
	shf.l.wrap.b32 vh, th, tl, %r745;
	setp.lt.u32 p, %r745, 32;
	@!p mov.b64 %rd3633, {vl,vh};
	@p  mov.b64 %rd3633, {vh,vl};
	}

	// end inline asm
	xor.b64  	%rd3748, %rd3633, %rd3607;
	xor.b64  	%rd3749, %rd3575, %rd3744;
	xor.b64  	%rd3670, %rd3572, %rd3744;
	xor.b64  	%rd3682, %rd3569, %rd3744;
	xor.b64  	%rd3658, %rd3566, %rd3744;
	xor.b64  	%rd3646, %rd3567, %rd3744;
	xor.b64  	%rd3636, %rd3587, %rd3745;
	xor.b64  	%rd3638, %rd3584, %rd3745;
	xor.b64  	%rd3678, %rd3581, %rd3745;
	xor.b64  	%rd3668, %rd3578, %rd3745;
	xor.b64  	%rd3664, %rd3579, %rd3745;
	xor.b64  	%rd3648, %rd3599, %rd3746;
	xor.b64  	%rd3680, %rd3596, %rd3746;
	xor.b64  	%rd3650, %rd3593, %rd3746;
	xor.b64  	%rd3676, %rd3590, %rd3746;
	xor.b64  	%rd3642, %rd3591, %rd3746;
	xor.b64  	%rd3672, %rd3611, %rd3747;
	xor.b64  	%rd3666, %rd3608, %rd3747;
	xor.b64  	%rd3652, %rd3605, %rd3747;
	xor.b64  	%rd3674, %rd3602, %rd3747;
	xor.b64  	%rd3656, %rd3603, %rd3747;
	xor.b64  	%rd3660, %rd3623, %rd3748;
	xor.b64  	%rd3640, %rd3620, %rd3748;
	xor.b64  	%rd3644, %rd3617, %rd3748;
	xor.b64  	%rd3654, %rd3614, %rd3748;
	xor.b64  	%rd3662, %rd3615, %rd3748;
	// begin inline asm
	{ // ROTL64 
	.reg .u32 tl,th,vl,vh;
	.reg .pred p;
	mov.b64 {tl,th}, %rd3636;
	shf.l.wrap.b32 vl, tl, th, %r745;
	shf.l.wrap.b32 vh, th, tl, %r745;
	setp.lt.u32 p, %r745, 32;
	@!p mov.b64 %rd3635, {vl,vh};
	@p  mov.b64 %rd3635, {vh,vl};
	}

	// end inline asm
	// begin inline asm
	{ // ROTL64 
	.reg .u32 tl,th,vl,vh;
	.reg .pred p;
	mov.b64 {tl,th}, %rd3638;
	shf.l.wrap.b32 vl, tl, th, %r746;
	shf.l.wrap.b32 vh, th, tl, %r746;
	setp.lt.u32 p, %r746, 32;
	@!p mov.b64 %rd3637, {vl,vh};
	@p  mov.b64 %rd3637, {vh,vl};
	}

	// end inline asm
	// begin inline asm
	{ // ROTL64 
	.reg .u32 tl,th,vl,vh;
	.reg .pred p;
	mov.b64 {tl,th}, %rd3640;
	shf.l.wrap.b32 vl, tl, th, %r747;
	shf.l.wrap.b32 vh, th, tl, %r747;
	setp.lt.u32 p, %r747, 32;
	@!p mov.b64 %rd3639, {vl,vh};
	@p  mov.b64 %rd3639, {vh,vl};
	}

	// end inline asm
	// begin inline asm
	{ // ROTL64 
	.reg .u32 tl,th,vl,vh;
	.reg .pred p;
	mov.b64 {tl,th}, %rd3642;
	shf.l.wrap.b32 vl, tl, th, %r748;
	shf.l.wrap.b32 vh, th, tl, %r748;
	setp.lt.u32 p, %r748, 32;
	@!p mov.b64 %rd3641, {vl,vh};
	@p  mov.b64 %rd3641, {vh,vl};
	}

	// end inline asm
	// begin inline asm
	{ // ROTL64 
	.reg .u32 tl,th,vl,vh;
	.reg .pred p;
	mov.b64 {tl,th}, %rd3644;
	shf.l.wrap.b32 vl, tl, th, %r749;
	shf.l.wrap.b32 vh, th, tl, %r749;
	setp.lt.u32 p, %r749, 32;
	@!p mov.b64 %rd3643, {vl,vh};
	@p  mov.b64 %rd3643, {vh,vl};
	}

	// end inline asm
	// begin inline asm
	{ // ROTL64 
	.reg .u32 tl,th,vl,vh;
	.reg .pred p;
	mov.b64 {tl,th}, %rd3646;
	shf.l.wrap.b32 vl, tl, th, %r750;
	shf.l.wrap.b32 vh, th, tl, %r750;
	setp.lt.u32 p, %r750, 32;
	@!p mov.b64 %rd3645, {vl,vh};
	@p  mov.b64 %rd3645, {vh,vl};
	}

	// end inline asm
	// begin inline asm
	{ // ROTL64 
	.reg .u32 tl,th,vl,vh;
	.reg .pred p;
	mov.b64 {tl,th}, %rd3648;
	shf.l.wrap.b32 vl, tl, th, %r751;
	shf.l.wrap.b32 vh, th, tl, %r751;
	setp.lt.u32 p, %r751, 32;
	@!p mov.b64 %rd3647, {vl,vh};
	@p  mov.b64 %rd3647, {vh,vl};
	}

	// end inline asm
	// begin inline asm
	{ // ROTL64 
	.reg .u32 tl,th,vl,vh;
	.reg .pred p;
	mov.b64 {tl,th}, %rd3650;
	shf.l.wrap.b32 vl, tl, th, %r752;
	shf.l.wrap.b32 vh, th, tl, %r752;
	setp.lt.u32 p, %r752, 32;
	@!p mov.b64 %rd3649, {vl,vh};
	@p  mov.b64 %rd3649, {vh,vl};
	}

	// end inline asm
	// begin inline asm
	{ // ROTL64 
	.reg .u32 tl,th,vl,vh;
	.reg .pred p;
	mov.b64 {tl,th}, %rd3652;
	shf.l.wrap.b32 vl, tl, th, %r753;
	shf.l.wrap.b32 vh, th, tl, %r753;
	setp.lt.u32 p, %r753, 32;
	@!p mov.b64 %rd3651, {vl,vh};
	@p  mov.b64 %rd3651, {vh,vl};
	}

	// end inline asm
	// begin inline asm
	{ // ROTL64 
	.reg .u32 tl,th,vl,vh;
	.reg .pred p;
	mov.b64 {tl,th}, %rd3654;
	shf.l.wrap.b32 vl, tl, th, %r754;
	shf.l.wrap.b32 vh, th, tl, %r754;
	setp.lt.u32 p, %r754, 32;
	@!p mov.b64 %rd3653, {vl,vh};
	@p  mov.b64 %rd3653, {vh,vl};
	}

	// end inline asm
	// begin inline asm
	{ // ROTL64 
	.reg .u32 tl,th,vl,vh;
	.reg .pred p;
	mov.b64 {tl,th}, %rd3656;
	shf.l.wrap.b32 vl, tl, th, %r755;
	shf.l.wrap.b32 vh, th, tl, %r755;
	setp.lt.u32 p, %r755, 32;
	@!p mov.b64 %rd3655, {vl,vh};
	@p  mov.b64 %rd3655, {vh,vl};
	}

	// end inline asm
	// begin inline asm
	{ // ROTL64 
	.reg .u32 tl,th,vl,vh;
	.reg .pred p;
	mov.b64 {tl,th}, %rd3658;
	shf.l.wrap.b32 vl, tl, th, %r756;
	shf.l.wrap.b32 vh, th, tl, %r756;
	setp.lt.u32 p, %r756, 32;
	@!p mov.b64 %rd3657, {vl,vh};
	@p  mov.b64 %rd3657, {vh,vl};
	}

	// end inline asm
	// begin inline asm
	{ // ROTL64 
	.reg .u32 tl,th,vl,vh;
	.reg .pred p;
	mov.b64 {tl,th}, %rd3660;
	shf.l.wrap.b32 vl, tl, th, %r757;
	shf.l.wrap.b32 vh, th, tl, %r757;
	setp.lt.u32 p, %r757, 32;
	@!p mov.b64 %rd3659, {vl,vh};
	@p  mov.b64 %rd3659, {vh,vl};
	}

	// end inline asm
	// begin inline asm
	{ // ROTL64 
	.reg .u32 tl,th,vl,vh;
	.reg .pred p;
	mov.b64 {tl,th}, %rd3662;
	shf.l.wrap.b32 vl, tl, th, %r758;
	shf.l.wrap.b32 vh, th, tl, %r758;
	setp.lt.u32 p, %r758, 32;
	@!p mov.b64 %rd3661, {vl,vh};
	@p  mov.b64 %rd3661, {vh,vl};
	}

	// end inline asm
	// begin inline asm
	{ // ROTL64 
	.reg .u32 tl,th,vl,vh;
	.reg .pred p;
	mov.b64 {tl,th}, %rd3664;
	shf.l.wrap.b32 vl, tl, th, %r759;
	shf.l.wrap.b32 vh, th, tl, %r759;
	setp.lt.u32 p, %r759, 32;
	@!p mov.b64 %rd3663, {vl,vh};
	@p  mov.b64 %rd3663, {vh,vl};
	}

	// end inline asm
	// begin inline asm
	{ // ROTL64 
	.reg .u32 tl,th,vl,vh;
	.reg .pred p;
	mov.b64 {tl,th}, %rd3666;
	shf.l.wrap.b32 vl, tl, th, %r760;
	shf.l.wrap.b32 vh, th, tl, %r760;
	setp.lt.u32 p, %r760, 32;
	@!p mov.b64 %rd3665, {vl,vh};
	@p  mov.b64 %rd3665, {vh,vl};
	}

	// end inline asm
	// begin inline asm
	{ // ROTL64 
	.reg .u32 tl,th,vl,vh;
	.reg .pred p;
	mov.b64 {tl,th}, %rd3668;
	shf.l.wrap.b32 vl, tl, th, %r761;
	shf.l.wrap.b32 vh, th, tl, %r761;
	setp.lt.u32 p, %r761, 32;
	@!p mov.b64 %rd3667, {vl,vh};
	@p  mov.b64 %rd3667, {vh,vl};
	}

	// end inline asm
	// begin inline asm
	{ // ROTL64 
	.reg .u32 tl,th,vl,vh;
	.reg .pred p;
	mov.b64 {tl,th}, %rd3670;
	shf.l.wrap.b32 vl, tl, th, %r762;
	shf.l.wrap.b32 vh, th, tl, %r762;
	setp.lt.u32 p, %r762, 32;
	@!p mov.b64 %rd3669, {vl,vh};
	@p  mov.b64 %rd3669, {vh,vl};
	}

	// end inline asm
	// begin inline asm
	{ // ROTL64 
	.reg .u32 tl,th,vl,vh;
	.reg .pred p;
	mov.b64 {tl,th}, %rd3672;
	shf.l.wrap.b32 vl, tl, th, %r763;
	shf.l.wrap.b32 vh, th, tl, %r763;
	setp.lt.u32 p, %r763, 32;
	@!p mov.b64 %rd3671, {vl,vh};
	@p  mov.b64 %rd3671, {vh,vl};
	}

	// end inline asm
	// begin inline asm
	{ // ROTL64 
	.reg .u32 tl,th,vl,vh;
	.reg .pred p;
	mov.b64 {tl,th}, %rd3674;
	shf.l.wrap.b32 vl, tl, th, %r764;
	shf.l.wrap.b32 vh, th, tl, %r764;
	setp.lt.u32 p, %r764, 32;
	@!p mov.b64 %rd3673, {vl,vh};
	@p  mov.b64 %rd3673, {vh,vl};
	}

	// end inline asm
	// begin inline asm
	{ // ROTL64 
	.reg .u32 tl,th,vl,vh;
	.reg .pred p;
	mov.b64 {tl,th}, %rd3676;
	shf.l.wrap.b32 vl, tl, th, %r765;
	shf.l.wrap.b32 vh, th, tl, %r765;
	setp.lt.u32 p, %r765, 32;
	@!p mov.b64 %rd3675, {vl,vh};
	@p  mov.b64 %rd3675, {vh,vl};
	}

	// end inline asm
	// begin inline asm
	{ // ROTL64 
	.reg .u32 tl,th,vl,vh;
	.reg .pred p;
	mov.b64 {tl,th}, %rd3678;
	shf.l.wrap.b32 vl, tl, th, %r766;
	shf.l.wrap.b32 vh, th, tl, %r766;
	setp.lt.u32 p, %r766, 32;
	@!p mov.b64 %rd3677, {vl,vh};
	@p  mov.b64 %rd3677, {vh,vl};
	}

	// end inline asm
	// begin inline asm
	{ // ROTL64 
	.reg .u32 tl,th,vl,vh;
	.reg .pred p;
	mov.b64 {tl,th}, %rd3680;
	shf.l.wrap.b32 vl, tl, th, %r767;
	shf.l.wrap.b32 vh, th, tl, %r767;
	setp.lt.u32 p, %r767, 32;
	@!p mov.b64 %rd3679, {vl,vh};
	@p  mov.b64 %rd3679, {vh,vl};
	}

	// end inline asm
	// begin inline asm
	{ // ROTL64 
	.reg .u32 tl,th,vl,vh;
	.reg .pred p;
	mov.b64 {tl,th}, %rd3682;
	shf.l.wrap.b32 vl, tl, th, %r768;
	shf.l.wrap.b32 vh, th, tl, %r768;
	setp.lt.u32 p, %r768, 32;
	@!p mov.b64 %rd3681, {vl,vh};
	@p  mov.b64 %rd3681, {vh,vl};
	}

	// end inline asm
	not.b64 	%rd3750, %rd3637;
	and.b64  	%rd3751, %rd3649, %rd3750;
	not.b64 	%rd3752, %rd3649;
	and.b64  	%rd3753, %rd3673, %rd3752;
	xor.b64  	%rd4133, %rd3753, %rd3637;
	not.b64 	%rd3754, %rd3673;
	and.b64  	%rd3755, %rd3661, %rd3754;
	xor.b64  	%rd4128, %rd3649, %rd3755;
	not.b64 	%rd3756, %rd3661;
	and.b64  	%rd3757, %rd3749, %rd3756;
	xor.b64  	%rd4123, %rd3673, %rd3757;
	not.b64 	%rd3758, %rd3749;
	and.b64  	%rd3759, %rd3637, %rd3758;
	xor.b64  	%rd4118, %rd3661, %rd3759;
	not.b64 	%rd3760, %rd3639;
	and.b64  	%rd3761, %rd3681, %rd3760;
	xor.b64  	%rd4137, %rd3761, %rd3671;
	not.b64 	%rd3762, %rd3681;
	and.b64  	%rd3763, %rd3667, %rd3762;
	xor.b64  	%rd4132, %rd3763, %rd3639;
	not.b64 	%rd3764, %rd3667;
	and.b64  	%rd3765, %rd3641, %rd3764;
	xor.b64  	%rd4127, %rd3681, %rd3765;
	not.b64 	%rd3766, %rd3641;
	and.b64  	%rd3767, %rd3671, %rd3766;
	xor.b64  	%rd4122, %rd3667, %rd3767;
	not.b64 	%rd3768, %rd3671;
	and.b64  	%rd3769, %rd3639, %rd3768;
	xor.b64  	%rd4117, %rd3641, %rd3769;
	not.b64 	%rd3770, %rd3679;
	and.b64  	%rd3771, %rd3651, %rd3770;
	xor.b64  	%rd4136, %rd3771, %rd3635;
	not.b64 	%rd3772, %rd3651;
	and.b64  	%rd3773, %rd3653, %rd3772;
	xor.b64  	%rd4131, %rd3773, %rd3679;
	not.b64 	%rd3774, %rd3653;
	and.b64  	%rd3775, %rd3645, %rd3774;
	xor.b64  	%rd4126, %rd3651, %rd3775;
	not.b64 	%rd3776, %rd3645;
	and.b64  	%rd3777, %rd3635, %rd3776;
	xor.b64  	%rd4121, %rd3653, %rd3777;
	not.b64 	%rd3778, %rd3635;
	and.b64  	%rd3779, %rd3679, %rd3778;
	xor.b64  	%rd4116, %rd3645, %rd3779;
	not.b64 	%rd3780, %rd3669;
	and.b64  	%rd3781, %rd3677, %rd3780;
	xor.b64  	%rd4135, %rd3781, %rd3659;
	not.b64 	%rd3782, %rd3677;
	and.b64  	%rd3783, %rd3675, %rd3782;
	xor.b64  	%rd4130, %rd3783, %rd3669;
	not.b64 	%rd3784, %rd3675;
	and.b64  	%rd3785, %rd3655, %rd3784;
	xor.b64  	%rd4125, %rd3677, %rd3785;
	not.b64 	%rd3786, %rd3655;
	and.b64  	%rd3787, %rd3659, %rd3786;
	xor.b64  	%rd4120, %rd3675, %rd3787;
	not.b64 	%rd3788, %rd3659;
	and.b64  	%rd3789, %rd3669, %rd3788;
	xor.b64  	%rd4115, %rd3655, %rd3789;
	not.b64 	%rd3790, %rd3665;
	and.b64  	%rd3791, %rd3643, %rd3790;
	xor.b64  	%rd4134, %rd3791, %rd3647;
	not.b64 	%rd3792, %rd3643;
	and.b64  	%rd3793, %rd3657, %rd3792;
	xor.b64  	%rd4129, %rd3793, %rd3665;
	not.b64 	%rd3794, %rd3657;
	and.b64  	%rd3795, %rd3663, %rd3794;
	xor.b64  	%rd4124, %rd3643, %rd3795;
	not.b64 	%rd3796, %rd3663;
	and.b64  	%rd3797, %rd3647, %rd3796;
	xor.b64  	%rd4119, %rd3657, %rd3797;
	not.b64 	%rd3798, %rd3647;
	and.b64  	%rd3799, %rd3665, %rd3798;
	xor.b64  	%rd4114, %rd3663, %rd3799;
	ld.const.u64 	%rd3800, [%rd3741+8];
	xor.b64  	%rd3801, %rd3751, %rd3800;
	xor.b64  	%rd4138, %rd3801, %rd3749;
	add.s32 	%r869, %r869, 2;
	setp.ne.s32 	%p54, %r869, 24;
	@%p54 bra 	$L__BB0_83;
	setp.lt.u64 	%p55, %rd557, 64;
	st.local.u64 	[%rd4+32], %rd4138;
	st.local.u64 	[%rd4+72], %rd4137;
	st.local.u64 	[%rd4+112], %rd4136;
	st.local.u64 	[%rd4+152], %rd4135;
	st.local.u64 	[%rd4+192], %rd4134;
	st.local.u64 	[%rd4+40], %rd4133;
	st.local.u64 	[%rd4+80], %rd4132;
	st.local.u64 	[%rd4+120], %rd4131;
	st.local.u64 	[%rd4+160], %rd4130;
	st.local.u64 	[%rd4+200], %rd4129;
	st.local.u64 	[%rd4+48], %rd4128;
	st.local.u64 	[%rd4+88], %rd4127;
	st.local.u64 	[%rd4+128], %rd4126;
	st.local.u64 	[%rd4+168], %rd4125;
	st.local.u64 	[%rd4+208], %rd4124;
	st.local.u64 	[%rd4+56], %rd4123;
	st.local.u64 	[%rd4+96], %rd4122;
	st.local.u64 	[%rd4+136], %rd4121;
	st.local.u64 	[%rd4+176], %rd4120;
	st.local.u64 	[%rd4+216], %rd4119;
	st.local.u64 	[%rd4+64], %rd4118;
	st.local.u64 	[%rd4+104], %rd4117;
	st.local.u64 	[%rd4+144], %rd4116;
	st.local.u64 	[%rd4+184], %rd4115;
	st.local.u64 	[%rd4+224], %rd4114;
	@%p55 bra 	$L__BB0_90;
	shr.u64 	%rd3803, %rd557, 6;
	setp.eq.s64 	%p56, %rd3803, 1;
	mov.b64 	%rd4112, 0;
	@%p56 bra 	$L__BB0_88;
	mov.b64 	%rd4111, 0;
$L__BB0_87:
	.pragma "nounroll";
	shl.b64 	%rd3805, %rd4111, 3;
	add.s64 	%rd3806, %rd4, %rd3805;
	ld.local.u8 	%rd3807, [%rd3806+33];
	ld.local.u8 	%rd3808, [%rd3806+32];
	ld.local.u8 	%rd3809, [%rd3806+35];
	ld.local.u8 	%rd3810, [%rd3806+34];
	ld.local.u8 	%rd3811, [%rd3806+37];
	ld.local.u8 	%rd3812, [%rd3806+36];
	ld.local.u8 	%rd3813, [%rd3806+39];
	ld.local.u8 	%rd3814, [%rd3806+38];
	add.s64 	%rd3815, %rd3805, 232;
	and.b64  	%rd3816, %rd3815, 4294967288;
	add.s64 	%rd3817, %rd4, %rd3816;
	st.local.u8 	[%rd3817+6], %rd3814;
	st.local.u8 	[%rd3817+7], %rd3813;
	st.local.u8 	[%rd3817+4], %rd3812;
	st.local.u8 	[%rd3817+5], %rd3811;
	st.local.u8 	[%rd3817+2], %rd3810;
	st.local.u8 	[%rd3817+3], %rd3809;
	st.local.u8 	[%rd3817], %rd3808;
	st.local.u8 	[%rd3817+1], %rd3807;
	and.b64  	%rd3818, %rd3805, 34359738352;
	add.s64 	%rd3819, %rd4, %rd3818;
	ld.local.u8 	%rd3820, [%rd3819+41];
	ld.local.u8 	%rd3821, [%rd3819+40];
	ld.local.u8 	%rd3822, [%rd3819+43];
	ld.local.u8 	%rd3823, [%rd3819+42];
	ld.local.u8 	%rd3824, [%rd3819+45];
	ld.local.u8 	%rd3825, [%rd3819+44];
	ld.local.u8 	%rd3826, [%rd3819+47];
	ld.local.u8 	%rd3827, [%rd3819+46];
	add.s64 	%rd3828, %rd3805, 8;
	and.b64  	%rd3829, %rd3828, 4294967288;
	add.s64 	%rd3830, %rd4, %rd3829;
	st.local.u8 	[%rd3830+238], %rd3827;
	st.local.u8 	[%rd3830+239], %rd3826;
	st.local.u8 	[%rd3830+236], %rd3825;
	st.local.u8 	[%rd3830+237], %rd3824;
	st.local.u8 	[%rd3830+234], %rd3823;
	st.local.u8 	[%rd3830+235], %rd3822;
	st.local.u8 	[%rd3830+232], %rd3821;
	st.local.u8 	[%rd3830+233], %rd3820;
	add.s64 	%rd4111, %rd4111, 2;
	shr.u64 	%rd3831, %rd557, 6;
	and.b64  	%rd4112, %rd3831, 288230376151711742;
	setp.ne.s64 	%p57, %rd4111, %rd4112;
	@%p57 bra 	$L__BB0_87;
$L__BB0_88:
	and.b64  	%rd3832, %rd557, 64;
	setp.eq.s64 	%p58, %rd3832, 0;
	@%p58 bra 	$L__BB0_90;
	shl.b64 	%rd3833, %rd4112, 3;
	add.s64 	%rd3834, %rd4, %rd3833;
	ld.local.u8 	%rd3835, [%rd3834+33];
	ld.local.u8 	%rd3836, [%rd3834+32];
	ld.local.u8 	%rd3837, [%rd3834+35];
	ld.local.u8 	%rd3838, [%rd3834+34];
	ld.local.u8 	%rd3839, [%rd3834+37];
	ld.local.u8 	%rd3840, [%rd3834+36];
	ld.local.u8 	%rd3841, [%rd3834+39];
	ld.local.u8 	%rd3842, [%rd3834+38];
	add.s64 	%rd3843, %rd3833, 232;
	and.b64  	%rd3844, %rd3843, 4294967288;
	add.s64 	%rd3845, %rd4, %rd3844;
	st.local.u8 	[%rd3845+6], %rd3842;
	st.local.u8 	[%rd3845+7], %rd3841;
	st.local.u8 	[%rd3845+4], %rd3840;
	st.local.u8 	[%rd3845+5], %rd3839;
	st.local.u8 	[%rd3845+2], %rd3838;
	st.local.u8 	[%rd3845+3], %rd3837;
	st.local.u8 	[%rd3845], %rd3836;
	st.local.u8 	[%rd3845+1], %rd3835;
$L__BB0_90:
	st.local.u64 	[%rd4+424], %rd557;
	mov.u64 	%rd4113, %rd557;
$L__BB0_91:
	cvt.u64.u32 	%rd3846, %r38;
	sub.s64 	%rd3847, %rd3846, %rd4085;
	min.u64 	%rd691, %rd4113, %rd3847;
	setp.lt.u64 	%p59, %rd691, 8;
	@%p59 bra 	$L__BB0_94;
	mov.b64 	%rd4139, 0;
$L__BB0_93:
	shr.u64 	%rd3849, %rd4113, 3;
	sub.s64 	%rd3850, %rd558, %rd3849;
	add.s64 	%rd3851, %rd3850, %rd4139;
	add.s64 	%rd3852, %rd4, %rd3851;
	ld.local.u8 	%rs28, [%rd3852+232];
	shr.u64 	%rd3853, %rd4085, 3;
	add.s64 	%rd3854, %rd3853, %rd4139;
	add.s64 	%rd3855, %rd3, %rd3854;
	st.local.u8 	[%rd3855], %rs28;
	add.s64 	%rd4139, %rd4139, 1;
	shr.u64 	%rd3856, %rd691, 3;
	setp.lt.u64 	%p60, %rd4139, %rd3856;
	@%p60 bra 	$L__BB0_93;
$L__BB0_94:
	sub.s64 	%rd4113, %rd4113, %rd691;
	st.local.u64 	[%rd4+424], %rd4113;
	add.s64 	%rd4085, %rd691, %rd4085;
	cvt.u64.u32 	%rd3857, %r38;
	setp.lt.u64 	%p61, %rd4085, %rd3857;
	@%p61 bra 	$L__BB0_81;
	ld.local.v2.b32 	{%r769, %r770}, [%rd3];
	mov.b64 	%rd3858, {%r771, %r770};
	bfe.u32 	%r772, %r769, 0, 8;
	cvt.u16.u32 	%rs40, %r772;
	bfe.u32 	%r773, %r769, 8, 8;
	cvt.u16.u32 	%rs39, %r773;
	bfe.u32 	%r774, %r769, 16, 8;
	cvt.u16.u32 	%rs38, %r774;
	bfe.u32 	%r775, %r769, 24, 8;
	cvt.u16.u32 	%rs37, %r775;
	bfe.u32 	%r776, %r770, 0, 8;
	cvt.u16.u32 	%rs36, %r776;
	shr.u64 	%rd3859, %rd3858, 40;
	cvt.u16.u64 	%rs35, %rd3859;
$L__BB0_96:
	and.b16  	%rs29, %rs40, 255;
	setp.ne.s16 	%p62, %rs29, 0;
	and.b16  	%rs30, %rs39, 255;
	setp.ne.s16 	%p63, %rs30, 119;
	or.pred  	%p64, %p62, %p63;
	and.b16  	%rs31, %rs38, 255;
	setp.ne.s16 	%p65, %rs31, 119;
	or.pred  	%p66, %p64, %p65;
	and.b16  	%rs32, %rs37, 255;
	setp.ne.s16 	%p67, %rs32, 119;
	or.pred  	%p68, %p66, %p67;
	and.b16  	%rs33, %rs36, 255;
	setp.ne.s16 	%p69, %rs33, 119;
	or.pred  	%p70, %p68, %p69;
	and.b16  	%rs34, %rs35, 255;
	setp.ne.s16 	%p71, %rs34, 119;
	or.pred  	%p72, %p70, %p71;
	@%p72 bra 	$L__BB0_98;
	ld.param.u32 	%r861, [_Z9calculatei_param_0];
	mov.u64 	%rd3860, $str;
	cvta.global.u64 	%rd3861, %rd3860;
	{ // callseq 0, 0
	.param .b64 param0;
	st.param.b64 	[param0], %rd3861;
	.param .b64 param1;
	st.param.b64 	[param1], 0;
	.param .b32 retval0;
	call.uni (retval0), 
	vprintf, 
	(
	param0, 
	param1
	);
	ld.param.b32 	%r777, [retval0];
	} // callseq 0
	add.u64 	%rd3862, %SP, 528;
	add.u64 	%rd3863, %SPL, 528;
	mov.u32 	%r779, %ctaid.x;
	mov.u32 	%r780, %ntid.x;
	mov.u32 	%r781, %tid.x;
	mad.lo.s32 	%r782, %r779, %r780, %r781;
	and.b32  	%r783, %r782, 255;
	st.local.u32 	[%rd3863], %r783;
	mov.u64 	%rd3864, $str$1;
	cvta.global.u64 	%rd3865, %rd3864;
	{ // callseq 1, 0
	.param .b64 param0;
	st.param.b64 	[param0], %rd3865;
	.param .b64 param1;
	st.param.b64 	[param1], %rd3862;
	.param .b32 retval0;
	call.uni (retval0), 
	vprintf, 
	(
	param0, 
	param1
	);
	ld.param.b32 	%r784, [retval0];
	} // callseq 1
	shr.u32 	%r786, %r782, 8;
	and.b32  	%r787, %r786, 255;
	st.local.u32 	[%rd3863], %r787;
	{ // callseq 2, 0
	.param .b64 param0;
	st.param.b64 	[param0], %rd3865;
	.param .b64 param1;
	st.param.b64 	[param1], %rd3862;
	.param .b32 retval0;
	call.uni (retval0), 
	vprintf, 
	(
	param0, 
	param1
	);
	ld.param.b32 	%r788, [retval0];
	} // callseq 2
	st.local.u32 	[%rd3863], %r1;
	{ // callseq 3, 0
	.param .b64 param0;
	st.param.b64 	[param0], %rd3865;
	.param .b64 param1;
	st.param.b64 	[param1], %rd3862;
	.param .b32 retval0;
	call.uni (retval0), 
	vprintf, 
	(
	param0, 
	param1
	);
	ld.param.b32 	%r790, [retval0];
	} // callseq 3
	st.local.u32 	[%rd3863], %r2;
	{ // callseq 4, 0
	.param .b64 param0;
	st.param.b64 	[param0], %rd3865;
	.param .b64 param1;
	st.param.b64 	[param1], %rd3862;
	.param .b32 retval0;
	call.uni (retval0), 
	vprintf, 
	(
	param0, 
	param1
	);
	ld.param.b32 	%r792, [retval0];
	} // callseq 4
	st.local.u32 	[%rd3863], %r3;
	{ // callseq 5, 0
	.param .b64 param0;
	st.param.b64 	[param0], %rd3865;
	.param .b64 param1;
	st.param.b64 	[param1], %rd3862;
	.param .b32 retval0;
	call.uni (retval0), 
	vprintf, 
	(
	param0, 
	param1
	);
	ld.param.b32 	%r794, [retval0];
	} // callseq 5
	st.local.u32 	[%rd3863], %r4;
	{ // callseq 6, 0
	.param .b64 param0;
	st.param.b64 	[param0], %rd3865;
	.param .b64 param1;
	st.param.b64 	[param1], %rd3862;
	.param .b32 retval0;
	call.uni (retval0), 
	vprintf, 
	(
	param0, 
	param1
	);
	ld.param.b32 	%r796, [retval0];
	} // callseq 6
	st.local.u32 	[%rd3863], %r5;
	{ // callseq 7, 0
	.param .b64 param0;
	st.param.b64 	[param0], %rd3865;
	.param .b64 param1;
	st.param.b64 	[param1], %rd3862;
	.param .b32 retval0;
	call.uni (retval0), 
	vprintf, 
	(
	param0, 
	param1
	);
	ld.param.b32 	%r798, [retval0];
	} // callseq 7
	st.local.u32 	[%rd3863], %r6;
	{ // callseq 8, 0
	.param .b64 param0;
	st.param.b64 	[param0], %rd3865;
	.param .b64 param1;
	st.param.b64 	[param1], %rd3862;
	.param .b32 retval0;
	call.uni (retval0), 
	vprintf, 
	(
	param0, 
	param1
	);
	ld.param.b32 	%r800, [retval0];
	} // callseq 8
	st.local.u32 	[%rd3863], %r7;
	{ // callseq 9, 0
	.param .b64 param0;
	st.param.b64 	[param0], %rd3865;
	.param .b64 param1;
	st.param.b64 	[param1], %rd3862;
	.param .b32 retval0;
	call.uni (retval0), 
	vprintf, 
	(
	param0, 
	param1
	);
	ld.param.b32 	%r802, [retval0];
	} // callseq 9
	st.local.u32 	[%rd3863], %r8;
	{ // callseq 10, 0
	.param .b64 param0;
	st.param.b64 	[param0], %rd3865;
	.param .b64 param1;
	st.param.b64 	[param1], %rd3862;
	.param .b32 retval0;
	call.uni (retval0), 
	vprintf, 
	(
	param0, 
	param1
	);
	ld.param.b32 	%r804, [retval0];
	} // callseq 10
	st.local.u32 	[%rd3863], %r9;
	{ // callseq 11, 0
	.param .b64 param0;
	st.param.b64 	[param0], %rd3865;
	.param .b64 param1;
	st.param.b64 	[param1], %rd3862;
	.param .b32 retval0;
	call.uni (retval0), 
	vprintf, 
	(
	param0, 
	param1
	);
	ld.param.b32 	%r806, [retval0];
	} // callseq 11
	st.local.u32 	[%rd3863], %r10;
	{ // callseq 12, 0
	.param .b64 param0;
	st.param.b64 	[param0], %rd3865;
	.param .b64 param1;
	st.param.b64 	[param1], %rd3862;
	.param .b32 retval0;
	call.uni (retval0), 
	vprintf, 
	(
	param0, 
	param1
	);
	ld.param.b32 	%r808, [retval0];
	} // callseq 12
	st.local.u32 	[%rd3863], %r11;
	{ // callseq 13, 0
	.param .b64 param0;
	st.param.b64 	[param0], %rd3865;
	.param .b64 param1;
	st.param.b64 	[param1], %rd3862;
	.param .b32 retval0;
	call.uni (retval0), 
	vprintf, 
	(
	param0, 
	param1
	);
	ld.param.b32 	%r810, [retval0];
	} // callseq 13
	st.local.u32 	[%rd3863], %r12;
	{ // callseq 14, 0
	.param .b64 param0;
	st.param.b64 	[param0], %rd3865;
	.param .b64 param1;
	st.param.b64 	[param1], %rd3862;
	.param .b32 retval0;
	call.uni (retval0), 
	vprintf, 
	(
	param0, 
	param1
	);
	ld.param.b32 	%r812, [retval0];
	} // callseq 14
	st.local.u32 	[%rd3863], %r13;
	{ // callseq 15, 0
	.param .b64 param0;
	st.param.b64 	[param0], %rd3865;
	.param .b64 param1;
	st.param.b64 	[param1], %rd3862;
	.param .b32 retval0;
	call.uni (retval0), 
	vprintf, 
	(
	param0, 
	param1
	);
	ld.param.b32 	%r814, [retval0];
	} // callseq 15
	st.local.u32 	[%rd3863], %r14;
	{ // callseq 16, 0
	.param .b64 param0;
	st.param.b64 	[param0], %rd3865;
	.param .b64 param1;
	st.param.b64 	[param1], %rd3862;
	.param .b32 retval0;
	call.uni (retval0), 
	vprintf, 
	(
	param0, 
	param1
	);
	ld.param.b32 	%r816, [retval0];
	} // callseq 16
	st.local.u32 	[%rd3863], %r15;
	{ // callseq 17, 0
	.param .b64 param0;
	st.param.b64 	[param0], %rd3865;
	.param .b64 param1;
	st.param.b64 	[param1], %rd3862;
	.param .b32 retval0;
	call.uni (retval0), 
	vprintf, 
	(
	param0, 
	param1
	);
	ld.param.b32 	%r818, [retval0];
	} // callseq 17
	st.local.u32 	[%rd3863], %r16;
	{ // callseq 18, 0
	.param .b64 param0;
	st.param.b64 	[param0], %rd3865;
	.param .b64 param1;
	st.param.b64 	[param1], %rd3862;
	.param .b32 retval0;
	call.uni (retval0), 
	vprintf, 
	(
	param0, 
	param1
	);
	ld.param.b32 	%r820, [retval0];
	} // callseq 18
	st.local.u32 	[%rd3863], %r17;
	{ // callseq 19, 0
	.param .b64 param0;
	st.param.b64 	[param0], %rd3865;
	.param .b64 param1;
	st.param.b64 	[param1], %rd3862;
	.param .b32 retval0;
	call.uni (retval0), 
	vprintf, 
	(
	param0, 
	param1
	);
	ld.param.b32 	%r822, [retval0];
	} // callseq 19
	st.local.u32 	[%rd3863], %r18;
	{ // callseq 20, 0
	.param .b64 param0;
	st.param.b64 	[param0], %rd3865;
	.param .b64 param1;
	st.param.b64 	[param1], %rd3862;
	.param .b32 retval0;
	call.uni (retval0), 
	vprintf, 
	(
	param0, 
	param1
	);
	ld.param.b32 	%r824, [retval0];
	} // callseq 20
	and.b32  	%r826, %r861, 255;
	st.local.u32 	[%rd3863], %r826;
	{ // callseq 21, 0
	.param .b64 param0;
	st.param.b64 	[param0], %rd3865;
	.param .b64 param1;
	st.param.b64 	[param1], %rd3862;
	.param .b32 retval0;
	call.uni (retval0), 
	vprintf, 
	(
	param0, 
	param1
	);
	ld.param.b32 	%r827, [retval0];
	} // callseq 21
	shr.u32 	%r829, %r861, 8;
	and.b32  	%r830, %r829, 255;
	st.local.u32 	[%rd3863], %r830;
	{ // callseq 22, 0
	.param .b64 param0;
	st.param.b64 	[param0], %rd3865;
	.param .b64 param1;
	st.param.b64 	[param1], %rd3862;
	.param .b32 retval0;
	call.uni (retval0), 
	vprintf, 
	(
	param0, 
	param1
	);
	ld.param.b32 	%r831, [retval0];
	} // callseq 22
	and.b32  	%r833, %r862, 255;
	st.local.u32 	[%rd3863], %r833;
	{ // callseq 23, 0
	.param .b64 param0;
	st.param.b64 	[param0], %rd3865;
	.param .b64 param1;
	st.param.b64 	[param1], %rd3862;
	.param .b32 retval0;
	call.uni (retval0), 
	vprintf, 
	(
	param0, 
	param1
	);
	ld.param.b32 	%r834, [retval0];
	} // callseq 23
	shr.u32 	%r836, %r862, 8;
	and.b32  	%r837, %r836, 255;
	st.local.u32 	[%rd3863], %r837;
	{ // callseq 24, 0
	.param .b64 param0;
	st.param.b64 	[param0], %rd3865;
	.param .b64 param1;
	st.param.b64 	[param1], %rd3862;
	.param .b32 retval0;
	call.uni (retval0), 
	vprintf, 
	(
	param0, 
	param1
	);
	ld.param.b32 	%r838, [retval0];
	} // callseq 24
	shr.u32 	%r840, %r862, 16;
	and.b32  	%r841, %r840, 255;
	st.local.u32 	[%rd3863], %r841;
	{ // callseq 25, 0
	.param .b64 param0;
	st.param.b64 	[param0], %rd3865;
	.param .b64 param1;
	st.param.b64 	[param1], %rd3862;
	.param .b32 retval0;
	call.uni (retval0), 
	vprintf, 
	(
	param0, 
	param1
	);
	ld.param.b32 	%r842, [retval0];
	} // callseq 25
	shr.u32 	%r844, %r862, 24;
	st.local.u32 	[%rd3863], %r844;
	{ // callseq 26, 0
	.param .b64 param0;
	st.param.b64 	[param0], %rd3865;
	.param .b64 param1;
	st.param.b64 	[param1], %rd3862;
	.param .b32 retval0;
	call.uni (retval0), 
	vprintf, 
	(
	param0, 
	param1
	);
	ld.param.b32 	%r845, [retval0];
	} // callseq 26
	st.local.u32 	[%rd3863], %r19;
	{ // callseq 27, 0
	.param .b64 param0;
	st.param.b64 	[param0], %rd3865;
	.param .b64 param1;
	st.param.b64 	[param1], %rd3862;
	.param .b32 retval0;
	call.uni (retval0), 
	vprintf, 
	(
	param0, 
	param1
	);
	ld.param.b32 	%r847, [retval0];
	} // callseq 27
	st.local.u32 	[%rd3863], %r20;
	{ // callseq 28, 0
	.param .b64 param0;
	st.param.b64 	[param0], %rd3865;
	.param .b64 param1;
	st.param.b64 	[param1], %rd3862;
	.param .b32 retval0;
	call.uni (retval0), 
	vprintf, 
	(
	param0, 
	param1
	);
	ld.param.b32 	%r849, [retval0];
	} // callseq 28
	st.local.u32 	[%rd3863], %r21;
	{ // callseq 29, 0
	.param .b64 param0;
	st.param.b64 	[param0], %rd3865;
	.param .b64 param1;
	st.param.b64 	[param1], %rd3862;
	.param .b32 retval0;
	call.uni (retval0), 
	vprintf, 
	(
	param0, 
	param1
	);
	ld.param.b32 	%r851, [retval0];
	} // callseq 29
	st.local.u32 	[%rd3863], %r22;
	{ // callseq 30, 0
	.param .b64 param0;
	st.param.b64 	[param0], %rd3865;
	.param .b64 param1;
	st.param.b64 	[param1], %rd3862;
	.param .b32 retval0;
	call.uni (retval0), 
	vprintf, 
	(
	param0, 
	param1
	);
	ld.param.b32 	%r853, [retval0];
	} // callseq 30
	st.local.u32 	[%rd3863], %r23;
	{ // callseq 31, 0
	.param .b64 param0;
	st.param.b64 	[param0], %rd3865;
	.param .b64 param1;
	st.param.b64 	[param1], %rd3862;
	.param .b32 retval0;
	call.uni (retval0), 
	vprintf, 
	(
	param0, 
	param1
	);
	ld.param.b32 	%r855, [retval0];
	} // callseq 31
	st.local.u32 	[%rd3863], %r24;
	{ // callseq 32, 0
	.param .b64 param0;
	st.param.b64 	[param0], %rd3865;
	.param .b64 param1;
	st.param.b64 	[param1], %rd3862;
	.param .b32 retval0;
	call.uni (retval0), 
	vprintf, 
	(
	param0, 
	param1
	);
	ld.param.b32 	%r857, [retval0];
	} // callseq 32
	mov.u64 	%rd3866, $str$2;
	cvta.global.u64 	%rd3867, %rd3866;
	{ // callseq 33, 0
	.param .b64 param0;
	st.param.b64 	[param0], %rd3867;
	.param .b64 param1;
	st.param.b64 	[param1], 0;
	.param .b32 retval0;
	call.uni (retval0), 
	vprintf, 
	(
	param0, 
	param1
	);
	ld.param.b32 	%r859, [retval0];
	} // callseq 33
$L__BB0_98:
	add.s32 	%r862, %r862, 1;
	setp.ne.s32 	%p73, %r862, 2147483640;
	@%p73 bra 	$L__BB0_1;
	ret;

}


// ===== COMPILED SASS (sm_100) =====

	.target	sm_100

	.elftype	@"ET_EXEC"


//--------------------- .note.nv.tkinfo           --------------------------
	.section	.note.nv.tkinfo,"",@"SHT_NOTE"
	.sectionflags	@"SHF_NOTE_NV_TKINFO"
	.tkinfo
        /*0018*/ 	.word	0x00000002
        /*0030*/ 	.string	""
        /*0030*/ 	.string	"ptxas"
        /*0030*/ 	.string	"Cuda compilation tools, release 13.0, V13.0.88"
        /*0030*/ 	.string	"Build cuda_13.0.r13.0/compiler.36424714_0"
        /*0030*/ 	.string	"-arch sm_100 -m 64 "



//--------------------- .note.nv.cuinfo           --------------------------
	.section	.note.nv.cuinfo,"",@"SHT_NOTE"
	.sectionflags	@"SHF_NOTE_NV_CUINFO"
        /*0018*/ 	.short	0x0002
        /*001a*/ 	.short	0x0064
        /*001c*/ 	.short	0x0082
	.zero		2


//--------------------- .nv.info                  --------------------------
	.section	.nv.info,"",@"SHT_CUDA_INFO"
	.align	4


	//----- nvinfo : EIATTR_REGCOUNT
	.align		4
        /*0000*/ 	.byte	0x04, 0x2f
        /*0002*/ 	.short	(.L_14 - .L_13)
	.align		4
.L_13:
        /*0004*/ 	.word	index@(_Z9calculatei)
        /*0008*/ 	.word	0x00000079


	//----- nvinfo : EIATTR_FRAME_SIZE
	.align		4
.L_14:
        /*000c*/ 	.byte	0x04, 0x11
        /*000e*/ 	.short	(.L_16 - .L_15)
	.align		4
.L_15:
        /*0010*/ 	.word	index@(_Z9calculatei)
        /*0014*/ 	.word	0x00000220


	//----- nvinfo : EIATTR_MIN_STACK_SIZE
	.align		4
.L_16:
        /*0018*/ 	.byte	0x04, 0x12
        /*001a*/ 	.short	(.L_18 - .L_17)
	.align		4
.L_17:
        /*001c*/ 	.word	index@(_Z9calculatei)
        /*0020*/ 	.word	0x00000220
.L_18:


//--------------------- .nv.compat                --------------------------
	.section	.nv.compat,"",@"SHT_CUDA_COMPAT_INFO"
	.align	4
        /*0000*/ 	.byte	0x02, 0x09, 0x00, 0x00, 0x02, 0x02, 0x01, 0x00, 0x02, 0x05, 0x05, 0x00, 0x03, 0x07, 0x01, 0x01
        /*0010*/ 	.byte	0x02, 0x03, 0x00, 0x00, 0x02, 0x06, 0x01, 0x00, 0x04, 0x0b, 0x08, 0x00, 0x01, 0x00, 0x00, 0x00
        /*0020*/ 	.byte	0x00, 0x00, 0x00, 0x00


//--------------------- .nv.info._Z9calculatei    --------------------------
	.section	.nv.info._Z9calculatei,"",@"SHT_CUDA_INFO"
	.sectionflags	@""
	.align	4


	//----- nvinfo : EIATTR_CUDA_API_VERSION
	.align		4
        /*0000*/ 	.byte	0x04, 0x37
        /*0002*/ 	.short	(.L_20 - .L_19)
.L_19:
        /*0004*/ 	.word	0x00000082


	//----- nvinfo : EIATTR_KPARAM_INFO
	.align		4
.L_20:
        /*0008*/ 	.byte	0x04, 0x17
        /*000a*/ 	.short	(.L_22 - .L_21)
.L_21:
        /*000c*/ 	.word	0x00000000
        /*0010*/ 	.short	0x0000
        /*0012*/ 	.short	0x0000
        /*0014*/ 	.byte	0x00, 0xf0, 0x11, 0x00


	//----- nvinfo : EIATTR_SPARSE_MMA_MASK
	.align		4
.L_22:
        /*0018*/ 	.byte	0x03, 0x50
        /*001a*/ 	.short	0x0000


	//----- nvinfo : EIATTR_MAXREG_COUNT
	.align		4
        /*001c*/ 	.byte	0x03, 0x1b
        /*001e*/ 	.short	0x00ff


	//----- nvinfo : EIATTR_EXTERNS
	.align		4
        /*0020*/ 	.byte	0x04, 0x0f
        /*0022*/ 	.short	(.L_24 - .L_23)


	//   ....[0]....
	.align		4
.L_23:
        /*0024*/ 	.word	index@(vprintf)


	//----- nvinfo : EIATTR_MERCURY_ISA_VERSION
	.align		4
.L_24:
        /*0028*/ 	.byte	0x03, 0x5f
        /*002a*/ 	.short	0x0101


	//----- nvinfo : EIATTR_VRC_CTA_INIT_COUNT
	.align		4
        /*002c*/ 	.byte	0x02, 0x4a
	.zero		1
	.zero		1


	//----- nvinfo : EIATTR_SYSCALL_OFFSETS
	.align		4
        /*0030*/ 	.byte	0x04, 0x46
        /*0032*/ 	.short	(.L_26 - .L_25)


	//   ....[0]....
.L_25:
        /*0034*/ 	.word	0x00011fa0


	//   ....[1]....
        /*0038*/ 	.word	0x000120a0


	//   ....[2]....
        /*003c*/ 	.word	0x00012150


	//   ....[3]....
        /*0040*/ 	.word	0x000121e0


	//   ....[4]....
        /*0044*/ 	.word	0x00012270


	//   ....[5]....
        /*0048*/ 	.word	0x00012300


	//   ....[6]....
        /*004c*/ 	.word	0x00012390


	//   ....[7]....
        /*0050*/ 	.word	0x00012420


	//   ....[8]....
        /*0054*/ 	.word	0x000124b0


	//   ....[9]....
        /*0058*/ 	.word	0x00012540


	//   ....[10]....
        /*005c*/ 	.word	0x000125d0


	//   ....[11]....
        /*0060*/ 	.word	0x00012660


	//   ....[12]....
        /*0064*/ 	.word	0x000126f0


	//   ....[13]....
        /*0068*/ 	.word	0x00012780


	//   ....[14]....
        /*006c*/ 	.word	0x00012810


	//   ....[15]....
        /*0070*/ 	.word	0x000128a0


	//   ....[16]....
        /*0074*/ 	.word	0x00012930


	//   ....[17]....
        /*0078*/ 	.word	0x000129c0


	//   ....[18]....
        /*007c*/ 	.word	0x00012a50


	//   ....[19]....
        /*0080*/ 	.word	0x00012ae0


	//   ....[20]....
        /*0084*/ 	.word	0x00012b70


	//   ....[21]....
        /*0088*/ 	.word	0x00012c20


	//   ....[22]....
        /*008c*/ 	.word	0x00012ce0


	//   ....[23]....
        /*0090*/ 	.word	0x00012d80


	//   ....[24]....
        /*0094*/ 	.word	0x00012e30


	//   ....[25]....
        /*0098*/ 	.word	0x00012ee0


	//   ....[26]....
        /*009c*/ 	.word	0x00012f80


	//   ....[27]....
        /*00a0*/ 	.word	0x00013010


	//   ....[28]....
        /*00a4*/ 	.word	0x000130a0


	//   ....[29]....
        /*00a8*/ 	.word	0x00013130


	//   ....[30]....
        /*00ac*/ 	.word	0x000131c0


	//   ....[31]....
        /*00b0*/ 	.word	0x00013250


	//   ....[32]....
        /*00b4*/ 	.word	0x000132e0


	//   ....[33]....
        /*00b8*/ 	.word	0x00013350


	//----- nvinfo : EIATTR_EXIT_INSTR_OFFSETS
	.align		4
.L_26:
        /*00bc*/ 	.byte	0x04, 0x1c
        /*00be*/ 	.short	(.L_28 - .L_27)


	//   ....[0]....
.L_27:
        /*00c0*/ 	.word	0x000133a0


	//----- nvinfo : EIATTR_CRS_STACK_SIZE
	.align		4
.L_28:
        /*00c4*/ 	.byte	0x04, 0x1e
        /*00c6*/ 	.short	(.L_30 - .L_29)
.L_29:
        /*00c8*/ 	.word	0x00000000


	//----- nvinfo : EIATTR_CBANK_PARAM_SIZE
	.align		4
.L_30:
        /*00cc*/ 	.byte	0x03, 0x19
        /*00ce*/ 	.short	0x0004


	//----- nvinfo : EIATTR_PARAM_CBANK
	.align		4
        /*00d0*/ 	.byte	0x04, 0x0a
        /*00d2*/ 	.short	(.L_32 - .L_31)
	.align		4
.L_31:
        /*00d4*/ 	.word	index@(.nv.constant0._Z9calculatei)
        /*00d8*/ 	.short	0x0380
        /*00da*/ 	.short	0x0004


	//----- nvinfo : EIATTR_SW_WAR
	.align		4
.L_32:
        /*00dc*/ 	.byte	0x04, 0x36
        /*00de*/ 	.short	(.L_34 - .L_33)
.L_33:
        /*00e0*/ 	.word	0x00000008
.L_34:


//--------------------- .nv.callgraph             --------------------------
	.section	.nv.callgraph,"",@"SHT_CUDA_CALLGRAPH"
	.align	4
	.sectionentsize	8
	.align		4
        /*0000*/ 	.word	0x00000000
	.align		4
        /*0004*/ 	.word	0xffffffff
	.align		4
        /*0008*/ 	.word	index@(_Z9calculatei)
	.align		4
        /*000c*/ 	.word	index@(vprintf)
	.align		4
        /*0010*/ 	.word	0x00000000
	.align		4
        /*0014*/ 	.word	0xfffffffe
	.align		4
        /*0018*/ 	.word	0x00000000
	.align		4
        /*001c*/ 	.word	0xfffffffd
	.align		4
        /*0020*/ 	.word	0x00000000
	.align		4
        /*0024*/ 	.word	0xfffffffc


//--------------------- .nv.constant4             --------------------------
	.section	.nv.constant4,"a",@progbits
	.align	8
	.align		8
.nv.constant4:
        /*0000*/ 	.dword	vprintf
	.align		8
        /*0008*/ 	.dword	precalc_xorwow_matrix
	.align		8
        /*0010*/ 	.dword	precalc_xorwow_offset_matrix
	.align		8
        /*0018*/ 	.dword	mrg32k3aM1
	.align		8
        /*0020*/ 	.dword	mrg32k3aM2
	.align		8
        /*0028*/ 	.dword	mrg32k3aM1SubSeq
	.align		8
        /*0030*/ 	.dword	mrg32k3aM2SubSeq
	.align		8
        /*0038*/ 	.dword	mrg32k3aM1Seq
	.align		8
        /*0040*/ 	.dword	mrg32k3aM2Seq
	.align		8
        /*0048*/ 	.dword	$str
	.align		8
        /*0050*/ 	.dword	$str$1
	.align		8
        /*0058*/ 	.dword	$str$2


//--------------------- .nv.constant3             --------------------------
	.section	.nv.constant3,"a",@progbits
	.align	8
.nv.constant3:
	.type		__cr_lgamma_table,@object
	.size		__cr_lgamma_table,(CUDA_KECCAK_CONSTS - __cr_lgamma_table)
__cr_lgamma_table:
        /*0000*/ 	.byte	0x00, 0x00, 0x00, 0x00, 0x00, 0x00, 0x00, 0x00, 0x00, 0x00, 0x00, 0x00, 0x00, 0x00, 0x00, 0x00
        /*0010*/ 	.byte	0xef, 0x39, 0xfa, 0xfe, 0x42, 0x2e, 0xe6, 0x3f, 0x02, 0x20, 0x2a, 0xfa, 0x0b, 0xab, 0xfc, 0x3f
        /*0020*/ 	.byte	0xf9, 0x2c, 0x92, 0x7c, 0xa7, 0x6c, 0x09, 0x40, 0xc9, 0x79, 0x44, 0x3c, 0x64, 0x26, 0x13, 0x40
        /*0030*/ 	.byte	0xca, 0x01, 0xcf, 0x3a, 0x27, 0x51, 0x1a, 0x40, 0x30, 0xcc, 0x2d, 0xf3, 0xe1, 0x0c, 0x21, 0x40
        /*0040*/ 	.byte	0x0d, 0xb7, 0xfc, 0x82, 0x8e, 0x35, 0x25, 0x40
	.type		CUDA_KECCAK_CONSTS,@object
	.size		CUDA_KECCAK_CONSTS,(.L_9 - CUDA_KECCAK_CONSTS)
CUDA_KECCAK_CONSTS:
        /*0048*/ 	.byte	0x01, 0x00, 0x00, 0x00, 0x00, 0x00, 0x00, 0x00, 0x82, 0x80, 0x00, 0x00, 0x00, 0x00, 0x00, 0x00
        /* <DEDUP_REMOVED lines=11> */
.L_9:


//--------------------- .text._Z9calculatei       --------------------------
	.section	.text._Z9calculatei,"ax",@progbits
	.align	128
        .global         _Z9calculatei
        .type           _Z9calculatei,@function
        .size           _Z9calculatei,(.L_x_119 - _Z9calculatei)
        .other          _Z9calculatei,@"STO_CUDA_ENTRY STV_DEFAULT"
_Z9calculatei:
.text._Z9calculatei:
[----:B------:R-:W0:Y:S01]  /*0000*/  LDC R1, c[0x0][0x37c] ;  /* 0x0000df00ff017b82 */ /* 0x000e220000000800 */
[----:B------:R-:W1:Y:S01]  /*0010*/  S2R R0, SR_TID.X ;  /* 0x0000000000007919 */ /* 0x000e620000002100 */
[----:B------:R-:W2:Y:S06]  /*0020*/  LDCU UR5, c[0x0][0x2fc] ;  /* 0x00005f80ff0577ac */ /* 0x000eac0008000800 */
[----:B------:R-:W1:Y:S01]  /*0030*/  S2UR UR6, SR_CTAID.X ;  /* 0x00000000000679c3 */ /* 0x000e620000002500 */
[----:B0-----:R-:W-:Y:S01]  /*0040*/  VIADD R1, R1, 0xfffffde0 ;  /* 0xfffffde001017836 */ /* 0x001fe20000000000 */
[----:B------:R-:W0:Y:S06]  /*0050*/  LDCU UR4, c[0x0][0x2f8] ;  /* 0x00005f00ff0477ac */ /* 0x000e2c0008000800 */
[----:B------:R-:W1:Y:S01]  /*0060*/  LDC R3, c[0x0][0x360] ;  /* 0x0000d800ff037b82 */ /* 0x000e620000000800 */
[----:B0-----:R-:W-:-:S05]  /*0070*/  IADD3 R19, P0, PT, R1, UR4, RZ ;  /* 0x0000000401137c10 */ /* 0x001fca000ff1e0ff */
[----:B--2---:R-:W-:Y:S02]  /*0080*/  IMAD.X R17, RZ, RZ, UR5, P0 ;  /* 0x00000005ff117e24 */ /* 0x004fe400080e06ff */
[----:B-1----:R-:W-:-:S05]  /*0090*/  IMAD R0, R3, UR6, R0 ;  /* 0x0000000603007c24 */ /* 0x002fca000f8e0200 */
[----:B------:R0:W-:Y:S01]  /*00a0*/  STL [R1], R0 ;  /* 0x0000000001007387 */ /* 0x0001e20000100800 */
[----:B------:R-:W-:-:S06]  /*00b0*/  CS2R R2, SR_CLOCKLO ;  /* 0x0000000000027805 */ /* 0x000fcc0000015000 */
[----:B------:R-:W-:Y:S01]  /*00c0*/  IADD3 R2, P0, PT, R0, R2, RZ ;  /* 0x0000000200027210 */ /* 0x000fe20007f1e0ff */
[----:B------:R-:W-:Y:S01]  /*00d0*/  STL.128 [R1+0x30], RZ ;  /* 0x000030ff01007387 */ /* 0x000fe20000100c00 */
[----:B------:R-:W-:Y:S02]  /*00e0*/  IMAD.MOV.U32 R44, RZ, RZ, RZ ;  /* 0x000000ffff2c7224 */ /* 0x000fe400078e00ff */
[----:B------:R-:W-:Y:S01]  /*00f0*/  LOP3.LUT R2, R2, 0xaad26b49, RZ, 0x3c, !PT ;  /* 0xaad26b4902027812 */ /* 0x000fe200078e3cff */
[----:B------:R-:W-:Y:S01]  /*0100*/  STL.128 [R1+0x40], RZ ;  /* 0x000040ff01007387 */ /* 0x000fe20000100c00 */
[----:B0-----:R-:W-:-:S03]  /*0110*/  LEA.HI.X.SX32 R0, R0, R3, 0x1, P0 ;  /* 0x0000000300007211 */ /* 0x001fc600000f0eff */
[----:B------:R-:W-:Y:S01]  /*0120*/  IMAD R5, R2, 0x4182bed5, RZ ;  /* 0x4182bed502057824 */ /* 0x000fe200078e02ff */
[----:B------:R-:W-:Y:S01]  /*0130*/  LOP3.LUT R0, R0, 0xf7dcefdd, RZ, 0x3c, !PT ;  /* 0xf7dcefdd00007812 */ /* 0x000fe200078e3cff */
[----:B------:R-:W-:Y:S02]  /*0140*/  STL.128 [R1+0x50], RZ ;  /* 0x000050ff01007387 */ /* 0x000fe40000100c00 */
[C---:B------:R-:W-:Y:S01]  /*0150*/  VIADD R4, R5.reuse, 0x75bcd15 ;  /* 0x075bcd1505047836 */ /* 0x040fe20000000000 */
[C---:B------:R-:W-:Y:S01]  /*0160*/  LOP3.LUT R3, R5.reuse, 0x159a55e5, RZ, 0x3c, !PT ;  /* 0x159a55e505037812 */ /* 0x040fe200078e3cff */
[----:B------:R-:W-:Y:S02]  /*0170*/  VIADD R2, R5, 0x583f19 ;  /* 0x00583f1905027836 */ /* 0x000fe40000000000 */
[----:B------:R-:W-:Y:S01]  /*0180*/  IMAD R14, R0, -0x658354e5, RZ ;  /* 0x9a7cab1b000e7824 */ /* 0x000fe200078e02ff */
[----:B------:R-:W-:Y:S01]  /*0190*/  SHF.R.U32.HI R7, RZ, 0x2, R4 ;  /* 0x00000002ff077819 */ /* 0x000fe20000011604 */
[----:B------:R-:W-:Y:S01]  /*01a0*/  IMAD.SHL.U32 R9, R2, 0x10, RZ ;  /* 0x0000001002097824 */ /* 0x000fe200078e00ff */
[----:B------:R-:W-:Y:S01]  /*01b0*/  SHF.R.U32.HI R6, RZ, 0x2, R3 ;  /* 0x00000002ff067819 */ /* 0x000fe20000011603 */
[----:B------:R-:W-:Y:S01]  /*01c0*/  VIADD R0, R14, 0x1f123bb5 ;  /* 0x1f123bb50e007836 */ /* 0x000fe20000000000 */
[----:B------:R-:W-:-:S02]  /*01d0*/  LOP3.LUT R7, R7, R4, RZ, 0x3c, !PT ;  /* 0x0000000407077212 */ /* 0x000fc400078e3cff */
[----:B------:R-:W-:-:S03]  /*01e0*/  LOP3.LUT R6, R6, 0x159a55e5, R5, 0x96, !PT ;  /* 0x159a55e506067812 */ /* 0x000fc600078e9605 */
[----:B------:R-:W-:-:S05]  /*01f0*/  IMAD.SHL.U32 R4, R7, 0x2, RZ ;  /* 0x0000000207047824 */ /* 0x000fca00078e00ff */
[----:B------:R-:W-:-:S04]  /*0200*/  LOP3.LUT R4, R2, R9, R4, 0x96, !PT ;  /* 0x0000000902047212 */ /* 0x000fc800078e9604 */
[----:B------:R-:W-:Y:S01]  /*0210*/  LOP3.LUT R24, R4, R7, RZ, 0x3c, !PT ;  /* 0x0000000704187212 */ /* 0x000fe200078e3cff */
[----:B------:R-:W-:Y:S01]  /*0220*/  IMAD.SHL.U32 R4, R6, 0x2, RZ ;  /* 0x0000000206047824 */ /* 0x000fe200078e00ff */
[----:B------:R-:W-:-:S03]  /*0230*/  SHF.R.U32.HI R7, RZ, 0x2, R0 ;  /* 0x00000002ff077819 */ /* 0x000fc60000011600 */
[----:B------:R-:W-:Y:S01]  /*0240*/  IMAD.SHL.U32 R3, R24, 0x10, RZ ;  /* 0x0000001018037824 */ /* 0x000fe200078e00ff */
[----:B------:R-:W-:Y:S02]  /*0250*/  LOP3.LUT R7, R7, R0, RZ, 0x3c, !PT ;  /* 0x0000000007077212 */ /* 0x000fe400078e3cff */
[----:B------:R-:W-:Y:S02]  /*0260*/  LOP3.LUT R0, R14, 0x5491333, RZ, 0x3c, !PT ;  /* 0x054913330e007812 */ /* 0x000fe400078e3cff */
[----:B------:R-:W-:Y:S01]  /*0270*/  LOP3.LUT R3, R6, R4, R3, 0x96, !PT ;  /* 0x0000000406037212 */ /* 0x000fe200078e9603 */
[----:B------:R-:W-:Y:S01]  /*0280*/  IMAD.SHL.U32 R4, R7, 0x2, RZ ;  /* 0x0000000207047824 */ /* 0x000fe200078e00ff */
[----:B------:R-:W-:Y:S02]  /*0290*/  SHF.R.U32.HI R9, RZ, 0x2, R0 ;  /* 0x00000002ff097819 */ /* 0x000fe40000011600 */
[----:B------:R-:W-:Y:S02]  /*02a0*/  LOP3.LUT R22, R3, R24, RZ, 0x3c, !PT ;  /* 0x0000001803167212 */ /* 0x000fe400078e3cff */
[----:B------:R-:W-:-:S03]  /*02b0*/  LOP3.LUT R9, R9, 0x5491333, R14, 0x96, !PT ;  /* 0x0549133309097812 */ /* 0x000fc600078e960e */
[----:B------:R-:W-:-:S05]  /*02c0*/  IMAD.SHL.U32 R3, R22, 0x10, RZ ;  /* 0x0000001016037824 */ /* 0x000fca00078e00ff */
[----:B------:R-:W-:Y:S01]  /*02d0*/  LOP3.LUT R0, R22, R3, R4, 0x96, !PT ;  /* 0x0000000316007212 */ /* 0x000fe200078e9604 */
[----:B------:R-:W-:-:S03]  /*02e0*/  IMAD.SHL.U32 R3, R9, 0x2, RZ ;  /* 0x0000000209037824 */ /* 0x000fc600078e00ff */
[----:B------:R-:W-:Y:S02]  /*02f0*/  LOP3.LUT R0, R0, R7, RZ, 0x3c, !PT ;  /* 0x0000000700007212 */ /* 0x000fe400078e3cff */
[----:B------:R-:W-:-:S03]  /*0300*/  SHF.R.U32.HI R7, RZ, 0x2, R2 ;  /* 0x00000002ff077819 */ /* 0x000fc60000011602 */
[----:B------:R-:W-:Y:S01]  /*0310*/  IMAD.SHL.U32 R4, R0, 0x10, RZ ;  /* 0x0000001000047824 */ /* 0x000fe200078e00ff */
[----:B------:R-:W-:Y:S02]  /*0320*/  LOP3.LUT R2, R7, R2, RZ, 0x3c, !PT ;  /* 0x0000000207027212 */ /* 0x000fe400078e3cff */
[----:B------:R-:W-:Y:S02]  /*0330*/  SHF.R.U32.HI R7, RZ, 0x2, R24 ;  /* 0x00000002ff077819 */ /* 0x000fe40000011618 */
[----:B------:R-:W-:Y:S01]  /*0340*/  LOP3.LUT R3, R9, R3, R4, 0x96, !PT ;  /* 0x0000000309037212 */ /* 0x000fe200078e9604 */
[----:B------:R-:W-:Y:S01]  /*0350*/  IMAD.SHL.U32 R4, R2, 0x2, RZ ;  /* 0x0000000202047824 */ /* 0x000fe200078e00ff */
[----:B------:R-:W-:Y:S02]  /*0360*/  LOP3.LUT R7, R7, R24, RZ, 0x3c, !PT ;  /* 0x0000001807077212 */ /* 0x000fe400078e3cff */
[----:B------:R-:W-:Y:S02]  /*0370*/  LOP3.LUT R30, R3, R0, RZ, 0x3c, !PT ;  /* 0x00000000031e7212 */ /* 0x000fe400078e3cff */
[----:B------:R-:W-:-:S03]  /*0380*/  SHF.R.U32.HI R9, RZ, 0x2, R22 ;  /* 0x00000002ff097819 */ /* 0x000fc60000011616 */
[----:B------:R-:W-:Y:S01]  /*0390*/  IMAD.SHL.U32 R3, R30, 0x10, RZ ;  /* 0x000000101e037824 */ /* 0x000fe200078e00ff */
[----:B------:R-:W-:-:S04]  /*03a0*/  LOP3.LUT R9, R9, R22, RZ, 0x3c, !PT ;  /* 0x0000001609097212 */ /* 0x000fc800078e3cff */
[----:B------:R-:W-:-:S04]  /*03b0*/  LOP3.LUT R3, R30, R3, R4, 0x96, !PT ;  /* 0x000000031e037212 */ /* 0x000fc800078e9604 */
[----:B------:R-:W-:Y:S01]  /*03c0*/  LOP3.LUT R2, R3, R2, RZ, 0x3c, !PT ;  /* 0x0000000203027212 */ /* 0x000fe200078e3cff */
[----:B------:R-:W-:-:S04]  /*03d0*/  IMAD.SHL.U32 R3, R7, 0x2, RZ ;  /* 0x0000000207037824 */ /* 0x000fc800078e00ff */
[----:B------:R-:W-:-:S05]  /*03e0*/  IMAD.SHL.U32 R4, R2, 0x10, RZ ;  /* 0x0000001002047824 */ /* 0x000fca00078e00ff */
[----:B------:R-:W-:Y:S01]  /*03f0*/  LOP3.LUT R3, R7, R3, R4, 0x96, !PT ;  /* 0x0000000307037212 */ /* 0x000fe200078e9604 */
[----:B------:R-:W-:Y:S01]  /*0400*/  IMAD.SHL.U32 R4, R9, 0x2, RZ ;  /* 0x0000000209047824 */ /* 0x000fe200078e00ff */
[----:B------:R-:W-:Y:S02]  /*0410*/  SHF.R.U32.HI R7, RZ, 0x2, R0 ;  /* 0x00000002ff077819 */ /* 0x000fe40000011600 */
[----:B------:R-:W-:Y:S02]  /*0420*/  LOP3.LUT R32, R3, R2, RZ, 0x3c, !PT ;  /* 0x0000000203207212 */ /* 0x000fe400078e3cff */
[----:B------:R-:W-:-:S03]  /*0430*/  LOP3.LUT R7, R7, R0, RZ, 0x3c, !PT ;  /* 0x0000000007077212 */ /* 0x000fc600078e3cff */
[----:B------:R-:W-:-:S05]  /*0440*/  IMAD.SHL.U32 R3, R32, 0x10, RZ ;  /* 0x0000001020037824 */ /* 0x000fca00078e00ff */
[----:B------:R-:W-:Y:S01]  /*0450*/  LOP3.LUT R4, R32, R3, R4, 0x96, !PT ;  /* 0x0000000320047212 */ /* 0x000fe200078e9604 */
[----:B------:R-:W-:-:S03]  /*0460*/  IMAD.SHL.U32 R3, R7, 0x2, RZ ;  /* 0x0000000207037824 */ /* 0x000fc600078e00ff */
[----:B------:R-:W-:Y:S02]  /*0470*/  LOP3.LUT R4, R4, R9, RZ, 0x3c, !PT ;  /* 0x0000000904047212 */ /* 0x000fe400078e3cff */
[----:B------:R-:W-:-:S03]  /*0480*/  SHF.R.U32.HI R9, RZ, 0x2, R30 ;  /* 0x00000002ff097819 */ /* 0x000fc6000001161e */
[----:B------:R-:W-:Y:S01]  /*0490*/  IMAD.SHL.U32 R6, R4, 0x10, RZ ;  /* 0x0000001004067824 */ /* 0x000fe200078e00ff */
[----:B------:R-:W-:-:S04]  /*04a0*/  LOP3.LUT R9, R9, R30, RZ, 0x3c, !PT ;  /* 0x0000001e09097212 */ /* 0x000fc800078e3cff */
        /* <DEDUP_REMOVED lines=9> */
[----:B------:R-:W-:Y:S02]  /*0540*/  SHF.R.U32.HI R9, RZ, 0x2, R32 ;  /* 0x00000002ff097819 */ /* 0x000fe40000011620 */
[----:B------:R-:W-:Y:S01]  /*0550*/  SHF.R.U32.HI R11, RZ, 0x2, R20 ;  /* 0x00000002ff0b7819 */ /* 0x000fe20000011614 */
[----:B------:R-:W-:Y:S01]  /*0560*/  IMAD.SHL.U32 R6, R20, 0x10, RZ ;  /* 0x0000001014067824 */ /* 0x000fe200078e00ff */
[----:B------:R-:W-:Y:S02]  /*0570*/  LOP3.LUT R9, R9, R32, RZ, 0x3c, !PT ;  /* 0x0000002009097212 */ /* 0x000fe400078e3cff */
[----:B------:R-:W-:Y:S02]  /*0580*/  LOP3.LUT R11, R11, R20, RZ, 0x3c, !PT ;  /* 0x000000140b0b7212 */ /* 0x000fe400078e3cff */
[----:B------:R-:W-:Y:S01]  /*0590*/  LOP3.LUT R3, R7, R3, R6, 0x96, !PT ;  /* 0x0000000307037212 */ /* 0x000fe200078e9606 */
[----:B------:R-:W-:Y:S01]  /*05a0*/  IMAD.SHL.U32 R6, R9, 0x2, RZ ;  /* 0x0000000209067824 */ /* 0x000fe200078e00ff */
[----:B------:R-:W-:-:S02]  /*05b0*/  SHF.R.U32.HI R7, RZ, 0x2, R4 ;  /* 0x00000002ff077819 */ /* 0x000fc40000011604 */
        /* <DEDUP_REMOVED lines=10> */
[----:B------:R-:W-:-:S03]  /*0660*/  IMAD.SHL.U32 R7, R9, 0x2, RZ ;  /* 0x0000000209077824 */ /* 0x000fc600078e00ff */
[----:B------:R-:W-:-:S05]  /*0670*/  LOP3.LUT R6, R3, R8, RZ, 0x3c, !PT ;  /* 0x0000000803067212 */ /* 0x000fca00078e3cff */
[----:B------:R-:W-:-:S05]  /*0680*/  IMAD.SHL.U32 R3, R6, 0x10, RZ ;  /* 0x0000001006037824 */ /* 0x000fca00078e00ff */
[----:B------:R-:W-:Y:S01]  /*0690*/  LOP3.LUT R10, R6, R3, R7, 0x96, !PT ;  /* 0x00000003060a7212 */ /* 0x000fe200078e9607 */
[----:B------:R-:W-:Y:S01]  /*06a0*/  IMAD.SHL.U32 R3, R11, 0x2, RZ ;  /* 0x000000020b037824 */ /* 0x000fe200078e00ff */
[----:B------:R-:W-:Y:S02]  /*06b0*/  SHF.R.U32.HI R7, RZ, 0x2, R38 ;  /* 0x00000002ff077819 */ /* 0x000fe40000011626 */
[----:B------:R-:W-:Y:S02]  /*06c0*/  LOP3.LUT R10, R10, R9, RZ, 0x3c, !PT ;  /* 0x000000090a0a7212 */ /* 0x000fe400078e3cff */
[----:B------:R-:W-:-:S03]  /*06d0*/  LOP3.LUT R7, R7, R38, RZ, 0x3c, !PT ;  /* 0x0000002607077212 */ /* 0x000fc600078e3cff */
[----:B------:R-:W-:Y:S02]  /*06e0*/  IMAD.SHL.U32 R12, R10, 0x10, RZ ;  /* 0x000000100a0c7824 */ /* 0x000fe400078e00ff */
[----:B------:R-:W-:-:S03]  /*06f0*/  IMAD.SHL.U32 R9, R7, 0x2, RZ ;  /* 0x0000000207097824 */ /* 0x000fc600078e00ff */
[----:B------:R-:W-:Y:S02]  /*0700*/  LOP3.LUT R3, R11, R3, R12, 0x96, !PT ;  /* 0x000000030b037212 */ /* 0x000fe400078e960c */
        /* <DEDUP_REMOVED lines=14> */
[----:B------:R-:W-:Y:S02]  /*07f0*/  IADD3 R3, PT, PT, R5, 0x64f0c9, R14 ;  /* 0x0064f0c905037810 */ /* 0x000fe40007ffe00e */
[----:B------:R-:W-:Y:S01]  /*0800*/  LOP3.LUT R11, R11, R10, RZ, 0x3c, !PT ;  /* 0x0000000a0b0b7212 */ /* 0x000fe200078e3cff */
[----:B------:R-:W-:Y:S01]  /*0810*/  IMAD.SHL.U32 R5, R18, 0x10, RZ ;  /* 0x0000001012057824 */ /* 0x000fe200078e00ff */
[----:B------:R-:W-:-:S02]  /*0820*/  IADD3 R29, PT, PT, R3, 0x587c5, R24 ;  /* 0x000587c5031d7810 */ /* 0x000fc40007ffe018 */
[----:B------:R-:W-:Y:S02]  /*0830*/  IADD3 R22, PT, PT, R3, 0xb0f8a, R22 ;  /* 0x000b0f8a03167810 */ /* 0x000fe40007ffe016 */
[----:B------:R-:W-:Y:S01]  /*0840*/  LOP3.LUT R14, R18, R5, R9, 0x96, !PT ;  /* 0x00000005120e7212 */ /* 0x000fe200078e9609 */
[----:B------:R-:W-:Y:S01]  /*0850*/  IMAD.SHL.U32 R5, R11, 0x2, RZ ;  /* 0x000000020b057824 */ /* 0x000fe200078e00ff */
[----:B------:R-:W-:Y:S01]  /*0860*/  IADD3 R35, PT, PT, R3, 0x1ba6d9, R2 ;  /* 0x001ba6d903237810 */ /* 0x000fe20007ffe002 */
[----:B------:R-:W-:Y:S01]  /*0870*/  IMAD.WIDE.U32 R22, R22, 0x200000, RZ ;  /* 0x0020000016167825 */ /* 0x000fe200078e00ff */
[----:B------:R-:W-:Y:S02]  /*0880*/  LOP3.LUT R14, R14, R7, RZ, 0x3c, !PT ;  /* 0x000000070e0e7212 */ /* 0x000fe400078e3cff */
[----:B------:R-:W-:Y:S02]  /*0890*/  SHF.R.U32.HI R7, RZ, 0x2, R16 ;  /* 0x00000002ff077819 */ /* 0x000fe40000011610 */
[----:B------:R-:W-:Y:S01]  /*08a0*/  LOP3.LUT R28, R22, R29, RZ, 0x3c, !PT ;  /* 0x0000001d161c7212 */ /* 0x000fe200078e3cff */
[----:B------:R-:W-:Y:S01]  /*08b0*/  IMAD.SHL.U32 R24, R14, 0x10, RZ ;  /* 0x000000100e187824 */ /* 0x000fe200078e00ff */
[----:B------:R-:W-:Y:S01]  /*08c0*/  LOP3.LUT R7, R7, R16, RZ, 0x3c, !PT ;  /* 0x0000001007077212 */ /* 0x000fe200078e3cff */
[----:B------:R-:W-:Y:S01]  /*08d0*/  IMAD.MOV.U32 R29, RZ, RZ, R23 ;  /* 0x000000ffff1d7224 */ /* 0x000fe200078e0017 */
[----:B------:R-:W-:Y:S01]  /*08e0*/  IADD3 R33, PT, PT, R3, 0x10974f, R0 ;  /* 0x0010974f03217810 */ /* 0x000fe20007ffe000 */
[----:B------:R-:W-:Y:S01]  /*08f0*/  IMAD.MOV.U32 R22, RZ, RZ, 0x0 ;  /* 0x00000000ff167424 */ /* 0x000fe200078e00ff */
[----:B------:R-:W-:Y:S01]  /*0900*/  LOP3.LUT R5, R11, R5, R24, 0x96, !PT ;  /* 0x000000050b057212 */ /* 0x000fe200078e9618 */
[----:B------:R-:W-:Y:S01]  /*0910*/  IMAD.SHL.U32 R9, R7, 0x2, RZ ;  /* 0x0000000207097824 */ /* 0x000fe200078e00ff */
[----:B------:R-:W-:Y:S01]  /*0920*/  SHF.R.U32.HI R11, RZ, 0x2, R12 ;  /* 0x00000002ff0b7819 */ /* 0x000fe2000001160c */
[----:B------:R0:W1:Y:S01]  /*0930*/  I2F.F64.U64 R26, R28 ;  /* 0x0000001c001a7312 */ /* 0x0000620000301800 */
[----:B------:R-:W-:Y:S01]  /*0940*/  LOP3.LUT R24, R5, R14, RZ, 0x3c, !PT ;  /* 0x0000000e05187212 */ /* 0x000fe200078e3cff */
[----:B------:R-:W-:Y:S01]  /*0950*/  IMAD.MOV.U32 R23, RZ, RZ, 0x3ca00000 ;  /* 0x3ca00000ff177424 */ /* 0x000fe200078e00ff */
[----:B------:R-:W-:-:S02]  /*0960*/  LOP3.LUT R11, R11, R12, RZ, 0x3c, !PT ;  /* 0x0000000c0b0b7212 */ /* 0x000fc400078e3cff */
[----:B------:R-:W-:Y:S01]  /*0970*/  SHF.R.U32.HI R15, RZ, 0x2, R24 ;  /* 0x00000002ff0f7819 */ /* 0x000fe20000011618 */
[C---:B------:R-:W-:Y:S01]  /*0980*/  IMAD.SHL.U32 R5, R24.reuse, 0x10, RZ ;  /* 0x0000001018057824 */ /* 0x040fe200078e00ff */
[----:B------:R-:W-:Y:S02]  /*0990*/  IADD3 R37, PT, PT, R3, 0x3cd577, R8 ;  /* 0x003cd57703257810 */ /* 0x000fe40007ffe008 */
[----:B------:R-:W-:Y:S02]  /*09a0*/  LOP3.LUT R21, R15, R24, RZ, 0x3c, !PT ;  /* 0x000000180f157212 */ /* 0x000fe400078e3cff */
[----:B------:R-:W-:Y:S01]  /*09b0*/  LOP3.LUT R34, R24, R5, R9, 0x96, !PT ;  /* 0x0000000518227212 */ /* 0x000fe200078e9609 */
[----:B------:R-:W-:Y:S01]  /*09c0*/  IMAD.SHL.U32 R5, R11, 0x2, RZ ;  /* 0x000000020b057824 */ /* 0x000fe200078e00ff */
[----:B0-----:R-:W-:Y:S01]  /*09d0*/  IADD3 R28, PT, PT, R3, 0x161f14, R30 ;  /* 0x00161f14031c7810 */ /* 0x001fe20007ffe01e */
[----:B------:R-:W-:Y:S01]  /*09e0*/  IMAD.SHL.U32 R25, R21, 0x2, RZ ;  /* 0x0000000215197824 */ /* 0x000fe200078e00ff */
[----:B------:R-:W-:Y:S01]  /*09f0*/  LOP3.LUT R9, R34, R7, RZ, 0x3c, !PT ;  /* 0x0000000722097212 */ /* 0x000fe200078e3cff */
[----:B-1----:R-:W-:Y:S01]  /*0a00*/  DFMA R26, R26, R22, 5.5511151231257827021e-17 ;  /* 0x3c9000001a1a742b */ /* 0x002fe20000000016 */
[----:B------:R-:W-:Y:S01]  /*0a10*/  SHF.R.U32.HI R7, RZ, 0x2, R18 ;  /* 0x00000002ff077819 */ /* 0x000fe20000011612 */
[----:B------:R-:W-:Y:S01]  /*0a20*/  IMAD.WIDE.U32 R28, R28, 0x200000, RZ ;  /* 0x002000001c1c7825 */ /* 0x000fe200078e00ff */
[----:B------:R-:W-:-:S02]  /*0a30*/  IADD3 R30, PT, PT, R3, 0x212e9e, R32 ;  /* 0x00212e9e031e7810 */ /* 0x000fc40007ffe020 */
[----:B------:R-:W-:Y:S01]  /*0a40*/  LOP3.LUT R7, R7, R18, RZ, 0x3c, !PT ;  /* 0x0000001207077212 */ /* 0x000fe200078e3cff */
[----:B------:R-:W-:Y:S01]  /*0a50*/  IMAD.SHL.U32 R34, R9, 0x10, RZ ;  /* 0x0000001009227824 */ /* 0x000fe200078e00ff */
[----:B------:R-:W-:Y:S01]  /*0a60*/  LOP3.LUT R32, R28, R33, RZ, 0x3c, !PT ;  /* 0x000000211c207212 */ /* 0x000fe200078e3cff */
[----:B------:R-:W-:Y:S01]  /*0a70*/  DMUL R26, R26, 1000000 ;  /* 0x412e84801a1a7828 */ /* 0x000fe20000000000 */
[----:B------:R-:W-:Y:S01]  /*0a80*/  IADD3 R28, PT, PT, R3, 0x2c3e28, R36 ;  /* 0x002c3e28031c7810 */ /* 0x000fe20007ffe024 */
[----:B------:R-:W-:Y:S01]  /*0a90*/  IMAD.MOV.U32 R33, RZ, RZ, R29 ;  /* 0x000000ffff217224 */ /* 0x000fe200078e001d */
[----:B------:R-:W-:Y:S01]  /*0aa0*/  LOP3.LUT R34, R11, R5, R34, 0x96, !PT ;  /* 0x000000050b227212 */ /* 0x000fe200078e9622 */
[----:B------:R-:W-:Y:S01]  /*0ab0*/  IMAD.SHL.U32 R5, R7, 0x2, RZ ;  /* 0x0000000207057824 */ /* 0x000fe200078e00ff */
[----:B------:R-:W-:Y:S01]  /*0ac0*/  IADD3 R24, PT, PT, R3, 0x638bda, R24 ;  /* 0x00638bda03187810 */ /* 0x000fe20007ffe018 */
[----:B------:R-:W-:Y:S01]  /*0ad0*/  IMAD.WIDE.U32 R30, R30, 0x200000, RZ ;  /* 0x002000001e1e7825 */ /* 0x000fe200078e00ff */
[----:B------:R-:W-:Y:S01]  /*0ae0*/  LOP3.LUT R11, R34, R9, RZ, 0x3c, !PT ;  /* 0x00000009220b7212 */ /* 0x000fe200078e3cff */
[----:B------:R-:W0:Y:S02]  /*0af0*/  F2I.F64.TRUNC R0, R26 ;  /* 0x0000001a00007311 */ /* 0x000e24000030d100 */
[----:B------:R-:W-:-:S04]  /*0b00*/  IMAD.WIDE.U32 R28, R28, 0x200000, RZ ;  /* 0x002000001c1c7825 */ /* 0x000fc800078e00ff */
[C---:B------:R-:W-:Y:S02]  /*0b10*/  IMAD.SHL.U32 R34, R11.reuse, 0x10, RZ ;  /* 0x000000100b227824 */ /* 0x040fe400078e00ff */
[----:B------:R-:W1:Y:S03]  /*0b20*/  I2F.F64.U64 R26, R32 ;  /* 0x00000020001a7312 */ /* 0x000e660000301800 */
[----:B------:R-:W-:Y:S02]  /*0b30*/  LOP3.LUT R34, R11, R34, R5, 0x96, !PT ;  /* 0x000000220b227212 */ /* 0x000fe400078e9605 */
[----:B------:R-:W-:Y:S02]  /*0b40*/  SHF.R.U32.HI R5, RZ, 0x2, R14 ;  /* 0x00000002ff057819 */ /* 0x000fe4000001160e */
[----:B------:R-:W-:Y:S01]  /*0b50*/  LOP3.LUT R13, R34, R7, RZ, 0x3c, !PT ;  /* 0x00000007220d7212 */ /* 0x000fe200078e3cff */
[----:B0-----:R-:W-:Y:S01]  /*0b60*/  STL.U16 [R1+0x2], R0 ;  /* 0x0000020001007387 */ /* 0x001fe20000100400 */
[----:B------:R-:W-:-:S02]  /*0b70*/  LOP3.LUT R5, R5, R14, RZ, 0x3c, !PT ;  /* 0x0000000e05057212 */ /* 0x000fc400078e3cff */
[----:B------:R-:W-:Y:S01]  /*0b80*/  LOP3.LUT R34, R30, R35, RZ, 0x3c, !PT ;  /* 0x000000231e227212 */ /* 0x000fe200078e3cff */
[----:B------:R-:W-:Y:S01]  /*0b90*/  IMAD.SHL.U32 R2, R13, 0x10, RZ ;  /* 0x000000100d027824 */ /* 0x000fe200078e00ff */
[----:B------:R-:W-:Y:S01]  /*0ba0*/  IADD3 R30, PT, PT, R3, 0x374db2, R38 ;  /* 0x00374db2031e7810 */ /* 0x000fe20007ffe026 */
[C---:B------:R-:W-:Y:S01]  /*0bb0*/  IMAD.SHL.U32 R7, R5.reuse, 0x2, RZ ;  /* 0x0000000205077824 */ /* 0x040fe200078e00ff */
[----:B-1----:R-:W-:Y:S01]  /*0bc0*/  DFMA R26, R26, R22, 5.5511151231257827021e-17 ;  /* 0x3c9000001a1a742b */ /* 0x002fe20000000016 */
[----:B------:R-:W-:Y:S01]  /*0bd0*/  IMAD.MOV.U32 R35, RZ, RZ, R31 ;  /* 0x000000ffff237224 */ /* 0x000fe200078e001f */
[----:B------:R-:W-:Y:S01]  /*0be0*/  SHF.R.U32.HI R32, RZ, 0x2, R11 ;  /* 0x00000002ff207819 */ /* 0x000fe2000001160b */
[----:B------:R-:W-:Y:S01]  /*0bf0*/  IMAD.WIDE.U32 R30, R30, 0x200000, RZ ;  /* 0x002000001e1e7825 */ /* 0x000fe200078e00ff */
[----:B------:R-:W-:Y:S02]  /*0c00*/  LOP3.LUT R2, R5, R7, R2, 0x96, !PT ;  /* 0x0000000705027212 */ /* 0x000fe400078e9602 */
[----:B------:R-:W-:-:S02]  /*0c10*/  IADD3 R7, PT, PT, R3, 0x26b663, R4 ;  /* 0x0026b66303077810 */ /* 0x000fc40007ffe004 */
[----:B------:R-:W-:Y:S01]  /*0c20*/  LOP3.LUT R15, R2, R13, RZ, 0x3c, !PT ;  /* 0x0000000d020f7212 */ /* 0x000fe200078e3cff */
[----:B------:R0:W1:Y:S01]  /*0c30*/  I2F.F64.U64 R4, R34 ;  /* 0x0000002200047312 */ /* 0x0000620000301800 */
[----:B------:R-:W-:Y:S02]  /*0c40*/  LOP3.LUT R28, R28, R7, RZ, 0x3c, !PT ;  /* 0x000000071c1c7212 */ /* 0x000fe400078e3cff */
[----:B------:R-:W-:Y:S01]  /*0c50*/  IADD3 R7, PT, PT, R3, 0x31c5ed, R20 ;  /* 0x0031c5ed03077810 */ /* 0x000fe20007ffe014 */
[C---:B------:R-:W-:Y:S01]  /*0c60*/  IMAD.SHL.U32 R2, R15.reuse, 0x10, RZ ;  /* 0x000000100f027824 */ /* 0x040fe200078e00ff */
[----:B------:R-:W-:Y:S02]  /*0c70*/  SHF.R.U32.HI R20, RZ, 0x2, R9 ;  /* 0x00000002ff147819 */ /* 0x000fe40000011609 */
[----:B------:R-:W-:Y:S01]  /*0c80*/  LOP3.LUT R11, R32, R11, RZ, 0x3c, !PT ;  /* 0x0000000b200b7212 */ /* 0x000fe200078e3cff */
[----:B------:R-:W2:Y:S01]  /*0c90*/  I2F.F64.U64 R28, R28 ;  /* 0x0000001c001c7312 */ /* 0x000ea20000301800 */
[----:B------:R-:W-:Y:S01]  /*0ca0*/  LOP3.LUT R2, R15, R2, R25, 0x96, !PT ;  /* 0x000000020f027212 */ /* 0x000fe200078e9619 */
[----:B0-----:R-:W-:Y:S01]  /*0cb0*/  IMAD.MOV.U32 R35, RZ, RZ, R31 ;  /* 0x000000ffff237224 */ /* 0x001fe200078e001f */
[----:B------:R-:W-:Y:S01]  /*0cc0*/  LOP3.LUT R9, R20, R9, RZ, 0x3c, !PT ;  /* 0x0000000914097212 */ /* 0x000fe200078e3cff */
[----:B------:R-:W-:Y:S01]  /*0cd0*/  IMAD.WIDE.U32 R24, R24, 0x200000, RZ ;  /* 0x0020000018187825 */ /* 0x000fe200078e00ff */
[----:B------:R-:W-:-:S02]  /*0ce0*/  LOP3.LUT R20, R2, R21, RZ, 0x3c, !PT ;  /* 0x0000001502147212 */ /* 0x000fc400078e3cff */
[----:B------:R-:W-:Y:S01]  /*0cf0*/  LOP3.LUT R34, R30, R7, RZ, 0x3c, !PT ;  /* 0x000000071e227212 */ /* 0x000fe200078e3cff */
[----:B------:R-:W-:Y:S01]  /*0d00*/  IMAD.SHL.U32 R7, R9, 0x2, RZ ;  /* 0x0000000209077824 */ /* 0x000fe200078e00ff */
[----:B------:R-:W-:Y:S01]  /*0d10*/  DMUL R30, R26, 1000000 ;  /* 0x412e84801a1e7828 */ /* 0x000fe20000000000 */
[----:B------:R-:W-:Y:S01]  /*0d20*/  IMAD.SHL.U32 R2, R20, 0x10, RZ ;  /* 0x0000001014027824 */ /* 0x000fe200078e00ff */
[----:B------:R-:W-:Y:S01]  /*0d30*/  SHF.R.U32.HI R32, RZ, 0x2, R13 ;  /* 0x00000002ff207819 */ /* 0x000fe2000001160d */
[-C--:B-1----:R-:W-:Y:S01]  /*0d40*/  DFMA R4, R4, R22.reuse, 5.5511151231257827021e-17 ;  /* 0x3c9000000404742b */ /* 0x082fe20000000016 */
[----:B------:R-:W0:Y:S01]  /*0d50*/  I2F.F64.U64 R34, R34 ;  /* 0x0000002200227312 */ /* 0x000e220000301800 */
[----:B------:R-:W-:Y:S01]  /*0d60*/  IADD3 R21, PT, PT, R3, 0x7f32b3, R20 ;  /* 0x007f32b303157810 */ /* 0x000fe20007ffe014 */
[----:B--2---:R-:W-:Y:S01]  /*0d70*/  DFMA R28, R28, R22, 5.5511151231257827021e-17 ;  /* 0x3c9000001c1c742b */ /* 0x004fe20000000016 */
[----:B------:R-:W-:Y:S01]  /*0d80*/  LOP3.LUT R7, R9, R7, R2, 0x96, !PT ;  /* 0x0000000709077212 */ /* 0x000fe200078e9602 */
[----:B------:R-:W-:Y:S01]  /*0d90*/  IMAD.SHL.U32 R9, R11, 0x2, RZ ;  /* 0x000000020b097824 */ /* 0x000fe200078e00ff */
[----:B------:R-:W-:-:S02]  /*0da0*/  LOP3.LUT R13, R32, R13, RZ, 0x3c, !PT ;  /* 0x0000000d200d7212 */ /* 0x000fc400078e3cff */
[----:B------:R-:W-:Y:S01]  /*0db0*/  LOP3.LUT R26, R7, R20, RZ, 0x3c, !PT ;  /* 0x00000014071a7212 */ /* 0x000fe200078e3cff */
[----:B------:R-:W-:Y:S01]  /*0dc0*/  DMUL R4, R4, 1000000 ;  /* 0x412e848004047828 */ /* 0x000fe20000000000 */
[----:B------:R1:W2:Y:S01]  /*0dd0*/  F2I.F64.TRUNC R2, R30 ;  /* 0x0000001e00027311 */ /* 0x0002a2000030d100 */
[----:B------:R-:W-:Y:S01]  /*0de0*/  DMUL R32, R28, 1000000 ;  /* 0x412e84801c207828 */ /* 0x000fe20000000000 */
[----:B------:R-:W-:Y:S01]  /*0df0*/  SHF.R.U32.HI R98, RZ, 0x8, R0 ;  /* 0x00000008ff627819 */ /* 0x000fe20000011600 */
[----:B------:R-:W-:Y:S01]  /*0e00*/  IMAD.SHL.U32 R7, R26, 0x10, RZ ;  /* 0x000000101a077824 */ /* 0x000fe200078e00ff */
[----:B------:R-:W-:Y:S01]  /*0e10*/  LOP3.LUT R100, R0, 0xff, RZ, 0xc0, !PT ;  /* 0x000000ff00647812 */ /* 0x000fe200078ec0ff */
[----:B0-----:R-:W-:Y:S01]  /*0e20*/  DFMA R34, R34, R22, 5.5511151231257827021e-17 ;  /* 0x3c9000002222742b */ /* 0x001fe20000000016 */
[----:B------:R-:W-:Y:S02]  /*0e30*/  LOP3.LUT R98, R98, 0xff, RZ, 0xc0, !PT ;  /* 0x000000ff62627812 */ /* 0x000fe400078ec0ff */
[----:B------:R-:W-:Y:S01]  /*0e40*/  LOP3.LUT R36, R26, R7, R9, 0x96, !PT ;  /* 0x000000071a247212 */ /* 0x000fe200078e9609 */
[----:B------:R-:W-:Y:S01]  /*0e50*/  IMAD.SHL.U32 R7, R13, 0x2, RZ ;  /* 0x000000020d077824 */ /* 0x000fe200078e00ff */
[----:B-1----:R-:W-:Y:S01]  /*0e60*/  IADD3 R30, PT, PT, R3, 0x425d3c, R6 ;  /* 0x00425d3c031e7810 */ /* 0x002fe20007ffe006 */
[----:B------:R-:W0:Y:S01]  /*0e70*/  F2I.F64.TRUNC R4, R4 ;  /* 0x0000000400047311 */ /* 0x000e22000030d100 */
[----:B------:R-:W-:Y:S01]  /*0e80*/  LOP3.LUT R28, R36, R11, RZ, 0x3c, !PT ;  /* 0x0000000b241c7212 */ /* 0x000fe200078e3cff */
[----:B------:R-:W-:Y:S01]  /*0e90*/  DMUL R34, R34, 1000000 ;  /* 0x412e848022227828 */ /* 0x000fe20000000000 */
[----:B------:R-:W-:Y:S01]  /*0ea0*/  SHF.R.U32.HI R9, RZ, 0x2, R20 ;  /* 0x00000002ff097819 */ /* 0x000fe20000011614 */
[----:B------:R-:W-:Y:S01]  /*0eb0*/  IMAD.WIDE.U32 R30, R30, 0x200000, RZ ;  /* 0x002000001e1e7825 */ /* 0x000fe200078e00ff */
[----:B--2---:R1:W-:Y:S01]  /*0ec0*/  STL [R1+0x4], R2 ;  /* 0x0000040201007387 */ /* 0x0043e20000100800 */
[----:B------:R-:W-:-:S02]  /*0ed0*/  SHF.R.U32.HI R94, RZ, 0x8, R2 ;  /* 0x00000008ff5e7819 */ /* 0x000fc40000011602 */
[----:B------:R-:W-:Y:S01]  /*0ee0*/  IMAD.SHL.U32 R36, R28, 0x10, RZ ;  /* 0x000000101c247824 */ /* 0x000fe200078e00ff */
[----:B------:R2:W3:Y:S01]  /*0ef0*/  F2I.F64.TRUNC R6, R32 ;  /* 0x0000002000067311 */ /* 0x0004e2000030d100 */
[----:B------:R-:W-:Y:S02]  /*0f00*/  LOP3.LUT R9, R9, R20, RZ, 0x3c, !PT ;  /* 0x0000001409097212 */ /* 0x000fe400078e3cff */
[----:B------:R-:W-:Y:S02]  /*0f10*/  LOP3.LUT R96, R2, 0xff, RZ, 0xc0, !PT ;  /* 0x000000ff02607812 */ /* 0x000fe400078ec0ff */
[----:B------:R-:W-:Y:S01]  /*0f20*/  LOP3.LUT R7, R13, R7, R36, 0x96, !PT ;  /* 0x000000070d077212 */ /* 0x000fe200078e9624 */
[----:B0-----:R-:W-:Y:S01]  /*0f30*/  STL.U16 [R1+0x6], R4 ;  /* 0x0000060401007387 */ /* 0x001fe20000100400 */
[----:B------:R-:W-:Y:S01]  /*0f40*/  SHF.R.U32.HI R36, RZ, 0x2, R15 ;  /* 0x00000002ff247819 */ /* 0x000fe2000001160f */
[----:B------:R0:W4:Y:S01]  /*0f50*/  F2I.F64.TRUNC R8, R34 ;  /* 0x0000002200087311 */ /* 0x000122000030d100 */
[----:B------:R-:W-:-:S02]  /*0f60*/  LOP3.LUT R38, R7, R28, RZ, 0x3c, !PT ;  /* 0x0000001c07267212 */ /* 0x000fc400078e3cff */
[----:B------:R-:W-:Y:S02]  /*0f70*/  LOP3.LUT R15, R36, R15, RZ, 0x3c, !PT ;  /* 0x0000000f240f7212 */ /* 0x000fe400078e3cff */
[----:B------:R-:W-:Y:S01]  /*0f80*/  LOP3.LUT R36, R30, R37, RZ, 0x3c, !PT ;  /* 0x000000251e247212 */ /* 0x000fe200078e3cff */
[----:B------:R-:W-:Y:S01]  /*0f90*/  IMAD.SHL.U32 R5, R38, 0x10, RZ ;  /* 0x0000001026057824 */ /* 0x000fe200078e00ff */
[----:B------:R-:W-:Y:S01]  /*0fa0*/  IADD3 R30, PT, PT, R3, 0x4d6cc6, R16 ;  /* 0x004d6cc6031e7810 */ /* 0x000fe20007ffe010 */
[----:B------:R-:W-:Y:S01]  /*0fb0*/  IMAD.SHL.U32 R7, R15, 0x2, RZ ;  /* 0x000000020f077824 */ /* 0x000fe200078e00ff */
[C---:B--2---:R-:W-:Y:S01]  /*0fc0*/  IADD3 R32, PT, PT, R3.reuse, 0x587c50, R18 ;  /* 0x00587c5003207810 */ /* 0x044fe20007ffe012 */
[----:B------:R-:W-:Y:S01]  /*0fd0*/  IMAD.MOV.U32 R37, RZ, RZ, R31 ;  /* 0x000000ffff257224 */ /* 0x000fe200078e001f */
[C---:B0-----:R-:W-:Y:S01]  /*0fe0*/  IADD3 R35, PT, PT, R3.reuse, 0x8a423d, R28 ;  /* 0x008a423d03237810 */ /* 0x041fe20007ffe01c */
[----:B------:R-:W-:Y:S01]  /*0ff0*/  IMAD.WIDE.U32 R30, R30, 0x200000, RZ ;  /* 0x002000001e1e7825 */ /* 0x000fe200078e00ff */
[----:B------:R-:W-:Y:S01]  /*1000*/  LOP3.LUT R16, R38, R5, R7, 0x96, !PT ;  /* 0x0000000526107212 */ /* 0x000fe200078e9607 */
[----:B---3--:R-:W-:Y:S01]  /*1010*/  STL [R1+0x8], R6 ;  /* 0x0000080601007387 */ /* 0x008fe20000100800 */
[----:B------:R-:W-:Y:S01]  /*1020*/  IADD3 R5, PT, PT, R3, 0x47e501, R10 ;  /* 0x0047e50103057810 */ /* 0x000fe20007ffe00a */
[----:B------:R-:W-:Y:S01]  /*1030*/  IMAD.WIDE.U32 R32, R32, 0x200000, RZ ;  /* 0x0020000020207825 */ /* 0x000fe200078e00ff */
[----:B------:R-:W-:Y:S01]  /*1040*/  LOP3.LUT R18, R16, R15, RZ, 0x3c, !PT ;  /* 0x0000000f10127212 */ /* 0x000fe200078e3cff */
[----:B------:R0:W2:Y:S01]  /*1050*/  I2F.F64.U64 R10, R36 ;  /* 0x00000024000a7312 */ /* 0x0000a20000301800 */
[----:B------:R-:W-:Y:S01]  /*1060*/  LOP3.LUT R30, R30, R5, RZ, 0x3c, !PT ;  /* 0x000000051e1e7212 */ /* 0x000fe200078e3cff */
[----:B------:R-:W-:Y:S01]  /*1070*/  IMAD.SHL.U32 R5, R9, 0x2, RZ ;  /* 0x0000000209057824 */ /* 0x000fe200078e00ff */
[----:B------:R-:W-:Y:S01]  /*1080*/  IADD3 R7, PT, PT, R3, 0x52f48b, R12 ;  /* 0x0052f48b03077810 */ /* 0x000fe20007ffe00c */
[----:B------:R-:W-:Y:S01]  /*1090*/  IMAD.SHL.U32 R16, R18, 0x10, RZ ;  /* 0x0000001012107824 */ /* 0x000fe200078e00ff */
[----:B----4-:R-:W-:Y:S01]  /*10a0*/  STL.U16 [R1+0xa], R8 ;  /* 0x00000a0801007387 */ /* 0x010fe20000100400 */
[----:B------:R-:W-:-:S02]  /*10b0*/  SHF.R.U32.HI R90, RZ, 0x8, R4 ;  /* 0x00000008ff5a7819 */ /* 0x000fc40000011604 */
[----:B------:R-:W-:Y:S01]  /*10c0*/  LOP3.LUT R32, R32, R7, RZ, 0x3c, !PT ;  /* 0x0000000720207212 */ /* 0x000fe200078e3cff */
[----:B------:R-:W3:Y:S01]  /*10d0*/  I2F.F64.U64 R12, R30 ;  /* 0x0000001e000c7312 */ /* 0x000ee20000301800 */
[----:B------:R-:W-:Y:S01]  /*10e0*/  LOP3.LUT R9, R9, R5, R16, 0x96, !PT ;  /* 0x0000000509097212 */ /* 0x000fe200078e9610 */
[----:B0-----:R-:W-:Y:S01]  /*10f0*/  IMAD.MOV.U32 R36, RZ, RZ, 0x48544572 ;  /* 0x48544572ff247424 */ /* 0x001fe200078e00ff */
[----:B------:R-:W-:Y:S01]  /*1100*/  SHF.R.U32.HI R7, RZ, 0x2, R26 ;  /* 0x00000002ff077819 */ /* 0x000fe2000001161a */
[----:B------:R-:W-:Y:S01]  /*1110*/  IMAD.MOV.U32 R37, RZ, RZ, RZ ;  /* 0x000000ffff257224 */ /* 0x000fe200078e00ff */
[----:B------:R-:W-:Y:S01]  /*1120*/  IADD3 R5, PT, PT, R3, 0x5e0415, R14 ;  /* 0x005e041503057810 */ /* 0x000fe20007ffe00e */
[----:B--2---:R-:W-:Y:S01]  /*1130*/  DFMA R10, R10, R22, 5.5511151231257827021e-17 ;  /* 0x3c9000000a0a742b */ /* 0x004fe20000000016 */
[----:B------:R-:W-:Y:S01]  /*1140*/  LOP3.LUT R7, R7, R26, RZ, 0x3c, !PT ;  /* 0x0000001a07077212 */ /* 0x000fe200078e3cff */
[----:B------:R-:W0:Y:S01]  /*1150*/  I2F.F64.U64 R14, R32 ;  /* 0x00000020000e7312 */ /* 0x000e220000301800 */
[----:B------:R-:W-:-:S02]  /*1160*/  LOP3.LUT R34, R9, R18, RZ, 0x3c, !PT ;  /* 0x0000001209227212 */ /* 0x000fc400078e3cff */
[----:B------:R-:W-:Y:S01]  /*1170*/  LOP3.LUT R24, R24, R5, RZ, 0x3c, !PT ;  /* 0x0000000518187212 */ /* 0x000fe200078e3cff */
[----:B------:R-:W-:Y:S01]  /*1180*/  IMAD.SHL.U32 R9, R7, 0x2, RZ ;  /* 0x0000000207097824 */ /* 0x000fe200078e00ff */
[----:B------:R-:W-:Y:S01]  /*1190*/  IADD3 R26, PT, PT, R3, 0x84ba78, R26 ;  /* 0x0084ba78031a7810 */ /* 0x000fe20007ffe01a */
[----:B------:R-:W-:Y:S01]  /*11a0*/  IMAD.SHL.U32 R5, R34, 0x10, RZ ;  /* 0x0000001022057824 */ /* 0x000fe200078e00ff */
[----:B---3--:R-:W-:Y:S01]  /*11b0*/  DFMA R12, R12, R22, 5.5511151231257827021e-17 ;  /* 0x3c9000000c0c742b */ /* 0x008fe20000000016 */
[----:B------:R-:W-:Y:S01]  /*11c0*/  SHF.R.U32.HI R86, RZ, 0x8, R6 ;  /* 0x00000008ff567819 */ /* 0x000fe20000011606 */
[----:B------:R-:W2:Y:S01]  /*11d0*/  I2F.F64.U64 R24, R24 ;  /* 0x0000001800187312 */ /* 0x000ea20000301800 */
[----:B------:R-:W-:Y:S01]  /*11e0*/  IMAD.WIDE.U32 R26, R26, 0x200000, RZ ;  /* 0x002000001a1a7825 */ /* 0x000fe200078e00ff */
[----:B------:R-:W-:Y:S01]  /*11f0*/  LOP3.LUT R16, R34, R5, R9, 0x96, !PT ;  /* 0x0000000522107212 */ /* 0x000fe200078e9609 */
[----:B------:R-:W-:Y:S01]  /*1200*/  DMUL R10, R10, 1000000 ;  /* 0x412e84800a0a7828 */ /* 0x000fe20000000000 */
[----:B------:R-:W-:-:S02]  /*1210*/  SHF.R.U32.HI R5, RZ, 0x2, R28 ;  /* 0x00000002ff057819 */ /* 0x000fc4000001161c */
[----:B------:R-:W-:Y:S01]  /*1220*/  LOP3.LUT R16, R16, R7, RZ, 0x3c, !PT ;  /* 0x0000000710107212 */ /* 0x000fe200078e3cff */
[-C--:B0-----:R-:W-:Y:S01]  /*1230*/  DFMA R14, R14, R22.reuse, 5.5511151231257827021e-17 ;  /* 0x3c9000000e0e742b */ /* 0x081fe20000000016 */
[----:B------:R-:W-:Y:S01]  /*1240*/  LOP3.LUT R5, R5, R28, RZ, 0x3c, !PT ;  /* 0x0000001c05057212 */ /* 0x000fe200078e3cff */
[----:B------:R-:W-:Y:S01]  /*1250*/  DMUL R12, R12, 1000000 ;  /* 0x412e84800c0c7828 */ /* 0x000fe20000000000 */
[----:B------:R-:W-:Y:S01]  /*1260*/  IADD3 R33, PT, PT, R3, 0xa06151, R16 ;  /* 0x00a0615103217810 */ /* 0x000fe20007ffe010 */
[----:B------:R-:W-:Y:S01]  /*1270*/  IMAD.SHL.U32 R30, R16, 0x10, RZ ;  /* 0x00000010101e7824 */ /* 0x000fe200078e00ff */
[----:B------:R-:W-:Y:S01]  /*1280*/  LOP3.LUT R20, R26, R21, RZ, 0x3c, !PT ;  /* 0x000000151a147212 */ /* 0x000fe200078e3cff */
[C---:B------:R-:W-:Y:S01]  /*1290*/  IMAD.SHL.U32 R7, R5.reuse, 0x2, RZ ;  /* 0x0000000205077824 */ /* 0x040fe200078e00ff */
[----:B------:R-:W0:Y:S01]  /*12a0*/  F2I.F64.TRUNC R10, R10 ;  /* 0x0000000a000a7311 */ /* 0x000e22000030d100 */
[----:B--2---:R-:W-:Y:S01]  /*12b0*/  DFMA R24, R24, R22, 5.5511151231257827021e-17 ;  /* 0x3c9000001818742b */ /* 0x004fe20000000016 */
[----:B------:R-:W-:Y:S01]  /*12c0*/  IMAD.MOV.U32 R21, RZ, RZ, R27 ;  /* 0x000000ffff157224 */ /* 0x000fe200078e001b */
[----:B------:R-:W-:Y:S01]  /*12d0*/  DMUL R14, R14, 1000000 ;  /* 0x412e84800e0e7828 */ /* 0x000fe20000000000 */
[----:B------:R-:W-:-:S02]  /*12e0*/  LOP3.LUT R7, R5, R7, R30, 0x96, !PT ;  /* 0x0000000705077212 */ /* 0x000fc400078e961e */
[----:B------:R-:W-:Y:S02]  /*12f0*/  IADD3 R5, PT, PT, R3, 0x9ad98c, R34 ;  /* 0x009ad98c03057810 */ /* 0x000fe40007ffe022 */
[----:B------:R-:W-:Y:S01]  /*1300*/  LOP3.LUT R30, R7, R16, RZ, 0x3c, !PT ;  /* 0x00000010071e7212 */ /* 0x000fe200078e3cff */
[----:B------:R-:W-:Y:S01]  /*1310*/  DMUL R24, R24, 1000000 ;  /* 0x412e848018187828 */ /* 0x000fe20000000000 */
[----:B------:R-:W2:Y:S01]  /*1320*/  I2F.F64.U64 R20, R20 ;  /* 0x0000001400147312 */ /* 0x000ea20000301800 */
[----:B------:R-:W-:Y:S02]  /*1330*/  SHF.R.U32.HI R46, RZ, 0x8, R8 ;  /* 0x00000008ff2e7819 */ /* 0x000fe40000011608 */
[----:B------:R-:W-:Y:S01]  /*1340*/  IADD3 R30, PT, PT, R3, 0xa5e916, R30 ;  /* 0x00a5e916031e7810 */ /* 0x000fe20007ffe01e */
[----:B0-----:R-:W-:Y:S01]  /*1350*/  STL [R1+0xc], R10 ;  /* 0x00000c0a01007387 */ /* 0x001fe20000100800 */
[----:B------:R-:W-:-:S03]  /*1360*/  SHF.R.U32.HI R40, RZ, 0x8, R10 ;  /* 0x00000008ff287819 */ /* 0x000fc6000001160a */
[----:B------:R-:W-:Y:S01]  /*1370*/  IMAD.WIDE.U32 R30, R30, 0x200000, RZ ;  /* 0x002000001e1e7825 */ /* 0x000fe200078e00ff */
[----:B------:R0:W-:Y:S01]  /*1380*/  F2I.F64.TRUNC R16, R24 ;  /* 0x0000001800107311 */ /* 0x0001e2000030d100 */
[----:B------:R-:W-:Y:S02]  /*1390*/  LOP3.LUT R94, R94, 0xff, RZ, 0xc0, !PT ;  /* 0x000000ff5e5e7812 */ /* 0x000fe400078ec0ff */
[----:B------:R-:W-:Y:S02]  /*13a0*/  LOP3.LUT R92, R4, 0xff, RZ, 0xc0, !PT ;  /* 0x000000ff045c7812 */ /* 0x000fe400078ec0ff */
[----:B------:R-:W-:Y:S01]  /*13b0*/  LOP3.LUT R32, R30, R33, RZ, 0x3c, !PT ;  /* 0x000000211e207212 */ /* 0x000fe200078e3cff */
[----:B------:R-:W-:Y:S01]  /*13c0*/  IMAD.MOV.U32 R33, RZ, RZ, R31 ;  /* 0x000000ffff217224 */ /* 0x000fe200078e001f */
[C---:B------:R-:W-:Y:S01]  /*13d0*/  IADD3 R30, PT, PT, R3.reuse, 0x8fca02, R38 ;  /* 0x008fca02031e7810 */ /* 0x040fe20007ffe026 */
[----:B------:R-:W3:Y:S01]  /*13e0*/  F2I.F64.TRUNC R12, R12 ;  /* 0x0000000c000c7311 */ /* 0x000ee2000030d100 */
[----:B------:R-:W-:Y:S01]  /*13f0*/  IADD3 R3, PT, PT, R3, 0x9551c7, R18 ;  /* 0x009551c703037810 */ /* 0x000fe20007ffe012 */
[----:B0-----:R-:W-:Y:S01]  /*1400*/  IMAD.WIDE.U32 R24, R5, 0x200000, RZ ;  /* 0x0020000005187825 */ /* 0x001fe200078e00ff */
[----:B------:R-:W-:-:S02]  /*1410*/  LOP3.LUT R90, R90, 0xff, RZ, 0xc0, !PT ;  /* 0x000000ff5a5a7812 */ /* 0x000fc400078ec0ff */
[----:B------:R-:W-:Y:S01]  /*1420*/  LOP3.LUT R88, R6, 0xff, RZ, 0xc0, !PT ;  /* 0x000000ff06587812 */ /* 0x000fe200078ec0ff */
[----:B------:R-:W-:Y:S01]  /*1430*/  IMAD.MOV.U32 R39, RZ, RZ, R25 ;  /* 0x000000ffff277224 */ /* 0x000fe200078e0019 */
[----:B------:R-:W-:Y:S01]  /*1440*/  LOP3.LUT R38, R24, R3, RZ, 0x3c, !PT ;  /* 0x0000000318267212 */ /* 0x000fe200078e3cff */
[----:B------:R-:W0:Y:S01]  /*1450*/  I2F.F64.U64 R32, R32 ;  /* 0x0000002000207312 */ /* 0x000e220000301800 */
[----:B------:R-:W-:Y:S01]  /*1460*/  IMAD.WIDE.U32 R30, R30, 0x200000, RZ ;  /* 0x002000001e1e7825 */ /* 0x000fe200078e00ff */
[----:B--2---:R-:W-:Y:S01]  /*1470*/  DFMA R24, R20, R22, 5.5511151231257827021e-17 ;  /* 0x3c9000001418742b */ /* 0x004fe20000000016 */
[----:B------:R-:W-:Y:S02]  /*1480*/  LOP3.LUT R86, R86, 0xff, RZ, 0xc0, !PT ;  /* 0x000000ff56567812 */ /* 0x000fe400078ec0ff */
[----:B------:R-:W-:Y:S02]  /*1490*/  LOP3.LUT R84, R8, 0xff, RZ, 0xc0, !PT ;  /* 0x000000ff08547812 */ /* 0x000fe400078ec0ff */
[----:B------:R-:W-:Y:S01]  /*14a0*/  LOP3.LUT R34, R30, R35, RZ, 0x3c, !PT ;  /* 0x000000231e227212 */ /* 0x000fe200078e3cff */
[----:B------:R-:W-:Y:S01]  /*14b0*/  IMAD.MOV.U32 R35, RZ, RZ, R31 ;  /* 0x000000ffff237224 */ /* 0x000fe200078e001f */
[----:B---3--:R-:W-:Y:S01]  /*14c0*/  STL.U16 [R1+0xe], R12 ;  /* 0x00000e0c01007387 */ /* 0x008fe20000100400 */
[----:B------:R-:W-:Y:S01]  /*14d0*/  DMUL R30, R24, 1000000 ;  /* 0x412e8480181e7828 */ /* 0x000fe20000000000 */
[----:B------:R-:W2:Y:S01]  /*14e0*/  F2I.F64.TRUNC R14, R14 ;  /* 0x0000000e000e7311 */ /* 0x000ea2000030d100 */
[----:B------:R-:W-:-:S02]  /*14f0*/  PRMT R25, RZ, 0x7610, R25 ;  /* 0x00007610ff197816 */ /* 0x000fc40000000019 */
[----:B------:R-:W-:Y:S01]  /*1500*/  LOP3.LUT R46, R46, 0xff, RZ, 0xc0, !PT ;  /* 0x000000ff2e2e7812 */ /* 0x000fe200078ec0ff */
[----:B0-----:R-:W-:Y:S01]  /*1510*/  DFMA R28, R32, R22, 5.5511151231257827021e-17 ;  /* 0x3c900000201c742b */ /* 0x001fe20000000016 */
[----:B------:R-:W-:Y:S02]  /*1520*/  LOP3.LUT R42, R10, 0xff, RZ, 0xc0, !PT ;  /* 0x000000ff0a2a7812 */ /* 0x000fe400078ec0ff */
[----:B------:R-:W-:Y:S01]  /*1530*/  LOP3.LUT R40, R40, 0xff, RZ, 0xc0, !PT ;  /* 0x000000ff28287812 */ /* 0x000fe200078ec0ff */
[----:B------:R0:W3:Y:S04]  /*1540*/  I2F.F64.U64 R32, R38 ;  /* 0x0000002600207312 */ /* 0x0000e80000301800 */
[----:B------:R-:W-:Y:S02]  /*1550*/  DMUL R20, R28, 1000000 ;  /* 0x412e84801c147828 */ /* 0x000fe40000000000 */
[----:B------:R-:W4:Y:S01]  /*1560*/  LDC R28, c[0x0][0x380] ;  /* 0x0000e000ff1c7b82 */ /* 0x000f220000000800 */
[----:B--2---:R-:W-:Y:S01]  /*1570*/  STL [R1+0x10], R14 ;  /* 0x0000100e01007387 */ /* 0x004fe20000100800 */
[----:B------:R2:W5:Y:S01]  /*1580*/  I2F.F64.U64 R26, R34 ;  /* 0x00000022001a7312 */ /* 0x0005620000301800 */
[----:B------:R-:W-:-:S02]  /*1590*/  PRMT R29, RZ, 0x7610, R29 ;  /* 0x00007610ff1d7816 */ /* 0x000fc4000000001d */
[----:B0-----:R-:W-:Y:S01]  /*15a0*/  CS2R R38, SRZ ;  /* 0x0000000000267805 */ /* 0x001fe2000001ff00 */
[----:B------:R-:W-:Y:S01]  /*15b0*/  STL.U16 [R1+0x12], R16 ;  /* 0x0000121001007387 */ /* 0x000fe20000100400 */
[----:B---3--:R-:W-:-:S03]  /*15c0*/  DFMA R32, R32, R22, 5.5511151231257827021e-17 ;  /* 0x3c9000002020742b */ /* 0x008fc60000000016 */
[----:B------:R-:W0:Y:S01]  /*15d0*/  F2I.F64.TRUNC R20, R20 ;  /* 0x0000001400147311 */ /* 0x000e22000030d100 */
[----:B--2---:R-:W-:Y:S02]  /*15e0*/  PRMT R35, RZ, 0x7610, R35 ;  /* 0x00007610ff237816 */ /* 0x004fe40000000023 */
[----:B------:R-:W-:Y:S01]  /*15f0*/  LOP3.LUT R34, R14, 0xff, RZ, 0xc0, !PT ;  /* 0x000000ff0e227812 */ /* 0x000fe200078ec0ff */
[----:B-----5:R-:W-:-:S04]  /*1600*/  DFMA R26, R26, R22, 5.5511151231257827021e-17 ;  /* 0x3c9000001a1a742b */ /* 0x020fc80000000016 */
[----:B------:R2:W3:Y:S01]  /*1610*/  F2I.F64.TRUNC R18, R30 ;  /* 0x0000001e00127311 */ /* 0x0004e2000030d100 */
[----:B------:R-:W-:Y:S01]  /*1620*/  DMUL R22, R32, 1000000 ;  /* 0x412e848020167828 */ /* 0x000fe20000000000 */
[----:B------:R-:W-:Y:S02]  /*1630*/  SHF.R.U32.HI R32, RZ, 0x8, R14 ;  /* 0x00000008ff207819 */ /* 0x000fe4000001160e */
[----:B------:R-:W-:Y:S01]  /*1640*/  PRMT R33, RZ, 0x7610, R33 ;  /* 0x00007610ff217816 */ /* 0x000fe20000000021 */
[----:B----4-:R4:W-:Y:S01]  /*1650*/  STL [R1+0x14], R28 ;  /* 0x0000141c01007387 */ /* 0x0109e20000100800 */
[----:B------:R-:W-:Y:S01]  /*1660*/  DMUL R26, R26, 1000000 ;  /* 0x412e84801a1a7828 */ /* 0x000fe20000000000 */
[--C-:B0-----:R-:W-:Y:S02]  /*1670*/  SHF.R.U32.HI R24, RZ, 0x10, R20.reuse ;  /* 0x00000010ff187819 */ /* 0x101fe40000011614 */
[----:B-1----:R-:W-:Y:S02]  /*1680*/  SHF.R.U32.HI R2, RZ, 0x8, R20 ;  /* 0x00000008ff027819 */ /* 0x002fe40000011614 */
[----:B------:R-:W0:Y:S01]  /*1690*/  F2I.F64.TRUNC R22, R22 ;  /* 0x0000001600167311 */ /* 0x000e22000030d100 */
[----:B--2---:R-:W-:Y:S01]  /*16a0*/  LOP3.LUT R30, R16, 0xff, RZ, 0xc0, !PT ;  /* 0x000000ff101e7812 */ /* 0x004fe200078ec0ff */
[----:B------:R-:W-:Y:S01]  /*16b0*/  STL.U16 [R1+0x20], R24 ;  /* 0x0000201801007387 */ /* 0x000fe20000100400 */
[----:B------:R-:W-:-:S02]  /*16c0*/  PRMT R31, RZ, 0x7610, R31 ;  /* 0x00007610ff1f7816 */ /* 0x000fc4000000001f */
[----:B----4-:R-:W-:Y:S01]  /*16d0*/  SHF.R.U32.HI R28, RZ, 0x8, R16 ;  /* 0x00000008ff1c7819 */ /* 0x010fe20000011610 */
[----:B---3--:R1:W-:Y:S01]  /*16e0*/  STL [R1+0x18], R18 ;  /* 0x0000181201007387 */ /* 0x0083e20000100800 */
[----:B------:R-:W-:Y:S01]  /*16f0*/  LOP3.LUT R32, R32, 0xff, RZ, 0xc0, !PT ;  /* 0x000000ff20207812 */ /* 0x000fe200078ec0ff */
[----:B------:R2:W3:Y:S01]  /*1700*/  F2I.F64.TRUNC R26, R26 ;  /* 0x0000001a001a7311 */ /* 0x0004e2000030d100 */
[----:B------:R-:W-:Y:S01]  /*1710*/  LOP3.LUT R28, R28, 0xff, RZ, 0xc0, !PT ;  /* 0x000000ff1c1c7812 */ /* 0x000fe200078ec0ff */
[----:B------:R-:W-:Y:S01]  /*1720*/  STL.128 [R1+0x20], R36 ;  /* 0x0000202401007387 */ /* 0x000fe20000100c00 */
[----:B------:R-:W-:Y:S02]  /*1730*/  LOP3.LUT R16, R20, 0xff, RZ, 0xc0, !PT ;  /* 0x000000ff14107812 */ /* 0x000fe400078ec0ff */
[----:B------:R-:W-:Y:S01]  /*1740*/  LOP3.LUT R2, R2, 0xff, RZ, 0xc0, !PT ;  /* 0x000000ff02027812 */ /* 0x000fe200078ec0ff */
[----:B0-----:R0:W-:Y:S01]  /*1750*/  STL [R1+0x1c], R22 ;  /* 0x00001c1601007387 */ /* 0x0011e20000100800 */
[----:B-1----:R-:W-:-:S02]  /*1760*/  SHF.R.U32.HI R18, RZ, 0x8, R22 ;  /* 0x00000008ff127819 */ /* 0x002fc40000011616 */
[----:B--2---:R-:W-:Y:S01]  /*1770*/  PRMT R27, RZ, 0x7610, R27 ;  /* 0x00007610ff1b7816 */ /* 0x004fe2000000001b */
[----:B------:R-:W-:Y:S01]  /*1780*/  STL.U16 [R1+0x1e], R20 ;  /* 0x00001e1401007387 */ /* 0x000fe20000100400 */
[----:B------:R-:W-:Y:S02]  /*1790*/  LOP3.LUT R18, R18, 0xff, RZ, 0xc0, !PT ;  /* 0x000000ff12127812 */ /* 0x000fe400078ec0ff */
[----:B---3--:R-:W-:Y:S01]  /*17a0*/  SHF.R.U32.HI R24, RZ, 0x8, R26 ;  /* 0x00000008ff187819 */ /* 0x008fe2000001161a */
[----:B------:R1:W-:Y:S01]  /*17b0*/  STL.U16 [R1+0x1a], R26 ;  /* 0x00001a1a01007387 */ /* 0x0003e20000100400 */
[----:B0-----:R-:W-:Y:S02]  /*17c0*/  LOP3.LUT R22, R22, 0xff, RZ, 0xc0, !PT ;  /* 0x000000ff16167812 */ /* 0x001fe400078ec0ff */
[----:B------:R-:W-:Y:S02]  /*17d0*/  SHF.R.U32.HI R36, RZ, 0x8, R12 ;  /* 0x00000008ff247819 */ /* 0x000fe4000001160c */
[----:B------:R-:W-:-:S02]  /*17e0*/  LOP3.LUT R38, R12, 0xff, RZ, 0xc0, !PT ;  /* 0x000000ff0c267812 */ /* 0x000fc400078ec0ff */
[----:B------:R-:W-:Y:S02]  /*17f0*/  LOP3.LUT R36, R36, 0xff, RZ, 0xc0, !PT ;  /* 0x000000ff24247812 */ /* 0x000fe400078ec0ff */
[----:B------:R-:W-:Y:S02]  /*1800*/  LOP3.LUT R24, R24, 0xff, RZ, 0xc0, !PT ;  /* 0x000000ff18187812 */ /* 0x000fe400078ec0ff */
[----:B-1----:R-:W-:-:S07]  /*1810*/  LOP3.LUT R26, R26, 0xff, RZ, 0xc0, !PT ;  /* 0x000000ff1a1a7812 */ /* 0x002fce00078ec0ff */
.L_x_117:
[----:B------:R-:W-:Y:S01]  /*1820*/  IMAD.MOV.U32 R4, RZ, RZ, 0x88 ;  /* 0x00000088ff047424 */ /* 0x000fe200078e00ff */
[----:B------:R-:W-:Y:S01]  /*1830*/  STL.128 [R1+0x70], RZ ;  /* 0x000070ff01007387 */ /* 0x000fe20000100c00 */
[----:B------:R-:W-:Y:S01]  /*1840*/  IMAD.MOV.U32 R5, RZ, RZ, 0x0 ;  /* 0x00000000ff057424 */ /* 0x000fe200078e00ff */
[----:B------:R-:W-:Y:S01]  /*1850*/  SHF.R.U32.HI R0, RZ, 0x10, R44 ;  /* 0x00000010ff007819 */ /* 0x000fe2000001162c */
[----:B------:R-:W-:Y:S01]  /*1860*/  IMAD.MOV.U32 R6, RZ, RZ, 0x11 ;  /* 0x00000011ff067424 */ /* 0x000fe200078e00ff */
[----:B------:R-:W-:Y:S01]  /*1870*/  STL.128 [R1+0x60], RZ ;  /* 0x000060ff01007387 */ /* 0x000fe20000100c00 */
[----:B------:R-:W-:Y:S01]  /*1880*/  IMAD.MOV.U32 R7, RZ, RZ, 0x0 ;  /* 0x00000000ff077424 */ /* 0x000fe200078e00ff */
[----:B------:R-:W-:Y:S01]  /*1890*/  BSSY.RECONVERGENT B1, `(.L_x_0) ;  /* 0x0000474000017945 */ /* 0x000fe20003800200 */
[----:B------:R-:W-:Y:S01]  /*18a0*/  IMAD.MOV.U32 R8, RZ, RZ, 0x100 ;  /* 0x00000100ff087424 */ /* 0x000fe200078e00ff */
[----:B------:R-:W-:Y:S01]  /*18b0*/  STL.U16 [R1+0x16], R44 ;  /* 0x0000162c01007387 */ /* 0x000fe20000100400 */
[----:B------:R-:W-:-:S02]  /*18c0*/  IMAD.MOV.U32 R10, RZ, RZ, 0x440 ;  /* 0x00000440ff0a7424 */ /* 0x000fc400078e00ff */
[----:B------:R-:W-:Y:S01]  /*18d0*/  IMAD.MOV.U32 R11, RZ, RZ, 0x0 ;  /* 0x00000000ff0b7424 */ /* 0x000fe200078e00ff */
[----:B------:R-:W-:Y:S01]  /*18e0*/  STL.128 [R1+0x70], R4 ;  /* 0x0000700401007387 */ /* 0x000fe20000100c00 */
[----:B------:R-:W-:-:S03]  /*18f0*/  IMAD.MOV.U32 R20, RZ, RZ, RZ ;  /* 0x000000ffff147224 */ /* 0x000fc600078e00ff */
[----:B------:R-:W-:Y:S04]  /*1900*/  STL [R1+0x64], R8 ;  /* 0x0000640801007387 */ /* 0x000fe80000100800 */
[----:B------:R-:W-:Y:S04]  /*1910*/  STL.128 [R1+0x80], RZ ;  /* 0x000080ff01007387 */ /* 0x000fe80000100c00 */
        /* <DEDUP_REMOVED lines=23> */
[----:B------:R-:W-:Y:S04]  /*1a90*/  STL.64 [R1+0x200], RZ ;  /* 0x000200ff01007387 */ /* 0x000fe80000100a00 */
[----:B------:R-:W-:Y:S04]  /*1aa0*/  STL.64 [R1+0x208], RZ ;  /* 0x000208ff01007387 */ /* 0x000fe80000100a00 */
[----:B------:R0:W-:Y:S04]  /*1ab0*/  STL.64 [R1+0x68], R10 ;  /* 0x0000680a01007387 */ /* 0x0001e80000100a00 */
[----:B------:R1:W-:Y:S01]  /*1ac0*/  STL.U16 [R1+0x18], R0 ;  /* 0x0000180001007387 */ /* 0x0003e20000100400 */
[----:B0-----:R-:W-:Y:S01]  /*1ad0*/  CS2R R10, SRZ ;  /* 0x00000000000a7805 */ /* 0x001fe2000001ff00 */
[----:B-1-34-:R-:W-:-:S07]  /*1ae0*/  IMAD.MOV.U32 R0, RZ, RZ, RZ ;  /* 0x000000ffff007224 */ /* 0x01afce00078e00ff */
.L_x_20:
[----:B0-2---:R-:W2:Y:S01]  /*1af0*/  LDL.128 R4, [R1+0x70] ;  /* 0x0000700001047983 */ /* 0x005ea20000100c00 */
[----:B------:R-:W-:Y:S01]  /*1b00*/  BSSY.RECONVERGENT B0, `(.L_x_1) ;  /* 0x0000449000007945 */ /* 0x000fe20003800200 */
[----:B--2---:R-:W-:-:S04]  /*1b10*/  IADD3 R3, P1, PT, -R4, 0x20, RZ ;  /* 0x0000002004037810 */ /* 0x004fc80007f3e1ff */
[----:B------:R-:W-:Y:S01]  /*1b20*/  ISETP.GT.U32.AND P0, PT, R20, R3, PT ;  /* 0x000000031400720c */ /* 0x000fe20003f04070 */
[----:B------:R-:W-:Y:S01]  /*1b30*/  IMAD.X R3, RZ, RZ, ~R5, P1 ;  /* 0x000000ffff037224 */ /* 0x000fe200008e0e05 */
[----:B------:R-:W-:-:S04]  /*1b40*/  ISETP.NE.U32.AND P1, PT, R11, RZ, PT ;  /* 0x000000ff0b00720c */ /* 0x000fc80003f25070 */
[----:B------:R-:W-:-:S04]  /*1b50*/  ISETP.GT.AND.EX P0, PT, R0, R3, PT, P0 ;  /* 0x000000030000720c */ /* 0x000fc80003f04300 */
[----:B------:R-:W-:-:S13]  /*1b60*/  ISETP.NE.OR.EX P0, PT, R10, RZ, P0, P1 ;  /* 0x000000ff0a00720c */ /* 0x000fda0000705710 */
[----:B-1----:R-:W-:Y:S05]  /*1b70*/  @P0 BRA `(.L_x_2) ;  /* 0x0000002000600947 */ /* 0x002fea0003800000 */
[----:B------:R-:W-:Y:S01]  /*1b80*/  ISETP.NE.U32.AND P0, PT, R6, RZ, PT ;  /* 0x000000ff0600720c */ /* 0x000fe20003f05070 */
[----:B------:R-:W-:Y:S03]  /*1b90*/  BSSY.RECONVERGENT B2, `(.L_x_3) ;  /* 0x0000215000027945 */ /* 0x000fe60003800200 */
[----:B------:R-:W-:-:S13]  /*1ba0*/  ISETP.NE.AND.EX P0, PT, R7, RZ, PT, P0 ;  /* 0x000000ff0700720c */ /* 0x000fda0003f05300 */
.L_x_9:
[----:B------:R-:W-:Y:S01]  /*1bb0*/  PLOP3.LUT P1, PT, P0, PT, PT, 0x80, 0x8 ;  /* 0x000000000008781c */ /* 0x000fe2000072f070 */
[----:B------:R-:W-:Y:S01]  /*1bc0*/  BSSY.RECONVERGENT B3, `(.L_x_4) ;  /* 0x0000041000037945 */ /* 0x000fe20003800200 */
[----:B------:R-:W-:-:S11]  /*1bd0*/  PLOP3.LUT P0, PT, PT, PT, PT, 0x8, 0x80 ;  /* 0x000000000080781c */ /* 0x000fd60003f0e170 */
[----:B0-----:R-:W-:Y:S05]  /*1be0*/  @!P1 BRA `(.L_x_5) ;  /* 0x0000000000f89947 */ /* 0x001fea0003800000 */
[----:B------:R-:W-:Y:S01]  /*1bf0*/  CS2R R6, SRZ ;  /* 0x0000000000067805 */ /* 0x000fe2000001ff00 */
[----:B------:R-:W-:-:S07]  /*1c00*/  IMAD.MOV.U32 R5, RZ, RZ, RZ ;  /* 0x000000ffff057224 */ /* 0x000fce00078e00ff */
.L_x_6:
[----:B------:R-:W-:Y:S01]  /*1c10*/  IADD3 R21, PT, PT, R1, R5, R20 ;  /* 0x0000000501157210 */ /* 0x000fe20007ffe014 */
[----:B------:R-:W-:-:S04]  /*1c20*/  IMAD.U32 R37, R6, 0x8, R1 ;  /* 0x0000000806257824 */ /* 0x000fc800078e0001 */
[----:B------:R-:W2:Y:S04]  /*1c30*/  LDL.U8 R10, [R21+0x2] ;  /* 0x00000200150a7983 */ /* 0x000ea80000100000 */
[----:B------:R-:W3:Y:S04]  /*1c40*/  LDL.U8 R11, [R21+0x3] ;  /* 0x00000300150b7983 */ /* 0x000ee80000100000 */
[----:B------:R-:W4:Y:S04]  /*1c50*/  LDL.U8 R3, [R21] ;  /* 0x0000000015037983 */ /* 0x000f280000100000 */
[----:B------:R-:W4:Y:S04]  /*1c60*/  LDL.U8 R4, [R21+0x1] ;  /* 0x0000010015047983 */ /* 0x000f280000100000 */
[----:B------:R-:W5:Y:S04]  /*1c70*/  LDL.U8 R14, [R21+0x6] ;  /* 0x00000600150e7983 */ /* 0x000f680000100000 */
[----:B------:R-:W5:Y:S04]  /*1c80*/  LDL.U8 R15, [R21+0x7] ;  /* 0x00000700150f7983 */ /* 0x000f680000100000 */
[----:B------:R-:W5:Y:S04]  /*1c90*/  LDL.U8 R12, [R21+0x4] ;  /* 0x00000400150c7983 */ /* 0x000f680000100000 */
[----:B------:R-:W5:Y:S04]  /*1ca0*/  LDL.U8 R13, [R21+0x5] ;  /* 0x00000500150d7983 */ /* 0x000f680000100000 */
[----:B------:R-:W5:Y:S01]  /*1cb0*/  LDL.64 R8, [R37+0x80] ;  /* 0x0000800025087983 */ /* 0x000f620000100a00 */
[----:B--2---:R-:W-:-:S02]  /*1cc0*/  IMAD.U32 R10, R10, 0x10000, RZ ;  /* 0x000100000a0a7824 */ /* 0x004fc400078e00ff */
[----:B---3--:R-:W-:Y:S01]  /*1cd0*/  IMAD.SHL.U32 R11, R11, 0x1000000, RZ ;  /* 0x010000000b0b7824 */ /* 0x008fe200078e00ff */
[----:B----4-:R-:W-:Y:S01]  /*1ce0*/  PRMT R3, R3, 0x6540, R4 ;  /* 0x0000654003037816 */ /* 0x010fe20000000004 */
[----:B-----5:R-:W-:Y:S02]  /*1cf0*/  IMAD.U32 R14, R14, 0x10000, RZ ;  /* 0x000100000e0e7824 */ /* 0x020fe400078e00ff */
[----:B------:R-:W-:Y:S01]  /*1d00*/  IMAD.SHL.U32 R15, R15, 0x1000000, RZ ;  /* 0x010000000f0f7824 */ /* 0x000fe200078e00ff */
[----:B------:R-:W-:Y:S02]  /*1d10*/  LOP3.LUT R11, R3, R11, R10, 0xfe, !PT ;  /* 0x0000000b030b7212 */ /* 0x000fe400078efe0a */
[----:B------:R-:W-:-:S04]  /*1d20*/  PRMT R12, R12, 0x6540, R13 ;  /* 0x000065400c0c7816 */ /* 0x000fc8000000000d */
[----:B------:R-:W-:Y:S02]  /*1d30*/  LOP3.LUT R15, R12, R15, R14, 0xfe, !PT ;  /* 0x0000000f0c0f7212 */ /* 0x000fe400078efe0e */
[----:B------:R-:W-:Y:S02]  /*1d40*/  LOP3.LUT R10, R8, R11, RZ, 0x3c, !PT ;  /* 0x0000000b080a7212 */ /* 0x000fe400078e3cff */
[----:B------:R-:W-:-:S05]  /*1d50*/  LOP3.LUT R11, R9, R15, RZ, 0x3c, !PT ;  /* 0x0000000f090b7212 */ /* 0x000fca00078e3cff */
[----:B------:R0:W-:Y:S04]  /*1d60*/  STL.64 [R37+0x80], R10 ;  /* 0x0000800a25007387 */ /* 0x0001e80000100a00 */
[----:B------:R-:W2:Y:S01]  /*1d70*/  LDL.64 R8, [R1+0x78] ;  /* 0x0000780001087983 */ /* 0x000ea20000100a00 */
[----:B------:R-:W-:-:S05]  /*1d80*/  IADD3 R3, P0, PT, R6, 0x1, RZ ;  /* 0x0000000106037810 */ /* 0x000fca0007f1e0ff */
[----:B------:R-:W-:Y:S01]  /*1d90*/  IMAD.X R4, RZ, RZ, R7, P0 ;  /* 0x000000ffff047224 */ /* 0x000fe200000e0607 */
[----:B--2---:R-:W-:-:S04]  /*1da0*/  ISETP.GE.U32.AND P1, PT, R3, R8, PT ;  /* 0x000000080300720c */ /* 0x004fc80003f26070 */
[----:B------:R-:W-:Y:S02]  /*1db0*/  ISETP.GE.U32.AND.EX P1, PT, R4, R9, PT, P1 ;  /* 0x000000090400720c */ /* 0x000fe40003f26110 */
[----:B------:R-:W-:-:S04]  /*1dc0*/  ISETP.NE.U32.AND P0, PT, R8, RZ, PT ;  /* 0x000000ff0800720c */ /* 0x000fc80003f05070 */
[----:B------:R-:W-:-:S07]  /*1dd0*/  ISETP.NE.AND.EX P0, PT, R9, RZ, PT, P0 ;  /* 0x000000ff0900720c */ /* 0x000fce0003f05300 */
[----:B0-----:R-:W-:Y:S06]  /*1de0*/  @P1 BRA `(.L_x_5) ;  /* 0x0000000000781947 */ /* 0x001fec0003800000 */
[----:B------:R-:W2:Y:S04]  /*1df0*/  LDL.U8 R10, [R21+0xa] ;  /* 0x00000a00150a7983 */ /* 0x000ea80000100000 */
[----:B------:R-:W3:Y:S04]  /*1e00*/  LDL.U8 R11, [R21+0xb] ;  /* 0x00000b00150b7983 */ /* 0x000ee80000100000 */
[----:B------:R-:W4:Y:S04]  /*1e10*/  LDL.U8 R3, [R21+0x8] ;  /* 0x0000080015037983 */ /* 0x000f280000100000 */
        /* <DEDUP_REMOVED lines=19> */
[----:B------:R-:W-:Y:S02]  /*1f50*/  IMAD.X R7, RZ, RZ, R7, P0 ;  /* 0x000000ffff077224 */ /* 0x000fe400000e0607 */
[----:B------:R-:W-:Y:S01]  /*1f60*/  VIADD R5, R5, 0x10 ;  /* 0x0000001005057836 */ /* 0x000fe20000000000 */
[----:B--2---:R-:W-:-:S04]  /*1f70*/  ISETP.GE.U32.AND P0, PT, R6, R8, PT ;  /* 0x000000080600720c */ /* 0x004fc80003f06070 */
[----:B------:R-:W-:Y:S02]  /*1f80*/  ISETP.GE.U32.AND.EX P0, PT, R7, R9, PT, P0 ;  /* 0x000000090700720c */ /* 0x000fe40003f06100 */
[----:B------:R-:W-:-:S04]  /*1f90*/  ISETP.NE.U32.AND P1, PT, R8, RZ, PT ;  /* 0x000000ff0800720c */ /* 0x000fc80003f25070 */
[----:B------:R-:W-:-:S07]  /*1fa0*/  ISETP.NE.AND.EX P1, PT, R9, RZ, PT, P1 ;  /* 0x000000ff0900720c */ /* 0x000fce0003f25310 */
[----:B0-----:R-:W-:Y:S06]  /*1fb0*/  @!P0 BRA `(.L_x_6) ;  /* 0xfffffffc00148947 */ /* 0x001fec000383ffff */
[----:B------:R-:W-:-:S13]  /*1fc0*/  PLOP3.LUT P0, PT, P1, PT, PT, 0x80, 0x8 ;  /* 0x000000000008781c */ /* 0x000fda0000f0f070 */
.L_x_5:
[----:B------:R-:W-:Y:S05]  /*1fd0*/  BSYNC.RECONVERGENT B3 ;  /* 0x0000000000037941 */ /* 0x000fea0003800200 */
.L_x_4:
[----:B------:R0:W5:Y:S04]  /*1fe0*/  LDL.64 R102, [R1+0x140] ;  /* 0x0001400001667983 */ /* 0x0001680000100a00 */
[----:B------:R0:W5:Y:S04]  /*1ff0*/  LDL.128 R4, [R1+0x80] ;  /* 0x0000800001047983 */ /* 0x0001680000100c00 */
        /* <DEDUP_REMOVED lines=10> */
[----:B------:R0:W5:Y:S01]  /*20a0*/  LDL.128 R80, [R1+0x110] ;  /* 0x0001100001507983 */ /* 0x0001620000100c00 */
[----:B------:R-:W-:Y:S01]  /*20b0*/  BSSY.RECONVERGENT B3, `(.L_x_7) ;  /* 0x00001a0000037945 */ /* 0x000fe20003800200 */
[----:B------:R-:W-:-:S07]  /*20c0*/  IMAD.MOV.U32 R3, RZ, RZ, RZ ;  /* 0x000000ffff037224 */ /* 0x000fce00078e00ff */
.L_x_8:
[----:B-----5:R-:W-:Y:S01]  /*20d0*/  LOP3.LUT R37, R14, R60, R54, 0x96, !PT ;  /* 0x0000003c0e257212 */ /* 0x020fe200078e9636 */
[----:B------:R-:W-:Y:S01]  /*20e0*/  UMOV UR4, 0x48 ;  /* 0x0000004800047882 */ /* 0x000fe20000000000 */
[----:B------:R-:W-:Y:S02]  /*20f0*/  LOP3.LUT R47, R15, R61, R55, 0x96, !PT ;  /* 0x0000003d0f2f7212 */ /* 0x000fe400078e9637 */
[----:B------:R-:W-:Y:S02]  /*2100*/  LOP3.LUT R21, R48, R82, R102, 0x96, !PT ;  /* 0x0000005230157212 */ /* 0x000fe400078e9666 */
[----:B------:R-:W-:Y:S02]  /*2110*/  LOP3.LUT R39, R49, R83, R103, 0x96, !PT ;  /* 0x0000005331277212 */ /* 0x000fe400078e9667 */
[----:B------:R-:W-:Y:S02]  /*2120*/  LOP3.LUT R108, R6, R37, R56, 0x96, !PT ;  /* 0x00000025066c7212 */ /* 0x000fe400078e9638 */
[----:B------:R-:W-:-:S02]  /*2130*/  LOP3.LUT R47, R7, R47, R57, 0x96, !PT ;  /* 0x0000002f072f7212 */ /* 0x000fc400078e9639 */
[----:B------:R-:W-:Y:S02]  /*2140*/  LOP3.LUT R104, R8, R21, R78, 0x96, !PT ;  /* 0x0000001508687212 */ /* 0x000fe400078e964e */
[----:B------:R-:W-:Y:S02]  /*2150*/  LOP3.LUT R39, R9, R39, R79, 0x96, !PT ;  /* 0x0000002709277212 */ /* 0x000fe400078e964f */
[----:B------:R-:W-:Y:S02]  /*2160*/  SHF.L.W.U32.HI R21, R108, 0x1, R47 ;  /* 0x000000016c157819 */ /* 0x000fe40000010e2f */
[----:B------:R-:W-:Y:S02]  /*2170*/  LOP3.LUT R41, R68, R62, R72, 0x96, !PT ;  /* 0x0000003e44297212 */ /* 0x000fe400078e9648 */
[----:B------:R-:W-:Y:S02]  /*2180*/  LOP3.LUT R43, R69, R63, R73, 0x96, !PT ;  /* 0x0000003f452b7212 */ /* 0x000fe400078e9649 */
[----:B------:R-:W-:-:S02]  /*2190*/  LOP3.LUT R45, R12, R50, R52, 0x96, !PT ;  /* 0x000000320c2d7212 */ /* 0x000fc400078e9634 */
[----:B------:R-:W-:Y:S02]  /*21a0*/  LOP3.LUT R91, R13, R51, R53, 0x96, !PT ;  /* 0x000000330d5b7212 */ /* 0x000fe400078e9635 */
[----:B------:R-:W-:Y:S02]  /*21b0*/  SHF.L.W.U32.HI R37, R47, 0x1, R108 ;  /* 0x000000012f257819 */ /* 0x000fe40000010e6c */
[----:B------:R-:W-:Y:S02]  /*21c0*/  SHF.L.W.U32.HI R87, R104, 0x1, R39 ;  /* 0x0000000168577819 */ /* 0x000fe40000010e27 */
[----:B------:R-:W-:Y:S02]  /*21d0*/  SHF.L.W.U32.HI R85, R39, 0x1, R104 ;  /* 0x0000000127557819 */ /* 0x000fe40000010e68 */
[----:B------:R-:W-:Y:S02]  /*21e0*/  LOP3.LUT R21, R21, R39, RZ, 0x3c, !PT ;  /* 0x0000002715157212 */ /* 0x000fe400078e3cff */
[----:B------:R-:W-:-:S02]  /*21f0*/  LOP3.LUT R106, R64, R41, R58, 0x96, !PT ;  /* 0x00000029406a7212 */ /* 0x000fc400078e963a */
[----:B------:R-:W-:Y:S02]  /*2200*/  LOP3.LUT R43, R65, R43, R59, 0x96, !PT ;  /* 0x0000002b412b7212 */ /* 0x000fe400078e963b */
[----:B------:R-:W-:Y:S02]  /*2210*/  LOP3.LUT R39, R70, R80, R74, 0x96, !PT ;  /* 0x0000005046277212 */ /* 0x000fe400078e964a */
[----:B------:R-:W-:Y:S02]  /*2220*/  LOP3.LUT R89, R71, R81, R75, 0x96, !PT ;  /* 0x0000005147597212 */ /* 0x000fe400078e964b */
[----:B------:R-:W-:Y:S02]  /*2230*/  LOP3.LUT R110, R4, R45, R10, 0x96, !PT ;  /* 0x0000002d046e7212 */ /* 0x000fe400078e960a */
[----:B------:R-:W-:Y:S02]  /*2240*/  LOP3.LUT R45, R5, R91, R11, 0x96, !PT ;  /* 0x0000005b052d7212 */ /* 0x000fe400078e960b */
[----:B------:R-:W-:-:S02]  /*2250*/  LOP3.LUT R37, R37, R104, RZ, 0x3c, !PT ;  /* 0x0000006825257212 */ /* 0x000fc400078e3cff */
[----:B------:R-:W-:Y:S02]  /*2260*/  SHF.L.W.U32.HI R93, R106, 0x1, R43 ;  /* 0x000000016a5d7819 */ /* 0x000fe40000010e2b */
[----:B------:R-:W-:Y:S02]  /*2270*/  LOP3.LUT R104, R66, R39, R76, 0x96, !PT ;  /* 0x0000002742687212 */ /* 0x000fe400078e964c */
[----:B------:R-:W-:Y:S02]  /*2280*/  LOP3.LUT R89, R67, R89, R77, 0x96, !PT ;  /* 0x0000005943597212 */ /* 0x000fe400078e964d */
[----:B------:R-:W-:Y:S02]  /*2290*/  SHF.L.W.U32.HI R39, R110, 0x1, R45 ;  /* 0x000000016e277819 */ /* 0x000fe40000010e2d */
[----:B------:R-:W-:Y:S02]  /*22a0*/  SHF.L.W.U32.HI R41, R45, 0x1, R110 ;  /* 0x000000012d297819 */ /* 0x000fe40000010e6e */
[----:B------:R-:W-:-:S02]  /*22b0*/  SHF.L.W.U32.HI R91, R43, 0x1, R106 ;  /* 0x000000012b5b7819 */ /* 0x000fc40000010e6a */
[----:B------:R-:W-:Y:S02]  /*22c0*/  LOP3.LUT R93, R93, R45, RZ, 0x3c, !PT ;  /* 0x0000002d5d5d7212 */ /* 0x000fe400078e3cff */
[----:B------:R-:W-:Y:S02]  /*22d0*/  LOP3.LUT R87, R87, R43, RZ, 0x3c, !PT ;  /* 0x0000002b57577212 */ /* 0x000fe400078e3cff */
[----:B------:R-:W-:Y:S02]  /*22e0*/  SHF.L.W.U32.HI R45, R104, 0x1, R89 ;  /* 0x00000001682d7819 */ /* 0x000fe40000010e59 */
[----:B------:R-:W-:Y:S02]  /*22f0*/  SHF.L.W.U32.HI R43, R89, 0x1, R104 ;  /* 0x00000001592b7819 */ /* 0x000fe40000010e68 */
[----:B------:R-:W-:Y:S02]  /*2300*/  LOP3.LUT R89, R39, R89, RZ, 0x3c, !PT ;  /* 0x0000005927597212 */ /* 0x000fe400078e3cff */
[----:B------:R-:W-:-:S02]  /*2310*/  LOP3.LUT R41, R41, R104, RZ, 0x3c, !PT ;  /* 0x0000006829297212 */ /* 0x000fc400078e3cff */
[----:B------:R-:W-:Y:S02]  /*2320*/  LOP3.LUT R91, R91, R110, RZ, 0x3c, !PT ;  /* 0x0000006e5b5b7212 */ /* 0x000fe400078e3cff */
[----:B------:R-:W-:Y:S02]  /*2330*/  LOP3.LUT R45, R45, R47, RZ, 0x3c, !PT ;  /* 0x0000002f2d2d7212 */ /* 0x000fe400078e3cff */
[----:B------:R-:W-:Y:S02]  /*2340*/  LOP3.LUT R104, R8, R41, RZ, 0x3c, !PT ;  /* 0x0000002908687212 */ /* 0x000fe400078e3cff */
[-C--:B------:R-:W-:Y:S02]  /*2350*/  LOP3.LUT R39, R83, R89.reuse, RZ, 0x3c, !PT ;  /* 0x0000005953277212 */ /* 0x080fe400078e3cff */
[----:B------:R-:W-:Y:S02]  /*2360*/  LOP3.LUT R43, R43, R108, RZ, 0x3c, !PT ;  /* 0x0000006c2b2b7212 */ /* 0x000fe400078e3cff */
[----:B------:R-:W-:-:S02]  /*2370*/  LOP3.LUT R9, R9, R89, RZ, 0x3c, !PT ;  /* 0x0000005909097212 */ /* 0x000fc400078e3cff */
[-C--:B------:R-:W-:Y:S02]  /*2380*/  LOP3.LUT R8, R79, R89.reuse, RZ, 0x3c, !PT ;  /* 0x000000594f087212 */ /* 0x080fe400078e3cff */
[-C--:B------:R-:W-:Y:S02]  /*2390*/  LOP3.LUT R47, R49, R89.reuse, RZ, 0x3c, !PT ;  /* 0x00000059312f7212 */ /* 0x080fe400078e3cff */
[----:B------:R-:W-:Y:S02]  /*23a0*/  LOP3.LUT R83, R103, R89, RZ, 0x3c, !PT ;  /* 0x0000005967537212 */ /* 0x000fe400078e3cff */
[-C--:B------:R-:W-:Y:S02]  /*23b0*/  LOP3.LUT R89, R56, R91.reuse, RZ, 0x3c, !PT ;  /* 0x0000005b38597212 */ /* 0x080fe400078e3cff */
[----:B------:R-:W-:Y:S02]  /*23c0*/  LOP3.LUT R56, R6, R91, RZ, 0x3c, !PT ;  /* 0x0000005b06387212 */ /* 0x000fe400078e3cff */
[----:B------:R-:W-:-:S02]  /*23d0*/  LOP3.LUT R79, R78, R41, RZ, 0x3c, !PT ;  /* 0x000000294e4f7212 */ /* 0x000fc400078e3cff */
[----:B------:R-:W-:Y:S02]  /*23e0*/  LOP3.LUT R6, R69, R45, RZ, 0x3c, !PT ;  /* 0x0000002d45067212 */ /* 0x000fe400078e3cff */
[----:B------:R-:W-:Y:S02]  /*23f0*/  LOP3.LUT R85, R85, R106, RZ, 0x3c, !PT ;  /* 0x0000006a55557212 */ /* 0x000fe400078e3cff */
[----:B------:R-:W-:Y:S02]  /*2400*/  LOP3.LUT R78, R48, R41, RZ, 0x3c, !PT ;  /* 0x00000029304e7212 */ /* 0x000fe400078e3cff */
[----:B------:R-:W-:Y:S02]  /*2410*/  LOP3.LUT R69, R68, R43, RZ, 0x3c, !PT ;  /* 0x0000002b44457212 */ /* 0x000fe400078e3cff */
        /* <DEDUP_REMOVED lines=12> */
[-C--:B------:R-:W-:Y:S02]  /*24e0*/  LOP3.LUT R65, R63, R45.reuse, RZ, 0x3c, !PT ;  /* 0x0000002d3f417212 */ /* 0x080fe400078e3cff */
[----:B------:R-:W-:-:S02]  /*24f0*/  LOP3.LUT R59, R59, R45, RZ, 0x3c, !PT ;  /* 0x0000002d3b3b7212 */ /* 0x000fc400078e3cff */
[----:B------:R-:W-:Y:S02]  /*2500*/  LOP3.LUT R57, R73, R45, RZ, 0x3c, !PT ;  /* 0x0000002d49397212 */ /* 0x000fe400078e3cff */
[----:B------:R-:W-:Y:S02]  /*2510*/  LOP3.LUT R51, R50, R37, RZ, 0x3c, !PT ;  /* 0x0000002532337212 */ /* 0x000fe400078e3cff */
[----:B------:R-:W-:Y:S02]  /*2520*/  LOP3.LUT R60, R54, R91, RZ, 0x3c, !PT ;  /* 0x0000005b363c7212 */ /* 0x000fe400078e3cff */
[----:B------:R-:W-:Y:S02]  /*2530*/  LOP3.LUT R64, R72, R43, RZ, 0x3c, !PT ;  /* 0x0000002b48407212 */ /* 0x000fe400078e3cff */
        /* <DEDUP_REMOVED lines=10> */
[-C--:B------:R-:W-:Y:S02]  /*25e0*/  LOP3.LUT R76, R76, R85.reuse, RZ, 0x3c, !PT ;  /* 0x000000554c4c7212 */ /* 0x080fe400078e3cff */
[----:B------:R-:W-:Y:S02]  /*25f0*/  LOP3.LUT R71, R70, R85, RZ, 0x3c, !PT ;  /* 0x0000005546477212 */ /* 0x000fe400078e3cff */
[----:B------:R-:W-:Y:S02]  /*2600*/  LOP3.LUT R10, R10, R37, RZ, 0x3c, !PT ;  /* 0x000000250a0a7212 */ /* 0x000fe400078e3cff */
[----:B------:R-:W-:-:S02]  /*2610*/  SHF.L.W.U32.HI R6, R106, 0xe, R83 ;  /* 0x0000000e6a067819 */ /* 0x000fc40000010e53 */
[----:B------:R-:W-:Y:S02]  /*2620*/  SHF.L.W.U32.HI R11, R83, 0xe, R106 ;  /* 0x0000000e530b7819 */ /* 0x000fe40000010e6a */
[----:B------:R-:W-:Y:S02]  /*2630*/  LOP3.LUT R87, R75, R87, RZ, 0x3c, !PT ;  /* 0x000000574b577212 */ /* 0x000fe400078e3cff */
[----:B------:R-:W-:Y:S02]  /*2640*/  LOP3.LUT R70, R74, R85, RZ, 0x3c, !PT ;  /* 0x000000554a467212 */ /* 0x000fe400078e3cff */
[----:B------:R-:W-:Y:S02]  /*2650*/  SHF.L.W.U32.HI R110, R67, 0x1e, R108 ;  /* 0x0000001e436e7819 */ /* 0x000fe40000010e6c */
[----:B------:R-:W-:Y:S02]  /*2660*/  SHF.L.W.U32.HI R106, R108, 0x1e, R67 ;  /* 0x0000001e6c6a7819 */ /* 0x000fe40000010e43 */
[----:B------:R-:W-:-:S02]  /*2670*/  LOP3.LUT R82, R82, R41, RZ, 0x3c, !PT ;  /* 0x0000002952527212 */ /* 0x000fc400078e3cff */
        /* <DEDUP_REMOVED lines=8> */
[----:B------:R-:W-:Y:S02]  /*2700*/  SHF.L.W.U32.HI R58, R104, 0x1b, R9 ;  /* 0x0000001b683a7819 */ /* 0x000fe40000010e09 */
[----:B------:R-:W-:Y:S02]  /*2710*/  SHF.L.W.U32.HI R83, R9, 0x1b, R104 ;  /* 0x0000001b09537819 */ /* 0x000fe40000010e68 */
[----:B------:R-:W-:Y:S02]  /*2720*/  SHF.L.W.U32.HI R7, R80, 0x15, R81 ;  /* 0x0000001550077819 */ /* 0x000fe40000010e51 */
[----:B------:R-:W-:-:S02]  /*2730*/  SHF.L.W.U32.HI R74, R81, 0x15, R80 ;  /* 0x00000015514a7819 */ /* 0x000fc40000010e50 */
[----:B------:R-:W-:Y:S02]  /*2740*/  SHF.L.W.U32.HI R73, R78, 0x7, R47 ;  /* 0x000000074e497819 */ /* 0x000fe40000010e2f */
[----:B------:R-:W-:Y:S02]  /*2750*/  SHF.L.W.U32.HI R85, R55, 0x2, R60 ;  /* 0x0000000237557819 */ /* 0x000fe40000010e3c */
        /* <DEDUP_REMOVED lines=25> */
[----:B------:R-:W-:Y:S02]  /*28f0*/  LOP3.LUT R8, R110, R73, R89, 0xb4, !PT ;  /* 0x000000496e087212 */ /* 0x000fe400078eb459 */
[----:B------:R-:W-:Y:S02]  /*2900*/  LOP3.LUT R60, R89, R112, R73, 0xb4, !PT ;  /* 0x00000070593c7212 */ /* 0x000fe400078eb449 */
[----:B------:R-:W-:-:S02]  /*2910*/  LOP3.LUT R12, R73, R85, R112, 0xb4, !PT ;  /* 0x00000055490c7212 */ /* 0x000fc400078eb470 */
[----:B------:R-:W-:Y:S02]  /*2920*/  SHF.L.W.U32.HI R47, R47, 0x7, R78 ;  /* 0x000000072f2f7819 */ /* 0x000fe40000010e4e */
[----:B------:R-:W-:Y:S02]  /*2930*/  SHF.L.W.U32.HI R76, R64, 0x1d, R57 ;  /* 0x0000001d404c7819 */ /* 0x000fe40000010e39 */
[----:B------:R-:W-:Y:S02]  /*2940*/  SHF.L.W.U32.HI R9, R57, 0x1d, R64 ;  /* 0x0000001d39097819 */ /* 0x000fe40000010e40 */
[----:B------:R-:W-:Y:S02]  /*2950*/  SHF.L.W.U32.HI R69, R61, 0xd, R14 ;  /* 0x0000000d3d457819 */ /* 0x000fe40000010e0e */
[----:B------:R-:W-:Y:S02]  /*2960*/  SHF.L.W.U32.HI R71, R66, 0x1c, R15 ;  /* 0x0000001c42477819 */ /* 0x000fe40000010e0f */
[----:B------:R-:W-:-:S02]  /*2970*/  SHF.L.W.U32.HI R114, R15, 0x1c, R66 ;  /* 0x0000001c0f727819 */ /* 0x000fc40000010e42 */
[----:B------:R-:W-:Y:S02]  /*2980*/  LOP3.LUT R41, R93, R52, R91, 0xb4, !PT ;  /* 0x000000345d297212 */ /* 0x000fe400078eb45b */
[----:B------:R-:W-:Y:S02]  /*2990*/  LOP3.LUT R73, R91, R83, R52, 0xb4, !PT ;  /* 0x000000535b497212 */ /* 0x000fe400078eb434 */
[----:B------:R-:W-:Y:S02]  /*29a0*/  LOP3.LUT R62, R52, R104, R83, 0xb4, !PT ;  /* 0x00000068343e7212 */ /* 0x000fe400078eb453 */
[----:B------:R-:W-:Y:S02]  /*29b0*/  SHF.L.W.U32.HI R78, R14, 0xd, R61 ;  /* 0x0000000d0e4e7819 */ /* 0x000fe40000010e3d */
[----:B------:R-:W-:Y:S02]  /*29c0*/  LOP3.LUT R52, R58, R81, R63, 0xb4, !PT ;  /* 0x000000513a347212 */ /* 0x000fe400078eb43f */
[----:B------:R-:W-:-:S02]  /*29d0*/  LOP3.LUT R57, R63, R72, R81, 0xb4, !PT ;  /* 0x000000483f397212 */ /* 0x000fc400078eb451 */
[----:B------:R-:W-:Y:S02]  /*29e0*/  LOP3.LUT R54, R81, R51, R72, 0xb4, !PT ;  /* 0x0000003351367212 */ /* 0x000fe400078eb448 */
[----:B------:R-:W-:Y:S02]  /*29f0*/  LOP3.LUT R56, R72, R58, R51, 0xb4, !PT ;  /* 0x0000003a48387212 */ /* 0x000fe400078eb433 */
[----:B------:R-:W-:Y:S02]  /*2a00*/  LOP3.LUT R66, R51, R63, R58, 0xb4, !PT ;  /* 0x0000003f33427212 */ /* 0x000fe400078eb43a */
[----:B------:R-:W-:Y:S02]  /*2a10*/  LOP3.LUT R14, R112, R110, R85, 0xb4, !PT ;  /* 0x0000006e700e7212 */ /* 0x000fe400078eb455 */
        /* <DEDUP_REMOVED lines=28> */
[C---:B------:R-:W-:Y:S02]  /*2be0*/  LOP3.LUT R9, R11.reuse, R4, R37, 0x6, !PT ;  /* 0x000000040b097212 */ /* 0x040fe400078e0625 */
[----:B------:R-:W-:Y:S02]  /*2bf0*/  LOP3.LUT R53, R104, R91, R93, 0xb4, !PT ;  /* 0x0000005b68357212 */ /* 0x000fe400078eb45d */
[----:B------:R-:W-:Y:S02]  /*2c00*/  LOP3.LUT R71, R11, R10, RZ, 0x3c, !PT ;  /* 0x0000000a0b477212 */ /* 0x000fe400078e3cff */
[----:B------:R-:W-:-:S02]  /*2c10*/  LOP3.LUT R11, R48, R11, R74, 0xb4, !PT ;  /* 0x0000000b300b7212 */ /* 0x000fc400078eb44a */
[----:B------:R-:W-:Y:S02]  /*2c20*/  LOP3.LUT R77, R50, R5, R21, 0x90, !PT ;  /* 0x00000005324d7212 */ /* 0x000fe400078e9015 */
[----:B------:R-:W-:Y:S02]  /*2c30*/  LOP3.LUT R78, R74, R9, RZ, 0x3c, !PT ;  /* 0x000000094a4e7212 */ /* 0x000fe400078e3cff */
[----:B------:R-:W-:Y:S02]  /*2c40*/  LOP3.LUT R74, R45, R74, R48, 0xb4, !PT ;  /* 0x0000004a2d4a7212 */ /* 0x000fe400078eb430 */
[----:B------:R-:W-:Y:S02]  /*2c50*/  LOP3.LUT R104, R50, R7, R43, 0xb4, !PT ;  /* 0x0000000732687212 */ /* 0x000fe400078eb42b */
[----:B------:R-:W-:Y:S02]  /*2c60*/  LOP3.LUT R116, R59, R53, R60, 0x96, !PT ;  /* 0x000000353b747212 */ /* 0x000fe400078e963c */
[----:B------:R-:W-:-:S02]  /*2c70*/  LOP3.LUT R99, R63, R57, R64, 0x96, !PT ;  /* 0x000000393f637212 */ /* 0x000fc400078e9640 */
[C---:B------:R-:W-:Y:S02]  /*2c80*/  LOP3.LUT R10, R6.reuse, R5, R21, 0x6, !PT ;  /* 0x00000005060a7212 */ /* 0x040fe400078e0615 */
[----:B------:R-:W-:Y:S02]  /*2c90*/  LOP3.LUT R77, R6, R77, RZ, 0x3c, !PT ;  /* 0x0000004d064d7212 */ /* 0x000fe400078e3cff */
[----:B------:R-:W-:Y:S02]  /*2ca0*/  LOP3.LUT R106, R43, R6, R7, 0xb4, !PT ;  /* 0x000000062b6a7212 */ /* 0x000fe400078eb407 */
[----:B------:R-:W-:Y:S02]  /*2cb0*/  LOP3.LUT R91, R61, R62, R49, 0x96, !PT ;  /* 0x0000003e3d5b7212 */ /* 0x000fe400078e9631 */
[----:B------:R-:W-:Y:S02]  /*2cc0*/  LOP3.LUT R6, R65, R66, R55, 0x96, !PT ;  /* 0x0000004241067212 */ /* 0x000fe400078e9637 */
[----:B------:R-:W-:-:S02]  /*2cd0*/  LOP3.LUT R116, R74, R116, R67, 0x96, !PT ;  /* 0x000000744a747212 */ /* 0x000fc400078e9643 */
[----:B------:R-:W-:Y:S02]  /*2ce0*/  LOP3.LUT R99, R104, R99, R69, 0x96, !PT ;  /* 0x0000006368637212 */ /* 0x000fe400078e9645 */
[----:B------:R-:W-:Y:S02]  /*2cf0*/  LOP3.LUT R89, R7, R10, RZ, 0x3c, !PT ;  /* 0x0000000a07597212 */ /* 0x000fe400078e3cff */
[----:B------:R-:W-:Y:S02]  /*2d00*/  LOP3.LUT R102, R82, R73, R14, 0x96, !PT ;  /* 0x0000004952667212 */ /* 0x000fe400078e960e */
[----:B------:R-:W-:Y:S02]  /*2d10*/  LOP3.LUT R79, R95, R56, R47, 0x96, !PT ;  /* 0x000000385f4f7212 */ /* 0x000fe400078e962f */
[----:B------:R-:W-:Y:S02]  /*2d20*/  LOP3.LUT R91, R71, R91, R68, 0x96, !PT ;  /* 0x0000005b475b7212 */ /* 0x000fe400078e9644 */
[----:B------:R-:W-:-:S02]  /*2d30*/  LOP3.LUT R6, R77, R6, R70, 0x96, !PT ;  /* 0x000000064d067212 */ /* 0x000fc400078e9646 */
[----:B------:R-:W-:Y:S02]  /*2d40*/  SHF.L.W.U32.HI R10, R99, 0x1, R116 ;  /* 0x00000001630a7819 */ /* 0x000fe40000010e74 */
[----:B------:R-:W-:Y:S02]  /*2d50*/  SHF.L.W.U32.HI R9, R116, 0x1, R99 ;  /* 0x0000000174097819 */ /* 0x000fe40000010e63 */
[----:B------:R-:W-:Y:S02]  /*2d60*/  LOP3.LUT R102, R78, R102, R101, 0x96, !PT ;  /* 0x000000664e667212 */ /* 0x000fe400078e9665 */
[----:B------:R-:W-:Y:S02]  /*2d70*/  LOP3.LUT R79, R89, R79, R114, 0x96, !PT ;  /* 0x0000004f594f7212 */ /* 0x000fe400078e9672 */
[----:B------:R-:W-:Y:S02]  /*2d80*/  SHF.L.W.U32.HI R81, R91, 0x1, R6 ;  /* 0x000000015b517819 */ /* 0x000fe40000010e06 */
[----:B------:R-:W-:-:S02]  /*2d90*/  LOP3.LUT R10, R10, R91, RZ, 0x3c, !PT ;  /* 0x0000005b0a0a7212 */ /* 0x000fc400078e3cff */
[----:B------:R-:W-:Y:S02]  /*2da0*/  SHF.L.W.U32.HI R91, R6, 0x1, R91 ;  /* 0x00000001065b7819 */ /* 0x000fe40000010e5b */
[----:B------:R-:W-:Y:S02]  /*2db0*/  LOP3.LUT R9, R9, R6, RZ, 0x3c, !PT ;  /* 0x0000000609097212 */ /* 0x000fe400078e3cff */
[----:B------:R-:W-:Y:S02]  /*2dc0*/  SHF.L.W.U32.HI R6, R102, 0x1, R79 ;  /* 0x0000000166067819 */ /* 0x000fe40000010e4f */
[----:B------:R-:W-:Y:S02]  /*2dd0*/  SHF.L.W.U32.HI R7, R79, 0x1, R102 ;  /* 0x000000014f077819 */ /* 0x000fe40000010e66 */
[C---:B------:R-:W-:Y:S01]  /*2de0*/  LEA R76, R3.reuse, UR4, 0x3 ;  /* 0x00000004034c7c11 */ /* 0x040fe2000f8e18ff */
[----:B------:R-:W-:Y:S01]  /*2df0*/  VIADD R3, R3, 0x2 ;  /* 0x0000000203037836 */ /* 0x000fe20000000000 */
[----:B------:R-:W-:-:S02]  /*2e00*/  LOP3.LUT R112, R6, R99, RZ, 0x3c, !PT ;  /* 0x0000006306707212 */ /* 0x000fc400078e3cff */
[----:B------:R-:W-:Y:S02]  /*2e10*/  LOP3.LUT R107, R7, R116, RZ, 0x3c, !PT ;  /* 0x00000074076b7212 */ /* 0x000fe400078e3cff */
[----:B------:R-:W1:Y:S01]  /*2e20*/  LDC.64 R6, c[0x3][R76] ;  /* 0x00c000004c067b82 */ /* 0x000e620000000a00 */
[----:B------:R-:W-:Y:S02]  /*2e30*/  LOP3.LUT R93, R75, R54, R13, 0x96, !PT ;  /* 0x000000364b5d7212 */ /* 0x000fe400078e960d */
[----:B------:R-:W-:Y:S02]  /*2e40*/  LOP3.LUT R108, R72, R41, R12, 0x96, !PT ;  /* 0x00000029486c7212 */ /* 0x000fe400078e960c */
[----:B------:R-:W-:Y:S02]  /*2e50*/  LOP3.LUT R93, R106, R93, R97, 0x96, !PT ;  /* 0x0000005d6a5d7212 */ /* 0x000fe400078e9661 */
[----:B------:R-:W-:Y:S02]  /*2e60*/  LOP3.LUT R108, R11, R108, R80, 0x96, !PT ;  /* 0x0000006c0b6c7212 */ /* 0x000fe400078e9650 */
        /* <DEDUP_REMOVED lines=9> */
[-C--:B------:R-:W-:Y:S02]  /*2f00*/  LOP3.LUT R93, R78, R91.reuse, RZ, 0x3c, !PT ;  /* 0x0000005b4e5d7212 */ /* 0x080fe400078e3cff */
[-C--:B------:R-:W-:Y:S02]  /*2f10*/  LOP3.LUT R101, R101, R91.reuse, RZ, 0x3c, !PT ;  /* 0x0000005b65657212 */ /* 0x080fe400078e3cff */
[----:B------:R-:W-:Y:S02]  /*2f20*/  LOP3.LUT R78, R82, R91, RZ, 0x3c, !PT ;  /* 0x0000005b524e7212 */ /* 0x000fe400078e3cff */
[----:B------:R-:W-:-:S02]  /*2f30*/  LOP3.LUT R114, R114, R110, RZ, 0x3c, !PT ;  /* 0x0000006e72727212 */ /* 0x000fc400078e3cff */
[----:B------:R-:W-:Y:S02]  /*2f40*/  LOP3.LUT R82, R14, R91, RZ, 0x3c, !PT ;  /* 0x0000005b0e527212 */ /* 0x000fe400078e3cff */
[----:B------:R-:W-:Y:S02]  /*2f50*/  SHF.L.W.U32.HI R14, R11, 0xb, R106 ;  /* 0x0000000b0b0e7819 */ /* 0x000fe40000010e6a */
[----:B------:R-:W-:Y:S02]  /*2f60*/  SHF.L.W.U32.HI R11, R106, 0xb, R11 ;  /* 0x0000000b6a0b7819 */ /* 0x000fe40000010e0b */
[----:B------:R-:W-:Y:S02]  /*2f70*/  LOP3.LUT R103, R54, R112, RZ, 0x3c, !PT ;  /* 0x0000007036677212 */ /* 0x000fe400078e3cff */
[----:B------:R-:W-:Y:S02]  /*2f80*/  SHF.L.W.U32.HI R106, R101, 0x17, R114 ;  /* 0x00000017656a7819 */ /* 0x000fe40000010e72 */
[----:B------:R-:W-:-:S02]  /*2f90*/  SHF.L.W.U32.HI R72, R114, 0x17, R101 ;  /* 0x0000001772487819 */ /* 0x000fc40000010e65 */
[----:B------:R-:W-:Y:S02]  /*2fa0*/  LOP3.LUT R75, R39, R10, RZ, 0x3c, !PT ;  /* 0x0000000a274b7212 */ /* 0x000fe400078e3cff */
[----:B------:R-:W-:Y:S02]  /*2fb0*/  LOP3.LUT R54, R52, R9, RZ, 0x3c, !PT ;  /* 0x0000000934367212 */ /* 0x000fe400078e3cff */
[----:B------:R-:W-:Y:S02]  /*2fc0*/  LOP3.LUT R114, R85, R39, R8, 0x96, !PT ;  /* 0x0000002755727212 */ /* 0x000fe400078e9608 */
[----:B------:R-:W-:Y:S02]  /*2fd0*/  LOP3.LUT R101, R58, R52, R15, 0x96, !PT ;  /* 0x000000343a657212 */ /* 0x000fe400078e960f */
[----:B-1----:R-:W-:Y:S02]  /*2fe0*/  LOP3.LUT R6, R6, R48, R45, 0xb4, !PT ;  /* 0x0000003006067212 */ /* 0x002fe400078eb42d */
[----:B------:R-:W-:-:S02]  /*2ff0*/  LOP3.LUT R39, R8, R10, RZ, 0x3c, !PT ;  /* 0x0000000a08277212 */ /* 0x000fc400078e3cff */
[----:B------:R-:W-:Y:S02]  /*3000*/  LOP3.LUT R52, R15, R9, RZ, 0x3c, !PT ;  /* 0x000000090f347212 */ /* 0x000fe400078e3cff */
[----:B------:R-:W-:Y:S02]  /*3010*/  LOP3.LUT R43, R7, R43, R50, 0xb4, !PT ;  /* 0x0000002b072b7212 */ /* 0x000fe400078eb432 */
[-C--:B------:R-:W-:Y:S02]  /*3020*/  LOP3.LUT R108, R89, R110.reuse, RZ, 0x3c, !PT ;  /* 0x0000006e596c7212 */ /* 0x080fe400078e3cff */
[-C--:B------:R-:W-:Y:S02]  /*3030*/  LOP3.LUT R95, R95, R110.reuse, RZ, 0x3c, !PT ;  /* 0x0000006e5f5f7212 */ /* 0x080fe400078e3cff */
[----:B------:R-:W-:Y:S02]  /*3040*/  LOP3.LUT R56, R56, R110, RZ, 0x3c, !PT ;  /* 0x0000006e38387212 */ /* 0x000fe400078e3cff */
[----:B------:R-:W-:-:S02]  /*3050*/  LOP3.LUT R99, R13, R112, RZ, 0x3c, !PT ;  /* 0x000000700d637212 */ /* 0x000fc400078e3cff */
[----:B------:R-:W-:Y:S02]  /*3060*/  LOP3.LUT R110, R12, R107, RZ, 0x3c, !PT ;  /* 0x0000006b0c6e7212 */ /* 0x000fe400078e3cff */
[----:B------:R-:W-:Y:S02]  /*3070*/  LOP3.LUT R37, R6, R4, R37, 0x96, !PT ;  /* 0x0000000406257212 */ /* 0x000fe400078e9625 */
[----:B------:R-:W-:Y:S02]  /*3080*/  SHF.L.W.U32.HI R8, R39, 0x12, R52 ;  /* 0x0000001227087819 */ /* 0x000fe40000010e34 */
[----:B------:R-:W-:Y:S02]  /*3090*/  LOP3.LUT R6, R43, R5, R21, 0x96, !PT ;  /* 0x000000052b067212 */ /* 0x000fe400078e9615 */
[----:B------:R-:W-:Y:S02]  /*30a0*/  SHF.L.W.U32.HI R39, R52, 0x12, R39 ;  /* 0x0000001234277819 */ /* 0x000fe40000010e27 */
[----:B------:R-:W-:-:S02]  /*30b0*/  SHF.L.W.U32.HI R15, R78, 0x19, R95 ;  /* 0x000000194e0f7819 */ /* 0x000fc40000010e5f */
[----:B------:R-:W-:Y:S02]  /*30c0*/  SHF.L.W.U32.HI R52, R95, 0x19, R78 ;  /* 0x000000195f347819 */ /* 0x000fe40000010e4e */
[----:B------:R-:W-:Y:S02]  /*30d0*/  LOP3.LUT R73, R73, R91, RZ, 0x3c, !PT ;  /* 0x0000005b49497212 */ /* 0x000fe400078e3cff */
[----:B------:R-:W-:Y:S02]  /*30e0*/  SHF.L.W.U32.HI R78, R110, 0x1d, R99 ;  /* 0x0000001d6e4e7819 */ /* 0x000fe40000010e63 */
[----:B------:R-:W-:Y:S02]  /*30f0*/  SHF.L.W.U32.HI R7, R99, 0x1d, R110 ;  /* 0x0000001d63077819 */ /* 0x000fe40000010e6e */
[----:B------:R-:W-:Y:S02]  /*3100*/  LOP3.LUT R110, R37, R114, R83, 0x96, !PT ;  /* 0x00000072256e7212 */ /* 0x000fe400078e9653 */
[----:B------:R-:W-:-:S02]  /*3110*/  LOP3.LUT R101, R6, R101, R51, 0x96, !PT ;  /* 0x0000006506657212 */ /* 0x000fc400078e9633 */
[----:B------:R-:W-:Y:S02]  /*3120*/  LOP3.LUT R97, R97, R112, RZ, 0x3c, !PT ;  /* 0x0000007061617212 */ /* 0x000fe400078e3cff */
[-C--:B------:R-:W-:Y:S02]  /*3130*/  LOP3.LUT R112, R80, R107.reuse, RZ, 0x3c, !PT ;  /* 0x0000006b50707212 */ /* 0x080fe400078e3cff */
[----:B------:R-:W-:Y:S02]  /*3140*/  SHF.L.W.U32.HI R12, R73, 0x15, R56 ;  /* 0x00000015490c7819 */ /* 0x000fe40000010e38 */
[----:B------:R-:W-:Y:S02]  /*3150*/  SHF.L.W.U32.HI R13, R56, 0x15, R73 ;  /* 0x00000015380d7819 */ /* 0x000fe40000010e49 */
[----:B------:R-:W-:Y:S02]  /*3160*/  LOP3.LUT R80, R41, R107, RZ, 0x3c, !PT ;  /* 0x0000006b29507212 */ /* 0x000fe400078e3cff */
[----:B------:R-:W-:-:S02]  /*3170*/  SHF.L.W.U32.HI R89, R47, 0x1e, R116 ;  /* 0x0000001e2f597819 */ /* 0x000fc40000010e74 */
[----:B------:R-:W-:Y:S02]  /*3180*/  SHF.L.W.U32.HI R73, R116, 0x1e, R47 ;  /* 0x0000001e74497819 */ /* 0x000fe40000010e2f */
[----:B------:R-:W-:Y:S02]  /*3190*/  SHF.L.W.U32.HI R5, R101, 0x1, R110 ;  /* 0x0000000165057819 */ /* 0x000fe40000010e6e */
[----:B------:R-:W-:Y:S02]  /*31a0*/  SHF.L.W.U32.HI R47, R82, 0x18, R105 ;  /* 0x00000018522f7819 */ /* 0x000fe40000010e69 */
[----:B------:R-:W-:Y:S02]  /*31b0*/  SHF.L.W.U32.HI R41, R105, 0x18, R82 ;  /* 0x0000001869297819 */ /* 0x000fe40000010e52 */
[----:B------:R-:W-:Y:S02]  /*31c0*/  SHF.L.W.U32.HI R4, R110, 0x1, R101 ;  /* 0x000000016e047819 */ /* 0x000fe40000010e65 */
[----:B------:R-:W-:-:S02]  /*31d0*/  LOP3.LUT R105, R51, R9, RZ, 0x3c, !PT ;  /* 0x0000000933697212 */ /* 0x000fc400078e3cff */
[----:B------:R-:W-:Y:S02]  /*31e0*/  SHF.L.W.U32.HI R50, R93, 0x1c, R108 ;  /* 0x0000001c5d327819 */ /* 0x000fe40000010e6c */
[----:B------:R-:W-:Y:S02]  /*31f0*/  SHF.L.W.U32.HI R51, R108, 0x1c, R93 ;  /* 0x0000001c6c337819 */ /* 0x000fe40000010e5d */
[----:B------:R-:W-:Y:S02]  /*3200*/  LOP3.LUT R114, R81, R101, RZ, 0x3c, !PT ;  /* 0x0000006551727212 */ /* 0x000fe400078e3cff */
[----:B------:R-:W-:Y:S02]  /*3210*/  SHF.L.W.U32.HI R48, R112, 0x6, R97 ;  /* 0x0000000670307819 */ /* 0x000fe40000010e61 */
[----:B------:R-:W-:Y:S02]  /*3220*/  SHF.L.W.U32.HI R45, R97, 0x6, R112 ;  /* 0x00000006612d7819 */ /* 0x000fe40000010e70 */
[----:B------:R-:W-:-:S02]  /*3230*/  LOP3.LUT R108, R5, R102, RZ, 0x3c, !PT ;  /* 0x00000066056c7212 */ /* 0x000fc400078e3cff */
[----:B------:R-:W-:Y:S02]  /*3240*/  LOP3.LUT R112, R4, R79, RZ, 0x3c, !PT ;  /* 0x0000004f04707212 */ /* 0x000fe400078e3cff */
[----:B------:R-:W-:Y:S02]  /*3250*/  LOP3.LUT R118, R57, R114, RZ, 0x3c, !PT ;  /* 0x0000007239767212 */ /* 0x000fe400078e3cff */
[-C--:B------:R-:W-:Y:S02]  /*3260*/  LOP3.LUT R43, R71, R108.reuse, RZ, 0x3c, !PT ;  /* 0x0000006c472b7212 */ /* 0x080fe400078e3cff */
[-C--:B------:R-:W-:Y:S02]  /*3270*/  LOP3.LUT R57, R68, R108.reuse, RZ, 0x3c, !PT ;  /* 0x0000006c44397212 */ /* 0x080fe400078e3cff */
[-C--:B------:R-:W-:Y:S02]  /*3280*/  LOP3.LUT R61, R61, R108.reuse, RZ, 0x3c, !PT ;  /* 0x0000006c3d3d7212 */ /* 0x080fe400078e3cff */
[----:B------:R-:W-:-:S02]  /*3290*/  LOP3.LUT R5, R62, R108, RZ, 0x3c, !PT ;  /* 0x0000006c3e057212 */ /* 0x000fc400078e3cff */
[----:B------:R-:W-:Y:S02]  /*32a0*/  LOP3.LUT R49, R49, R108, RZ, 0x3c, !PT ;  /* 0x0000006c31317212 */ /* 0x000fe400078e3cff */
[-C--:B------:R-:W-:Y:S02]  /*32b0*/  LOP3.LUT R108, R70, R112.reuse, RZ, 0x3c, !PT ;  /* 0x00000070466c7212 */ /* 0x080fe400078e3cff */
[-C--:B------:R-:W-:Y:S02]  /*32c0*/  LOP3.LUT R4, R55, R112.reuse, RZ, 0x3c, !PT ;  /* 0x0000007037047212 */ /* 0x080fe400078e3cff */
[-C--:B------:R-:W-:Y:S02]  /*32d0*/  LOP3.LUT R70, R66, R112.reuse, RZ, 0x3c, !PT ;  /* 0x0000007042467212 */ /* 0x080fe400078e3cff */
[----:B------:R-:W-:Y:S02]  /*32e0*/  LOP3.LUT R62, R65, R112, RZ, 0x3c, !PT ;  /* 0x00000070413e7212 */ /* 0x000fe400078e3cff */
[----:B------:R-:W-:-:S02]  /*32f0*/  SHF.L.W.U32.HI R71, R5, 0x8, R70 ;  /* 0x0000000805477819 */ /* 0x000fc40000010e46 */
[----:B------:R-:W-:Y:S02]  /*3300*/  SHF.L.W.U32.HI R65, R49, 0xe, R4 ;  /* 0x0000000e31417819 */ /* 0x000fe40000010e04 */
[----:B------:R-:W-:Y:S02]  /*3310*/  SHF.L.W.U32.HI R66, R4, 0xe, R49 ;  /* 0x0000000e04427819 */ /* 0x000fe40000010e31 */
[----:B------:R-:W-:Y:S02]  /*3320*/  SHF.L.W.U32.HI R70, R70, 0x8, R5 ;  /* 0x0000000846467819 */ /* 0x000fe40000010e05 */
[----:B------:R1:W2:Y:S01]  /*3330*/  LDC.64 R4, c[0x3][R76+0x8] ;  /* 0x00c002004c047b82 */ /* 0x0002a20000000a00 */
[----:B------:R-:W-:Y:S02]  /*3340*/  LOP3.LUT R110, R87, R110, RZ, 0x3c, !PT ;  /* 0x0000006e576e7212 */ /* 0x000fe400078e3cff */
[----:B------:R-:W-:Y:S02]  /*3350*/  LOP3.LUT R87, R104, R114, RZ, 0x3c, !PT ;  /* 0x0000007268577212 */ /* 0x000fe400078e3cff */
[----:B------:R-:W-:-:S02]  /*3360*/  LOP3.LUT R102, R60, R110, RZ, 0x3c, !PT ;  /* 0x0000006e3c667212 */ /* 0x000fc400078e3cff */
[-C--:B------:R-:W-:Y:S02]  /*3370*/  LOP3.LUT R81, R67, R110.reuse, RZ, 0x3c, !PT ;  /* 0x0000006e43517212 */ /* 0x080fe400078e3cff */
[----:B------:R-:W-:Y:S02]  /*3380*/  LOP3.LUT R79, R59, R110, RZ, 0x3c, !PT ;  /* 0x0000006e3b4f7212 */ /* 0x000fe400078e3cff */
[-C--:B------:R-:W-:Y:S02]  /*3390*/  LOP3.LUT R60, R69, R114.reuse, RZ, 0x3c, !PT ;  /* 0x00000072453c7212 */ /* 0x080fe400078e3cff */
[----:B------:R-:W-:Y:S02]  /*33a0*/  LOP3.LUT R59, R64, R114, RZ, 0x3c, !PT ;  /* 0x00000072403b7212 */ /* 0x000fe400078e3cff */
[----:B------:R-:W-:Y:S02]  /*33b0*/  SHF.L.W.U32.HI R91, R75, 0x9, R54 ;  /* 0x000000094b5b7819 */ /* 0x000fe40000010e36 */
[----:B------:R-:W-:-:S02]  /*33c0*/  LOP3.LUT R104, R77, R112, RZ, 0x3c, !PT ;  /* 0x000000704d687212 */ /* 0x000fc400078e3cff */
[----:B------:R-:W-:Y:S02]  /*33d0*/  SHF.L.W.U32.HI R75, R54, 0x9, R75 ;  /* 0x00000009364b7819 */ /* 0x000fe40000010e4b */
[-C--:B------:R-:W-:Y:S02]  /*33e0*/  LOP3.LUT R74, R74, R110.reuse, RZ, 0x3c, !PT ;  /* 0x0000006e4a4a7212 */ /* 0x080fe400078e3cff */
[----:B------:R-:W-:Y:S02]  /*33f0*/  LOP3.LUT R53, R53, R110, RZ, 0x3c, !PT ;  /* 0x0000006e35357212 */ /* 0x000fe400078e3cff */
[----:B------:R-:W-:Y:S02]  /*3400*/  SHF.L.W.U32.HI R67, R81, 0xc, R60 ;  /* 0x0000000c51437819 */ /* 0x000fe40000010e3c */
[----:B------:R-:W-:Y:S02]  /*3410*/  SHF.L.W.U32.HI R64, R60, 0xc, R81 ;  /* 0x0000000c3c407819 */ /* 0x000fe40000010e51 */
[----:B------:R-:W-:-:S02]  /*3420*/  LOP3.LUT R54, R83, R10, RZ, 0x3c, !PT ;  /* 0x0000000a53367212 */ /* 0x000fc400078e3cff */
[----:B------:R-:W-:Y:S02]  /*3430*/  LOP3.LUT R110, R63, R114, RZ, 0x3c, !PT ;  /* 0x000000723f6e7212 */ /* 0x000fe400078e3cff */
[----:B------:R-:W-:Y:S02]  /*3440*/  SHF.L.W.U32.HI R60, R61, 0x7, R62 ;  /* 0x000000073d3c7819 */ /* 0x000fe40000010e3e */
[----:B------:R-:W-:Y:S02]  /*3450*/  SHF.L.W.U32.HI R68, R102, 0x2, R59 ;  /* 0x0000000266447819 */ /* 0x000fe40000010e3b */
[----:B------:R-:W-:Y:S02]  /*3460*/  SHF.L.W.U32.HI R102, R59, 0x2, R102 ;  /* 0x000000023b667819 */ /* 0x000fe40000010e66 */
[----:B------:R-:W-:Y:S02]  /*3470*/  LOP3.LUT R85, R85, R10, RZ, 0x3c, !PT ;  /* 0x0000000a55557212 */ /* 0x000fe400078e3cff */
[----:B------:R-:W-:-:S02]  /*3480*/  LOP3.LUT R58, R58, R9, RZ, 0x3c, !PT ;  /* 0x000000093a3a7212 */ /* 0x000fc400078e3cff */
        /* <DEDUP_REMOVED lines=11> */
[----:B------:R-:W-:-:S02]  /*3540*/  SHF.L.W.U32.HI R59, R53, 0xd, R118 ;  /* 0x0000000d353b7819 */ /* 0x000fc40000010e76 */
[----:B------:R-:W-:Y:S02]  /*3550*/  LOP3.LUT R60, R60, R102, R91, 0xb4, !PT ;  /* 0x000000663c3c7212 */ /* 0x000fe400078eb45b */
[----:B------:R-:W-:Y:S02]  /*3560*/  LOP3.LUT R74, R91, R89, R102, 0xb4, !PT ;  /* 0x000000595b4a7212 */ /* 0x000fe400078eb466 */
[----:B------:R-:W-:Y:S02]  /*3570*/  SHF.L.W.U32.HI R21, R85, 0x3, R58 ;  /* 0x0000000355157819 */ /* 0x000fe40000010e3a */
[----:B------:R-:W-:Y:S02]  /*3580*/  SHF.L.W.U32.HI R118, R118, 0xd, R53 ;  /* 0x0000000d76767819 */ /* 0x000fe40000010e35 */
[----:B------:R-:W-:Y:S02]  /*3590*/  LOP3.LUT R102, R102, R106, R89, 0xb4, !PT ;  /* 0x0000006a66667212 */ /* 0x000fe400078eb459 */
[----:B------:R-:W-:-:S02]  /*35a0*/  SHF.L.W.U32.HI R58, R58, 0x3, R85 ;  /* 0x000000033a3a7819 */ /* 0x000fc40000010e55 */
[----:B------:R-:W-:Y:S02]  /*35b0*/  SHF.L.W.U32.HI R116, R57, 0x14, R108 ;  /* 0x0000001439747819 */ /* 0x000fe40000010e6c */
[----:B------:R-:W-:Y:S02]  /*35c0*/  LOP3.LUT R53, R73, R62, R72, 0xb4, !PT ;  /* 0x0000003e49357212 */ /* 0x000fe400078eb448 */
[----:B------:R-:W-:Y:S02]  /*35d0*/  LOP3.LUT R112, R72, R75, R62, 0xb4, !PT ;  /* 0x0000004b48707212 */ /* 0x000fe400078eb43e */
[----:B------:R-:W-:Y:S02]  /*35e0*/  LOP3.LUT R89, R62, R68, R75, 0xb4, !PT ;  /* 0x000000443e597212 */ /* 0x000fe400078eb44b */
[----:B------:R-:W-:Y:S02]  /*35f0*/  SHF.L.W.U32.HI R54, R105, 0x4, R54 ;  /* 0x0000000469367819 */ /* 0x000fe40000010e36 */
[----:B------:R-:W-:-:S02]  /*3600*/  SHF.L.W.U32.HI R85, R79, 0xa, R110 ;  /* 0x0000000a4f557819 */ /* 0x000fc40000010e6e */
[----:B------:R-:W-:Y:S02]  /*3610*/  SHF.L.W.U32.HI R57, R108, 0x14, R57 ;  /* 0x000000146c397819 */ /* 0x000fe40000010e39 */
        /* <DEDUP_REMOVED lines=14> */
[----:B------:R-:W-:Y:S01]  /*3700*/  LOP3.LUT R83, R41, R54, R83, 0xb4, !PT ;  /* 0x0000003629537212 */ /* 0x000fe200078eb453 */
[----:B------:R-:W-:Y:S01]  /*3710*/  IMAD.MOV.U32 R54, RZ, RZ, R61 ;  /* 0x000000ffff367224 */ /* 0x000fe200078e003d */
[----:B------:R-:W-:Y:S01]  /*3720*/  ISETP.NE.AND P1, PT, R3, 0x18, PT ;  /* 0x000000180300780c */ /* 0x000fe20003f25270 */
[----:B------:R-:W-:Y:S01]  /*3730*/  IMAD.MOV.U32 R61, RZ, RZ, R110 ;  /* 0x000000ffff3d7224 */ /* 0x000fe200078e006e */
[----:B------:R-:W-:-:S02]  /*3740*/  LOP3.LUT R75, R75, R73, R68, 0xb4, !PT ;  /* 0x000000494b4b7212 */ /* 0x000fc400078eb444 */
[----:B------:R-:W-:Y:S01]  /*3750*/  LOP3.LUT R103, R68, R72, R73, 0xb4, !PT ;  /* 0x0000004844677212 */ /* 0x000fe200078eb449 */
[----:B------:R-:W-:Y:S01]  /*3760*/  IMAD.MOV.U32 R72, RZ, RZ, R60 ;  /* 0x000000ffff487224 */ /* 0x000fe200078e003c */
[----:B------:R-:W-:Y:S01]  /*3770*/  LOP3.LUT R80, R80, R43, R47, 0xb4, !PT ;  /* 0x0000002b50507212 */ /* 0x000fe200078eb42f */
[----:B------:R-:W-:Y:S01]  /*3780*/  IMAD.MOV.U32 R60, RZ, RZ, R63 ;  /* 0x000000ffff3c7224 */ /* 0x000fe200078e003f */
[----:B------:R-:W-:Y:S01]  /*3790*/  LOP3.LUT R82, R47, R82, R43, 0xb4, !PT ;  /* 0x000000522f527212 */ /* 0x000fe200078eb42b */
[----:B------:R-:W-:Y:S01]  /*37a0*/  IMAD.MOV.U32 R73, RZ, RZ, R89 ;  /* 0x000000ffff497224 */ /* 0x000fe200078e0059 */
[----:B------:R-:W-:Y:S01]  /*37b0*/  LOP3.LUT R41, R51, R58, R57, 0xb4, !PT ;  /* 0x0000003a33297212 */ /* 0x000fe200078eb439 */
[----:B------:R-:W-:Y:S01]  /*37c0*/  IMAD.MOV.U32 R63, RZ, RZ, R85 ;  /* 0x000000ffff3f7224 */ /* 0x000fe200078e0055 */
[----:B------:R-:W-:Y:S02]  /*37d0*/  LOP3.LUT R56, R57, R59, R58, 0xb4, !PT ;  /* 0x0000003b39387212 */ /* 0x000fe400078eb43a */
[----:B------:R-:W-:-:S02]  /*37e0*/  LOP3.LUT R8, R66, R15, RZ, 0x3c, !PT ;  /* 0x0000000f42087212 */ /* 0x000fc400078e3cff */
[----:B------:R-:W-:Y:S02]  /*37f0*/  LOP3.LUT R43, R45, R70, R52, 0xb4, !PT ;  /* 0x000000462d2b7212 */ /* 0x000fe400078eb434 */
[----:B------:R-:W-:Y:S02]  /*3800*/  LOP3.LUT R68, R52, R39, R70, 0xb4, !PT ;  /* 0x0000002734447212 */ /* 0x000fe400078eb446 */
[----:B------:R-:W-:Y:S02]  /*3810*/  LOP3.LUT R58, R58, R78, R59, 0xb4, !PT ;  /* 0x0000004e3a3a7212 */ /* 0x000fe400078eb43b */
[----:B-1----:R-:W-:Y:S02]  /*3820*/  LOP3.LUT R76, R59, R51, R78, 0xb4, !PT ;  /* 0x000000333b4c7212 */ /* 0x002fe400078eb44e */
[----:B------:R-:W-:Y:S02]  /*3830*/  LOP3.LUT R15, R14, R66, R13, 0xb4, !PT ;  /* 0x000000420e0f7212 */ /* 0x000fe400078eb40d */
[----:B------:R-:W-:-:S02]  /*3840*/  LOP3.LUT R70, R70, R104, R39, 0xb4, !PT ;  /* 0x0000006846467212 */ /* 0x000fc400078eb427 */
[----:B------:R-:W-:Y:S02]  /*3850*/  LOP3.LUT R59, R21, R7, R118, 0xb4, !PT ;  /* 0x00000007153b7212 */ /* 0x000fe400078eb476 */
[----:B------:R-:W-:Y:S02]  /*3860*/  LOP3.LUT R77, R118, R50, R7, 0xb4, !PT ;  /* 0x00000032764d7212 */ /* 0x000fe400078eb407 */
[----:B------:R-:W-:Y:S02]  /*3870*/  LOP3.LUT R79, R7, R116, R50, 0xb4, !PT ;  /* 0x00000074074f7212 */ /* 0x000fe400078eb432 */
[----:B------:R-:W-:Y:S02]  /*3880*/  LOP3.LUT R66, R13, R48, RZ, 0x3c, !PT ;  /* 0x000000300d427212 */ /* 0x000fe400078e3cff */
[----:B------:R-:W-:Y:S01]  /*3890*/  LOP3.LUT R47, R104, R52, R45, 0xb4, !PT ;  /* 0x00000034682f7212 */ /* 0x000fe200078eb42d */
[----:B------:R-:W-:Y:S01]  /*38a0*/  IMAD.MOV.U32 R52, RZ, RZ, R55 ;  /* 0x000000ffff347224 */ /* 0x000fe200078e0037 */
[----:B------:R-:W-:Y:S01]  /*38b0*/  LOP3.LUT R39, R39, R45, R104, 0xb4, !PT ;  /* 0x0000002d27277212 */ /* 0x000fe200078eb468 */
[----:B------:R-:W-:Y:S01]  /*38c0*/  IMAD.MOV.U32 R55, RZ, RZ, R112 ;  /* 0x000000ffff377224 */ /* 0x000fe200078e0070 */
[----:B------:R-:W-:Y:S01]  /*38d0*/  LOP3.LUT R78, R78, R57, R51, 0xb4, !PT ;  /* 0x000000394e4e7212 */ /* 0x000fe200078eb433 */
[----:B------:R-:W-:Y:S01]  /*38e0*/  IMAD.MOV.U32 R51, RZ, RZ, R114 ;  /* 0x000000ffff337224 */ /* 0x000fe200078e0072 */
[----:B------:R-:W-:-:S02]  /*38f0*/  LOP3.LUT R13, R67, R13, R14, 0xb4, !PT ;  /* 0x0000000d430d7212 */ /* 0x000fc400078eb40e */
[----:B------:R-:W-:Y:S02]  /*3900*/  LOP3.LUT R7, R65, R6, R9, 0x6, !PT ;  /* 0x0000000641077212 */ /* 0x000fe400078e0609 */
[----:B--2---:R-:W-:Y:S02]  /*3910*/  LOP3.LUT R4, R4, R14, R67, 0xb4, !PT ;  /* 0x0000000e04047212 */ /* 0x004fe400078eb443 */
[----:B------:R-:W-:Y:S01]  /*3920*/  LOP3.LUT R104, R50, R21, R116, 0xb4, !PT ;  /* 0x0000001532687212 */ /* 0x000fe200078eb474 */
[----:B------:R-:W-:Y:S01]  /*3930*/  IMAD.MOV.U32 R50, RZ, RZ, R87 ;  /* 0x000000ffff327224 */ /* 0x000fe200078e0057 */
[----:B------:R-:W-:Y:S02]  /*3940*/  LOP3.LUT R57, R116, R118, R21, 0xb4, !PT ;  /* 0x0000007674397212 */ /* 0x000fe400078eb415 */
[----:B------:R-:W-:Y:S02]  /*3950*/  LOP3.LUT R14, R64, R6, R9, 0x90, !PT ;  /* 0x00000006400e7212 */ /* 0x000fe400078e9009 */
[----:B------:R-:W-:-:S02]  /*3960*/  LOP3.LUT R21, R5, R11, R64, 0xb4, !PT ;  /* 0x0000000b05157212 */ /* 0x000fc400078eb440 */
[----:B------:R-:W-:Y:S01]  /*3970*/  LOP3.LUT R48, R64, R12, R11, 0xb4, !PT ;  /* 0x0000000c40307212 */ /* 0x000fe200078eb40b */
[----:B------:R-:W-:Y:S01]  /*3980*/  IMAD.MOV.U32 R64, RZ, RZ, R15 ;  /* 0x000000ffff407224 */ /* 0x000fe200078e000f */
[----:B------:R-:W-:Y:S01]  /*3990*/  LOP3.LUT R67, R12, R7, RZ, 0x3c, !PT ;  /* 0x000000070c437212 */ /* 0x000fe200078e3cff */
[----:B------:R-:W-:Y:S01]  /*39a0*/  IMAD.MOV.U32 R15, RZ, RZ, R106 ;  /* 0x000000ffff0f7224 */ /* 0x000fe200078e006a */
[----:B------:R-:W-:Y:S01]  /*39b0*/  LOP3.LUT R12, R11, R65, R12, 0xb4, !PT ;  /* 0x000000410b0c7212 */ /* 0x000fe200078eb40c */
[----:B------:R-:W-:Y:S01]  /*39c0*/  IMAD.MOV.U32 R7, RZ, RZ, R48 ;  /* 0x000000ffff077224 */ /* 0x000fe200078e0030 */
[----:B------:R-:W-:Y:S01]  /*39d0*/  LOP3.LUT R5, R65, R14, RZ, 0x3c, !PT ;  /* 0x0000000e41057212 */ /* 0x000fe200078e3cff */
[----:B------:R-:W-:Y:S01]  /*39e0*/  IMAD.MOV.U32 R14, RZ, RZ, R43 ;  /* 0x000000ffff0e7224 */ /* 0x000fe200078e002b */
[----:B------:R-:W-:Y:S01]  /*39f0*/  LOP3.LUT R21, R21, R6, R9, 0x96, !PT ;  /* 0x0000000615157212 */ /* 0x000fe200078e9609 */
[----:B------:R-:W-:Y:S01]  /*3a00*/  IMAD.MOV.U32 R6, RZ, RZ, R13 ;  /* 0x000000ffff067224 */ /* 0x000fe200078e000d */
[----:B------:R-:W-:Y:S01]  /*3a10*/  LOP3.LUT R4, R4, R37, R10, 0x96, !PT ;  /* 0x0000002504047212 */ /* 0x000fe200078e960a */
[----:B------:R-:W-:-:S02]  /*3a20*/  IMAD.MOV.U32 R65, RZ, RZ, R12 ;  /* 0x000000ffff417224 */ /* 0x000fc400078e000c */
[----:B------:R-:W-:Y:S02]  /*3a30*/  IMAD.MOV.U32 R9, RZ, RZ, R5 ;  /* 0x000000ffff097224 */ /* 0x000fe400078e0005 */
[----:B------:R-:W-:Y:S02]  /*3a40*/  IMAD.MOV.U32 R12, RZ, RZ, R47 ;  /* 0x000000ffff0c7224 */ /* 0x000fe400078e002f */
[----:B------:R-:W-:Y:S02]  /*3a50*/  IMAD.MOV.U32 R13, RZ, RZ, R108 ;  /* 0x000000ffff0d7224 */ /* 0x000fe400078e006c */
[----:B------:R-:W-:Y:S02]  /*3a60*/  IMAD.MOV.U32 R48, RZ, RZ, R39 ;  /* 0x000000ffff307224 */ /* 0x000fe400078e0027 */
[----:B------:R-:W-:Y:S02]  /*3a70*/  IMAD.MOV.U32 R10, RZ, RZ, R41 ;  /* 0x000000ffff0a7224 */ /* 0x000fe400078e0029 */
[----:B------:R-:W-:-:S02]  /*3a80*/  IMAD.MOV.U32 R11, RZ, RZ, R104 ;  /* 0x000000ffff0b7224 */ /* 0x000fc400078e0068 */
[----:B------:R-:W-:Y:S01]  /*3a90*/  IMAD.MOV.U32 R5, RZ, RZ, R21 ;  /* 0x000000ffff057224 */ /* 0x000fe200078e0015 */
[----:B------:R-:W-:Y:S06]  /*3aa0*/  @P1 BRA `(.L_x_8) ;  /* 0xffffffe400881947 */ /* 0x000fec000383ffff */
[----:B------:R-:W-:Y:S05]  /*3ab0*/  BSYNC.RECONVERGENT B3 ;  /* 0x0000000000037941 */ /* 0x000fea0003800200 */
.L_x_7:
[----:B------:R-:W2:Y:S04]  /*3ac0*/  LDL.64 R104, [R1+0x70] ;  /* 0x0000700001687983 */ /* 0x000ea80000100a00 */
[----:B------:R-:W-:Y:S04]  /*3ad0*/  STL.64 [R1+0x80], R4 ;  /* 0x0000800401007387 */ /* 0x000fe80000100a00 */
        /* <DEDUP_REMOVED lines=23> */
[----:B------:R1:W-:Y:S02]  /*3c50*/  STL.64 [R1+0xa8], R10 ;  /* 0x0000a80a01007387 */ /* 0x0003e40000100a00 */
[----:B-1----:R-:W-:-:S02]  /*3c60*/  CS2R R10, SRZ ;  /* 0x00000000000a7805 */ /* 0x002fc4000001ff00 */
[C---:B--2---:R-:W-:Y:S02]  /*3c70*/  IADD3 R20, P1, PT, R104.reuse, R20, RZ ;  /* 0x0000001468147210 */ /* 0x044fe40007f3e0ff */
[----:B------:R-:W-:-:S03]  /*3c80*/  IADD3 R3, P2, PT, -R104, 0x20, RZ ;  /* 0x0000002068037810 */ /* 0x000fc60007f5e1ff */
[----:B------:R-:W-:Y:S01]  /*3c90*/  IMAD.X R0, R105, 0x1, R0, P1 ;  /* 0x0000000169007824 */ /* 0x000fe200008e0600 */
[----:B------:R-:W-:Y:S01]  /*3ca0*/  ISETP.GT.U32.AND P1, PT, R20, R3, PT ;  /* 0x000000031400720c */ /* 0x000fe20003f24070 */
[----:B------:R-:W-:-:S05]  /*3cb0*/  IMAD.X R105, RZ, RZ, ~R105, P2 ;  /* 0x000000ffff697224 */ /* 0x000fca00010e0e69 */
[----:B------:R-:W-:-:S13]  /*3cc0*/  ISETP.GT.AND.EX P1, PT, R0, R105, PT, P1 ;  /* 0x000000690000720c */ /* 0x000fda0003f24310 */
[----:B------:R-:W-:Y:S05]  /*3cd0*/  @!P1 BRA `(.L_x_9) ;  /* 0xffffffdc00b49947 */ /* 0x000fea000383ffff */
[----:B------:R-:W-:Y:S05]  /*3ce0*/  BSYNC.RECONVERGENT B2 ;  /* 0x0000000000027941 */ /* 0x000fea0003800200 */
.L_x_3:
[----:B------:R-:W-:Y:S05]  /*3cf0*/  BRA `(.L_x_10) ;  /* 0x0000002000a47947 */ /* 0x000fea0003800000 */
.L_x_2:
[----:B------:R-:W-:Y:S01]  /*3d00*/  IADD3 R8, P1, PT, -R11, R4, RZ ;  /* 0x000000040b087210 */ /* 0x000fe20007f3e1ff */
[----:B------:R-:W-:Y:S01]  /*3d10*/  BSSY.RECONVERGENT B2, `(.L_x_11) ;  /* 0x0000018000027945 */ /* 0x000fe20003800200 */
[----:B------:R-:W-:-:S03]  /*3d20*/  IADD3 R3, P2, PT, -R20, 0x20, RZ ;  /* 0x0000002014037810 */ /* 0x000fc60007f5e1ff */
[----:B------:R-:W-:Y:S01]  /*3d30*/  IMAD.X R7, R5, 0x1, ~R10, P1 ;  /* 0x0000000105077824 */ /* 0x000fe200008e0e0a */
[C---:B------:R-:W-:Y:S01]  /*3d40*/  ISETP.LT.U32.AND P0, PT, R8.reuse, R3, PT ;  /* 0x000000030800720c */ /* 0x040fe20003f01070 */
[----:B------:R-:W-:Y:S01]  /*3d50*/  IMAD.X R6, RZ, RZ, ~R0, P2 ;  /* 0x000000ffff067224 */ /* 0x000fe200010e0e00 */
[----:B------:R-:W-:-:S04]  /*3d60*/  ISETP.NE.U32.AND P2, PT, R8, RZ, PT ;  /* 0x000000ff0800720c */ /* 0x000fc80003f45070 */
[CC--:B------:R-:W-:Y:S02]  /*3d70*/  ISETP.LT.AND.EX P1, PT, R7.reuse, R6.reuse, PT, P0 ;  /* 0x000000060700720c */ /* 0x0c0fe40003f21300 */
[C---:B------:R-:W-:Y:S02]  /*3d80*/  ISETP.NE.AND.EX P0, PT, R7.reuse, RZ, PT, P2 ;  /* 0x000000ff0700720c */ /* 0x040fe40003f05320 */
[----:B------:R-:W-:Y:S02]  /*3d90*/  SEL R9, R8, R3, P1 ;  /* 0x0000000308097207 */ /* 0x000fe40000800000 */
[----:B------:R-:W-:-:S09]  /*3da0*/  SEL R7, R7, R6, P1 ;  /* 0x0000000607077207 */ /* 0x000fd20000800000 */
[----:B------:R-:W-:Y:S05]  /*3db0*/  @!P0 BRA `(.L_x_12) ;  /* 0x0000000000348947 */ /* 0x000fea0003800000 */
[----:B------:R-:W-:Y:S01]  /*3dc0*/  BSSY.RECONVERGENT B3, `(.L_x_13) ;  /* 0x000000b000037945 */ /* 0x000fe20003800200 */
[----:B------:R-:W-:-:S07]  /*3dd0*/  CS2R R4, SRZ ;  /* 0x0000000000047805 */ /* 0x000fce000001ff00 */
.L_x_14:
[----:B0-----:R-:W-:-:S06]  /*3de0*/  IADD3 R3, PT, PT, R1, R20, R4 ;  /* 0x0000001401037210 */ /* 0x001fcc0007ffe004 */
[----:B------:R-:W2:Y:S01]  /*3df0*/  LDL.U8 R3, [R3] ;  /* 0x0000000003037983 */ /* 0x000ea20000100000 */
[----:B------:R-:W-:Y:S02]  /*3e00*/  IADD3 R6, PT, PT, R1, R11, R4 ;  /* 0x0000000b01067210 */ /* 0x000fe40007ffe004 */
[----:B------:R-:W-:-:S05]  /*3e10*/  IADD3 R4, P0, PT, R4, 0x1, RZ ;  /* 0x0000000104047810 */ /* 0x000fca0007f1e0ff */
[----:B------:R-:W-:Y:S01]  /*3e20*/  IMAD.X R5, RZ, RZ, R5, P0 ;  /* 0x000000ffff057224 */ /* 0x000fe200000e0605 */
[----:B------:R-:W-:-:S04]  /*3e30*/  ISETP.GE.U32.AND P0, PT, R4, R9, PT ;  /* 0x000000090400720c */ /* 0x000fc80003f06070 */
[----:B------:R-:W-:Y:S01]  /*3e40*/  ISETP.GE.U32.AND.EX P0, PT, R5, R7, PT, P0 ;  /* 0x000000070500720c */ /* 0x000fe20003f06100 */
[----:B--2---:R0:W-:-:S12]  /*3e50*/  STL.U8 [R6+0x148], R3 ;  /* 0x0001480306007387 */ /* 0x0041d80000100000 */
[----:B------:R-:W-:Y:S05]  /*3e60*/  @!P0 BRA `(.L_x_14) ;  /* 0xfffffffc00dc8947 */ /* 0x000fea000383ffff */
[----:B------:R-:W-:Y:S05]  /*3e70*/  BSYNC.RECONVERGENT B3 ;  /* 0x0000000000037941 */ /* 0x000fea0003800200 */
.L_x_13:
[----:B------:R1:W5:Y:S02]  /*3e80*/  LDL.64 R4, [R1+0x70] ;  /* 0x0000700001047983 */ /* 0x0003640000100a00 */
.L_x_12:
[----:B------:R-:W-:Y:S05]  /*3e90*/  BSYNC.RECONVERGENT B2 ;  /* 0x0000000000027941 */ /* 0x000fea0003800200 */
.L_x_11:
[----:B------:R-:W-:-:S04]  /*3ea0*/  IADD3 R11, P1, PT, R11, R9, RZ ;  /* 0x000000090b0b7210 */ /* 0x000fc80007f3e0ff */
[----:B-----5:R-:W-:Y:S01]  /*3eb0*/  ISETP.NE.U32.AND P0, PT, R11, R4, PT ;  /* 0x000000040b00720c */ /* 0x020fe20003f05070 */
[----:B------:R-:W-:Y:S01]  /*3ec0*/  IMAD.X R10, R10, 0x1, R7, P1 ;  /* 0x000000010a0a7824 */ /* 0x000fe200008e0607 */
[----:B------:R-:W-:-:S04]  /*3ed0*/  IADD3 R20, P1, PT, R9, R20, RZ ;  /* 0x0000001409147210 */ /* 0x000fc80007f3e0ff */
[----:B------:R-:W-:Y:S01]  /*3ee0*/  ISETP.NE.AND.EX P0, PT, R10, R5, PT, P0 ;  /* 0x000000050a00720c */ /* 0x000fe20003f05300 */
[----:B------:R-:W-:-:S12]  /*3ef0*/  IMAD.X R0, R7, 0x1, R0, P1 ;  /* 0x0000000107007824 */ /* 0x000fd800008e0600 */
[----:B------:R-:W-:Y:S05]  /*3f00*/  @P0 BRA `(.L_x_10) ;  /* 0x0000002000200947 */ /* 0x000fea0003800000 */
[----:B------:R-:W2:Y:S01]  /*3f10*/  LDL.64 R4, [R1+0x78] ;  /* 0x0000780001047983 */ /* 0x000ea20000100a00 */
[----:B------:R-:W-:Y:S01]  /*3f20*/  BSSY.RECONVERGENT B2, `(.L_x_15) ;  /* 0x000003e000027945 */ /* 0x000fe20003800200 */
[----:B--2---:R-:W-:-:S04]  /*3f30*/  ISETP.NE.U32.AND P0, PT, R4, RZ, PT ;  /* 0x000000ff0400720c */ /* 0x004fc80003f05070 */
[----:B------:R-:W-:-:S13]  /*3f40*/  ISETP.NE.AND.EX P0, PT, R5, RZ, PT, P0 ;  /* 0x000000ff0500720c */ /* 0x000fda0003f05300 */
[----:B------:R-:W-:Y:S05]  /*3f50*/  @!P0 BRA `(.L_x_16) ;  /* 0x0000000000e88947 */ /* 0x000fea0003800000 */
[----:B------:R-:W-:Y:S02]  /*3f60*/  IMAD.MOV.U32 R8, RZ, RZ, RZ ;  /* 0x000000ffff087224 */ /* 0x000fe400078e00ff */
[----:B------:R-:W-:Y:S02]  /*3f70*/  IMAD.MOV.U32 R5, RZ, RZ, RZ ;  /* 0x000000ffff057224 */ /* 0x000fe400078e00ff */
[----:B0-----:R-:W-:-:S07]  /*3f80*/  IMAD.MOV.U32 R6, RZ, RZ, RZ ;  /* 0x000000ffff067224 */ /* 0x001fce00078e00ff */
.L_x_17:
[----:B------:R-:W-:-:S05]  /*3f90*/  IMAD.IADD R21, R1, 0x1, R6 ;  /* 0x0000000101157824 */ /* 0x000fca00078e0206 */
[----:B------:R-:W2:Y:S04]  /*3fa0*/  LDL.U8 R3, [R21+0x148] ;  /* 0x0001480015037983 */ /* 0x000ea80000100000 */
[----:B------:R-:W2:Y:S04]  /*3fb0*/  LDL.U8 R4, [R21+0x149] ;  /* 0x0001490015047983 */ /* 0x000ea80000100000 */
[----:B------:R-:W3:Y:S04]  /*3fc0*/  LDL.U8 R7, [R21+0x14a] ;  /* 0x00014a0015077983 */ /* 0x000ee80000100000 */
[----:B------:R-:W4:Y:S04]  /*3fd0*/  LDL.U8 R9, [R21+0x14b] ;  /* 0x00014b0015097983 */ /* 0x000f280000100000 */
[----:B------:R-:W5:Y:S04]  /*3fe0*/  LDL.U8 R14, [R21+0x14e] ;  /* 0x00014e00150e7983 */ /* 0x000f680000100000 */
[----:B------:R-:W5:Y:S01]  /*3ff0*/  LDL.U8 R15, [R21+0x14f] ;  /* 0x00014f00150f7983 */ /* 0x000f620000100000 */
[----:B------:R-:W-:-:S03]  /*4000*/  IMAD.U32 R37, R8, 0x8, R1 ;  /* 0x0000000808257824 */ /* 0x000fc600078e0001 */
[----:B------:R-:W5:Y:S04]  /*4010*/  LDL.U8 R12, [R21+0x14c] ;  /* 0x00014c00150c7983 */ /* 0x000f680000100000 */
[----:B------:R-:W5:Y:S04]  /*4020*/  LDL.U8 R13, [R21+0x14d] ;  /* 0x00014d00150d7983 */ /* 0x000f680000100000 */
[----:B------:R-:W5:Y:S01]  /*4030*/  LDL.64 R10, [R37+0x80] ;  /* 0x00008000250a7983 */ /* 0x000f620000100a00 */
[----:B--2---:R-:W-:Y:S01]  /*4040*/  PRMT R3, R3, 0x6540, R4 ;  /* 0x0000654003037816 */ /* 0x004fe20000000004 */
[----:B---3--:R-:W-:-:S02]  /*4050*/  IMAD.U32 R7, R7, 0x10000, RZ ;  /* 0x0001000007077824 */ /* 0x008fc400078e00ff */
[----:B----4-:R-:W-:Y:S02]  /*4060*/  IMAD.SHL.U32 R4, R9, 0x1000000, RZ ;  /* 0x0100000009047824 */ /* 0x010fe400078e00ff */
        /* <DEDUP_REMOVED lines=8> */
[----:B------:R-:W3:Y:S01]  /*40f0*/  LDL.64 R10, [R1+0x78] ;  /* 0x00007800010a7983 */ /* 0x000ee20000100a00 */
[----:B------:R-:W-:-:S05]  /*4100*/  IADD3 R3, P0, PT, R8, 0x1, RZ ;  /* 0x0000000108037810 */ /* 0x000fca0007f1e0ff */
[----:B------:R-:W-:Y:S01]  /*4110*/  IMAD.X R4, RZ, RZ, R5, P0 ;  /* 0x000000ffff047224 */ /* 0x000fe200000e0605 */
[----:B---3--:R-:W-:-:S04]  /*4120*/  ISETP.GE.U32.AND P0, PT, R3, R10, PT ;  /* 0x0000000a0300720c */ /* 0x008fc80003f06070 */
[----:B------:R-:W-:-:S13]  /*4130*/  ISETP.GE.U32.AND.EX P0, PT, R4, R11, PT, P0 ;  /* 0x0000000b0400720c */ /* 0x000fda0003f06100 */
[----:B--2---:R-:W-:Y:S05]  /*4140*/  @P0 BRA `(.L_x_16) ;  /* 0x00000000006c0947 */ /* 0x004fea0003800000 */
[----:B------:R-:W2:Y:S04]  /*4150*/  LDL.U8 R3, [R21+0x150] ;  /* 0x0001500015037983 */ /* 0x000ea80000100000 */
[----:B------:R-:W2:Y:S04]  /*4160*/  LDL.U8 R4, [R21+0x151] ;  /* 0x0001510015047983 */ /* 0x000ea80000100000 */
[----:B------:R-:W3:Y:S04]  /*4170*/  LDL.U8 R7, [R21+0x152] ;  /* 0x0001520015077983 */ /* 0x000ee80000100000 */
[----:B------:R-:W4:Y:S04]  /*4180*/  LDL.U8 R9, [R21+0x153] ;  /* 0x0001530015097983 */ /* 0x000f280000100000 */
[----:B------:R-:W5:Y:S04]  /*4190*/  LDL.U8 R14, [R21+0x156] ;  /* 0x00015600150e7983 */ /* 0x000f680000100000 */
[----:B------:R-:W5:Y:S04]  /*41a0*/  LDL.U8 R15, [R21+0x157] ;  /* 0x00015700150f7983 */ /* 0x000f680000100000 */
        /* <DEDUP_REMOVED lines=16> */
[----:B------:R-:W-:Y:S02]  /*42b0*/  IMAD.X R5, RZ, RZ, R5, P0 ;  /* 0x000000ffff057224 */ /* 0x000fe400000e0605 */
[----:B------:R-:W-:Y:S01]  /*42c0*/  VIADD R6, R6, 0x10 ;  /* 0x0000001006067836 */ /* 0x000fe20000000000 */
[----:B---3--:R-:W-:-:S04]  /*42d0*/  ISETP.GE.U32.AND P0, PT, R8, R10, PT ;  /* 0x0000000a0800720c */ /* 0x008fc80003f06070 */
[----:B------:R-:W-:-:S13]  /*42e0*/  ISETP.GE.U32.AND.EX P0, PT, R5, R11, PT, P0 ;  /* 0x0000000b0500720c */ /* 0x000fda0003f06100 */
[----:B--2---:R-:W-:Y:S05]  /*42f0*/  @!P0 BRA `(.L_x_17) ;  /* 0xfffffffc00248947 */ /* 0x004fea000383ffff */
.L_x_16:
[----:B------:R-:W-:Y:S05]  /*4300*/  BSYNC.RECONVERGENT B2 ;  /* 0x0000000000027941 */ /* 0x000fea0003800200 */
.L_x_15:
[----:B------:R2:W5:Y:S04]  /*4310*/  LDL.64 R102, [R1+0x140] ;  /* 0x0001400001667983 */ /* 0x0005680000100a00 */
[----:B0-----:R2:W5:Y:S04]  /*4320*/  LDL.128 R4, [R1+0x80] ;  /* 0x0000800001047983 */ /* 0x0015680000100c00 */
        /* <DEDUP_REMOVED lines=13> */
.L_x_19:
        /* <DEDUP_REMOVED lines=213> */
[----:B------:R-:W0:Y:S01]  /*5150*/  LDC.64 R6, c[0x3][R76] ;  /* 0x00c000004c067b82 */ /* 0x000e220000000a00 */
        /* <DEDUP_REMOVED lines=27> */
[----:B0-----:R-:W-:Y:S02]  /*5310*/  LOP3.LUT R6, R6, R48, R45, 0xb4, !PT ;  /* 0x0000003006067212 */ /* 0x001fe400078eb42d */
        /* <DEDUP_REMOVED lines=52> */
[----:B------:R0:W3:Y:S01]  /*5660*/  LDC.64 R4, c[0x3][R76+0x8] ;  /* 0x00c002004c047b82 */ /* 0x0000e20000000a00 */
        /* <DEDUP_REMOVED lines=78> */
[----:B0-----:R-:W-:Y:S02]  /*5b50*/  LOP3.LUT R76, R59, R51, R78, 0xb4, !PT ;  /* 0x000000333b4c7212 */ /* 0x001fe400078eb44e */
        /* <DEDUP_REMOVED lines=14> */
[----:B---3--:R-:W-:Y:S02]  /*5c40*/  LOP3.LUT R4, R4, R14, R67, 0xb4, !PT ;  /* 0x0000000e04047212 */ /* 0x008fe400078eb443 */
        /* <DEDUP_REMOVED lines=26> */
.L_x_18:
        /* <DEDUP_REMOVED lines=25> */
[----:B0-----:R-:W-:-:S07]  /*5f80*/  CS2R R10, SRZ ;  /* 0x00000000000a7805 */ /* 0x001fce000001ff00 */
.L_x_10:
[----:B------:R-:W-:Y:S05]  /*5f90*/  BSYNC.RECONVERGENT B0 ;  /* 0x0000000000007941 */ /* 0x000fea0003800200 */
.L_x_1:
[----:B------:R-:W-:-:S04]  /*5fa0*/  ISETP.GE.U32.AND P0, PT, R20, 0x20, PT ;  /* 0x000000201400780c */ /* 0x000fc80003f06070 */
[----:B------:R-:W-:-:S13]  /*5fb0*/  ISETP.GE.U32.AND.EX P0, PT, R0, RZ, PT, P0 ;  /* 0x000000ff0000720c */ /* 0x000fda0003f06100 */
[----:B------:R-:W-:Y:S05]  /*5fc0*/  @!P0 BRA `(.L_x_20) ;  /* 0xffffffb800c88947 */ /* 0x000fea000383ffff */
[----:B------:R-:W-:Y:S05]  /*5fd0*/  BSYNC.RECONVERGENT B1 ;  /* 0x0000000000017941 */ /* 0x000fea0003800200 */
.L_x_0:
[C---:B------:R-:W-:Y:S01]  /*5fe0*/  SHF.L.U64.HI R5, R11.reuse, 0x3, R10 ;  /* 0x000000030b057819 */ /* 0x040fe2000001020a */
[----:B------:R-:W-:Y:S01]  /*5ff0*/  IMAD.SHL.U32 R4, R11, 0x8, RZ ;  /* 0x000000080b047824 */ /* 0x000fe200078e00ff */
[----:B------:R-:W-:Y:S01]  /*6000*/  BSSY.RECONVERGENT B1, `(.L_x_21) ;  /* 0x0000453000017945 */ /* 0x000fe20003800200 */
[----:B------:R-:W-:Y:S01]  /*6010*/  LOP3.LUT R10, R10, 0x1fffffff, RZ, 0xc0, !PT ;  /* 0x1fffffff0a0a7812 */ /* 0x000fe200078ec0ff */
[----:B------:R-:W-:Y:S02]  /*6020*/  IMAD.MOV.U32 R20, RZ, RZ, RZ ;  /* 0x000000ffff147224 */ /* 0x000fe400078e00ff */
[----:B------:R3:W-:Y:S01]  /*6030*/  STL.64 [R1+0x208], R4 ;  /* 0x0002080401007387 */ /* 0x0007e20000100a00 */
[----:B------:R-:W-:-:S07]  /*6040*/  IMAD.MOV.U32 R0, RZ, RZ, RZ ;  /* 0x000000ffff007224 */ /* 0x000fce00078e00ff */
.L_x_41:
[----:B0--3--:R-:W3:Y:S01]  /*6050*/  LDL.128 R4, [R1+0x70] ;  /* 0x0000700001047983 */ /* 0x009ee20000100c00 */
[----:B------:R-:W-:Y:S01]  /*6060*/  BSSY.RECONVERGENT B0, `(.L_x_22) ;  /* 0x0000449000007945 */ /* 0x000fe20003800200 */
[----:B---3--:R-:W-:-:S04]  /*6070*/  IADD3 R3, P1, PT, -R4, 0x20, RZ ;  /* 0x0000002004037810 */ /* 0x008fc80007f3e1ff */
[----:B------:R-:W-:Y:S01]  /*6080*/  ISETP.GT.U32.AND P0, PT, R20, R3, PT ;  /* 0x000000031400720c */ /* 0x000fe20003f04070 */
[----:B------:R-:W-:Y:S01]  /*6090*/  IMAD.X R3, RZ, RZ, ~R5, P1 ;  /* 0x000000ffff037224 */ /* 0x000fe200008e0e05 */
[----:B------:R-:W-:-:S04]  /*60a0*/  ISETP.NE.U32.AND P1, PT, R11, RZ, PT ;  /* 0x000000ff0b00720c */ /* 0x000fc80003f25070 */
[----:B------:R-:W-:-:S04]  /*60b0*/  ISETP.GT.AND.EX P0, PT, R0, R3, PT, P0 ;  /* 0x000000030000720c */ /* 0x000fc80003f04300 */
[----:B------:R-:W-:-:S13]  /*60c0*/  ISETP.NE.OR.EX P0, PT, R10, RZ, P0, P1 ;  /* 0x000000ff0a00720c */ /* 0x000fda0000705710 */
[----:B----4-:R-:W-:Y:S05]  /*60d0*/  @P0 BRA `(.L_x_23) ;  /* 0x0000002000600947 */ /* 0x010fea0003800000 */
[----:B------:R-:W-:Y:S01]  /*60e0*/  ISETP.NE.U32.AND P0, PT, R6, RZ, PT ;  /* 0x000000ff0600720c */ /* 0x000fe20003f05070 */
[----:B------:R-:W-:Y:S03]  /*60f0*/  BSSY.RECONVERGENT B2, `(.L_x_24) ;  /* 0x0000215000027945 */ /* 0x000fe60003800200 */
[----:B------:R-:W-:-:S13]  /*6100*/  ISETP.NE.AND.EX P0, PT, R7, RZ, PT, P0 ;  /* 0x000000ff0700720c */ /* 0x000fda0003f05300 */
.L_x_30:
[----:B------:R-:W-:Y:S01]  /*6110*/  PLOP3.LUT P1, PT, P0, PT, PT, 0x80, 0x8 ;  /* 0x000000000008781c */ /* 0x000fe2000072f070 */
[----:B------:R-:W-:Y:S01]  /*6120*/  BSSY.RECONVERGENT B3, `(.L_x_25) ;  /* 0x0000041000037945 */ /* 0x000fe20003800200 */
[----:B------:R-:W-:-:S11]  /*6130*/  PLOP3.LUT P0, PT, PT, PT, PT, 0x8, 0x80 ;  /* 0x000000000080781c */ /* 0x000fd60003f0e170 */
[----:B0-----:R-:W-:Y:S05]  /*6140*/  @!P1 BRA `(.L_x_26) ;  /* 0x0000000000f89947 */ /* 0x001fea0003800000 */
[----:B------:R-:W-:Y:S01]  /*6150*/  CS2R R6, SRZ ;  /* 0x0000000000067805 */ /* 0x000fe2000001ff00 */
[----:B------:R-:W-:-:S07]  /*6160*/  IMAD.MOV.U32 R5, RZ, RZ, RZ ;  /* 0x000000ffff057224 */ /* 0x000fce00078e00ff */
.L_x_27:
[----:B------:R-:W-:Y:S01]  /*6170*/  IADD3 R21, PT, PT, R1, R20, R5 ;  /* 0x0000001401157210 */ /* 0x000fe20007ffe005 */
[----:B------:R-:W-:-:S04]  /*6180*/  IMAD.U32 R37, R6, 0x8, R1 ;  /* 0x0000000806257824 */ /* 0x000fc800078e0001 */
[----:B------:R-:W3:Y:S04]  /*6190*/  LDL.U8 R10, [R21+0x22] ;  /* 0x00002200150a7983 */ /* 0x000ee80000100000 */
[----:B------:R-:W4:Y:S04]  /*61a0*/  LDL.U8 R11, [R21+0x23] ;  /* 0x00002300150b7983 */ /* 0x000f280000100000 */
[----:B------:R-:W5:Y:S04]  /*61b0*/  LDL.U8 R3, [R21+0x20] ;  /* 0x0000200015037983 */ /* 0x000f680000100000 */
[----:B------:R-:W5:Y:S04]  /*61c0*/  LDL.U8 R4, [R21+0x21] ;  /* 0x0000210015047983 */ /* 0x000f680000100000 */
[----:B------:R-:W2:Y:S04]  /*61d0*/  LDL.U8 R14, [R21+0x26] ;  /* 0x00002600150e7983 */ /* 0x000ea80000100000 */
[----:B------:R-:W2:Y:S04]  /*61e0*/  LDL.U8 R15, [R21+0x27] ;  /* 0x00002700150f7983 */ /* 0x000ea80000100000 */
[----:B------:R-:W2:Y:S04]  /*61f0*/  LDL.U8 R12, [R21+0x24] ;  /* 0x00002400150c7983 */ /* 0x000ea80000100000 */
[----:B------:R-:W2:Y:S04]  /*6200*/  LDL.U8 R13, [R21+0x25] ;  /* 0x00002500150d7983 */ /* 0x000ea80000100000 */
[----:B------:R-:W2:Y:S01]  /*6210*/  LDL.64 R8, [R37+0x80] ;  /* 0x0000800025087983 */ /* 0x000ea20000100a00 */
[----:B---3--:R-:W-:-:S02]  /*6220*/  IMAD.U32 R10, R10, 0x10000, RZ ;  /* 0x000100000a0a7824 */ /* 0x008fc400078e00ff */
[----:B----4-:R-:W-:Y:S01]  /*6230*/  IMAD.SHL.U32 R11, R11, 0x1000000, RZ ;  /* 0x010000000b0b7824 */ /* 0x010fe200078e00ff */
[----:B-----5:R-:W-:Y:S01]  /*6240*/  PRMT R3, R3, 0x6540, R4 ;  /* 0x0000654003037816 */ /* 0x020fe20000000004 */
[----:B--2---:R-:W-:Y:S02]  /*6250*/  IMAD.U32 R14, R14, 0x10000, RZ ;  /* 0x000100000e0e7824 */ /* 0x004fe400078e00ff */
        /* <DEDUP_REMOVED lines=45> */
.L_x_26:
[----:B------:R-:W-:Y:S05]  /*6530*/  BSYNC.RECONVERGENT B3 ;  /* 0x0000000000037941 */ /* 0x000fea0003800200 */
.L_x_25:
        /* <DEDUP_REMOVED lines=15> */
.L_x_29:
        /* <DEDUP_REMOVED lines=213> */
[----:B------:R-:W3:Y:S01]  /*7380*/  LDC.64 R6, c[0x3][R76] ;  /* 0x00c000004c067b82 */ /* 0x000ee20000000a00 */
        /* <DEDUP_REMOVED lines=27> */
[----:B---3--:R-:W-:Y:S02]  /*7540*/  LOP3.LUT R6, R6, R48, R45, 0xb4, !PT ;  /* 0x0000003006067212 */ /* 0x008fe400078eb42d */
        /* <DEDUP_REMOVED lines=52> */
[----:B------:R3:W4:Y:S01]  /*7890*/  LDC.64 R4, c[0x3][R76+0x8] ;  /* 0x00c002004c047b82 */ /* 0x0007220000000a00 */
        /* <DEDUP_REMOVED lines=78> */
[----:B---3--:R-:W-:Y:S02]  /*7d80*/  LOP3.LUT R76, R59, R51, R78, 0xb4, !PT ;  /* 0x000000333b4c7212 */ /* 0x008fe400078eb44e */
        /* <DEDUP_REMOVED lines=14> */
[----:B----4-:R-:W-:Y:S02]  /*7e70*/  LOP3.LUT R4, R4, R14, R67, 0xb4, !PT ;  /* 0x0000000e04047212 */ /* 0x010fe400078eb443 */
        /* <DEDUP_REMOVED lines=26> */
.L_x_28:
[----:B------:R-:W3:Y:S04]  /*8020*/  LDL.64 R104, [R1+0x70] ;  /* 0x0000700001687983 */ /* 0x000ee80000100a00 */
        /* <DEDUP_REMOVED lines=25> */
[----:B----4-:R-:W-:-:S02]  /*81c0*/  CS2R R10, SRZ ;  /* 0x00000000000a7805 */ /* 0x010fc4000001ff00 */
[C---:B---3--:R-:W-:Y:S02]  /*81d0*/  IADD3 R20, P1, PT, R104.reuse, R20, RZ ;  /* 0x0000001468147210 */ /* 0x048fe40007f3e0ff */
[----:B------:R-:W-:-:S03]  /*81e0*/  IADD3 R3, P2, PT, -R104, 0x20, RZ ;  /* 0x0000002068037810 */ /* 0x000fc60007f5e1ff */
[----:B------:R-:W-:Y:S01]  /*81f0*/  IMAD.X R0, R105, 0x1, R0, P1 ;  /* 0x0000000169007824 */ /* 0x000fe200008e0600 */
[----:B------:R-:W-:Y:S01]  /*8200*/  ISETP.GT.U32.AND P1, PT, R20, R3, PT ;  /* 0x000000031400720c */ /* 0x000fe20003f24070 */
[----:B------:R-:W-:-:S05]  /*8210*/  IMAD.X R105, RZ, RZ, ~R105, P2 ;  /* 0x000000ffff697224 */ /* 0x000fca00010e0e69 */
[----:B------:R-:W-:-:S13]  /*8220*/  ISETP.GT.AND.EX P1, PT, R0, R105, PT, P1 ;  /* 0x000000690000720c */ /* 0x000fda0003f24310 */
[----:B------:R-:W-:Y:S05]  /*8230*/  @!P1 BRA `(.L_x_30) ;  /* 0xffffffdc00b49947 */ /* 0x000fea000383ffff */
[----:B------:R-:W-:Y:S05]  /*8240*/  BSYNC.RECONVERGENT B2 ;  /* 0x0000000000027941 */ /* 0x000fea0003800200 */
.L_x_24:
[----:B------:R-:W-:Y:S05]  /*8250*/  BRA `(.L_x_31) ;  /* 0x0000002000a47947 */ /* 0x000fea0003800000 */
.L_x_23:
        /* <DEDUP_REMOVED lines=14> */
.L_x_35:
[----:B0-----:R-:W-:-:S06]  /*8340*/  IADD3 R3, PT, PT, R1, R4, R20 ;  /* 0x0000000401037210 */ /* 0x001fcc0007ffe014 */
[----:B------:R-:W3:Y:S01]  /*8350*/  LDL.U8 R3, [R3+0x20] ;  /* 0x0000200003037983 */ /* 0x000ee20000100000 */
[----:B------:R-:W-:Y:S02]  /*8360*/  IADD3 R6, PT, PT, R1, R11, R4 ;  /* 0x0000000b01067210 */ /* 0x000fe40007ffe004 */
[----:B------:R-:W-:-:S05]  /*8370*/  IADD3 R4, P0, PT, R4, 0x1, RZ ;  /* 0x0000000104047810 */ /* 0x000fca0007f1e0ff */
[----:B------:R-:W-:Y:S01]  /*8380*/  IMAD.X R5, RZ, RZ, R5, P0 ;  /* 0x000000ffff057224 */ /* 0x000fe200000e0605 */
[----:B------:R-:W-:-:S04]  /*8390*/  ISETP.GE.U32.AND P0, PT, R4, R9, PT ;  /* 0x000000090400720c */ /* 0x000fc80003f06070 */
[----:B------:R-:W-:Y:S01]  /*83a0*/  ISETP.GE.U32.AND.EX P0, PT, R5, R7, PT, P0 ;  /* 0x000000070500720c */ /* 0x000fe20003f06100 */
[----:B---3--:R0:W-:-:S12]  /*83b0*/  STL.U8 [R6+0x148], R3 ;  /* 0x0001480306007387 */ /* 0x0081d80000100000 */
[----:B------:R-:W-:Y:S05]  /*83c0*/  @!P0 BRA `(.L_x_35) ;  /* 0xfffffffc00dc8947 */ /* 0x000fea000383ffff */
[----:B------:R-:W-:Y:S05]  /*83d0*/  BSYNC.RECONVERGENT B3 ;  /* 0x0000000000037941 */ /* 0x000fea0003800200 */
.L_x_34:
[----:B------:R3:W5:Y:S02]  /*83e0*/  LDL.64 R4, [R1+0x70] ;  /* 0x0000700001047983 */ /* 0x0007640000100a00 */
.L_x_33:
[----:B------:R-:W-:Y:S05]  /*83f0*/  BSYNC.RECONVERGENT B2 ;  /* 0x0000000000027941 */ /* 0x000fea0003800200 */
.L_x_32:
[----:B------:R-:W-:-:S04]  /*8400*/  IADD3 R11, P1, PT, R11, R9, RZ ;  /* 0x000000090b0b7210 */ /* 0x000fc80007f3e0ff */
[----:B-----5:R-:W-:Y:S01]  /*8410*/  ISETP.NE.U32.AND P0, PT, R11, R4, PT ;  /* 0x000000040b00720c */ /* 0x020fe20003f05070 */
[----:B------:R-:W-:Y:S01]  /*8420*/  IMAD.X R10, R10, 0x1, R7, P1 ;  /* 0x000000010a0a7824 */ /* 0x000fe200008e0607 */
[----:B------:R-:W-:-:S04]  /*8430*/  IADD3 R20, P1, PT, R9, R20, RZ ;  /* 0x0000001409147210 */ /* 0x000fc80007f3e0ff */
[----:B------:R-:W-:Y:S01]  /*8440*/  ISETP.NE.AND.EX P0, PT, R10, R5, PT, P0 ;  /* 0x000000050a00720c */ /* 0x000fe20003f05300 */
[----:B------:R-:W-:-:S12]  /*8450*/  IMAD.X R0, R7, 0x1, R0, P1 ;  /* 0x0000000107007824 */ /* 0x000fd800008e0600 */
[----:B------:R-:W-:Y:S05]  /*8460*/  @P0 BRA `(.L_x_31) ;  /* 0x0000002000200947 */ /* 0x000fea0003800000 */
[----:B------:R-:W4:Y:S01]  /*8470*/  LDL.64 R4, [R1+0x78] ;  /* 0x0000780001047983 */ /* 0x000f220000100a00 */
[----:B------:R-:W-:Y:S01]  /*8480*/  BSSY.RECONVERGENT B2, `(.L_x_36) ;  /* 0x000003e000027945 */ /* 0x000fe20003800200 */
[----:B----4-:R-:W-:-:S04]  /*8490*/  ISETP.NE.U32.AND P0, PT, R4, RZ, PT ;  /* 0x000000ff0400720c */ /* 0x010fc80003f05070 */
[----:B------:R-:W-:-:S13]  /*84a0*/  ISETP.NE.AND.EX P0, PT, R5, RZ, PT, P0 ;  /* 0x000000ff0500720c */ /* 0x000fda0003f05300 */
[----:B------:R-:W-:Y:S05]  /*84b0*/  @!P0 BRA `(.L_x_37) ;  /* 0x0000000000e88947 */ /* 0x000fea0003800000 */
[----:B------:R-:W-:Y:S02]  /*84c0*/  IMAD.MOV.U32 R8, RZ, RZ, RZ ;  /* 0x000000ffff087224 */ /* 0x000fe400078e00ff */
[----:B------:R-:W-:Y:S02]  /*84d0*/  IMAD.MOV.U32 R5, RZ, RZ, RZ ;  /* 0x000000ffff057224 */ /* 0x000fe400078e00ff */
[----:B0-----:R-:W-:-:S07]  /*84e0*/  IMAD.MOV.U32 R6, RZ, RZ, RZ ;  /* 0x000000ffff067224 */ /* 0x001fce00078e00ff */
.L_x_38:
[----:B------:R-:W-:-:S05]  /*84f0*/  IMAD.IADD R21, R1, 0x1, R6 ;  /* 0x0000000101157824 */ /* 0x000fca00078e0206 */
[----:B------:R-:W4:Y:S04]  /*8500*/  LDL.U8 R3, [R21+0x148] ;  /* 0x0001480015037983 */ /* 0x000f280000100000 */
[----:B------:R-:W4:Y:S04]  /*8510*/  LDL.U8 R4, [R21+0x149] ;  /* 0x0001490015047983 */ /* 0x000f280000100000 */
[----:B------:R-:W5:Y:S04]  /*8520*/  LDL.U8 R7, [R21+0x14a] ;  /* 0x00014a0015077983 */ /* 0x000f680000100000 */
[----:B------:R-:W2:Y:S04]  /*8530*/  LDL.U8 R9, [R21+0x14b] ;  /* 0x00014b0015097983 */ /* 0x000ea80000100000 */
[----:B------:R-:W3:Y:S04]  /*8540*/  LDL.U8 R14, [R21+0x14e] ;  /* 0x00014e00150e7983 */ /* 0x000ee80000100000 */
[----:B------:R-:W3:Y:S01]  /*8550*/  LDL.U8 R15, [R21+0x14f] ;  /* 0x00014f00150f7983 */ /* 0x000ee20000100000 */
[----:B------:R-:W-:-:S03]  /*8560*/  IMAD.U32 R37, R8, 0x8, R1 ;  /* 0x0000000808257824 */ /* 0x000fc600078e0001 */
[----:B------:R-:W3:Y:S04]  /*8570*/  LDL.U8 R12, [R21+0x14c] ;  /* 0x00014c00150c7983 */ /* 0x000ee80000100000 */
[----:B------:R-:W3:Y:S04]  /*8580*/  LDL.U8 R13, [R21+0x14d] ;  /* 0x00014d00150d7983 */ /* 0x000ee80000100000 */
[----:B------:R-:W3:Y:S01]  /*8590*/  LDL.64 R10, [R37+0x80] ;  /* 0x00008000250a7983 */ /* 0x000ee20000100a00 */
[----:B----4-:R-:W-:Y:S01]  /*85a0*/  PRMT R3, R3, 0x6540, R4 ;  /* 0x0000654003037816 */ /* 0x010fe20000000004 */
[----:B-----5:R-:W-:-:S02]  /*85b0*/  IMAD.U32 R7, R7, 0x10000, RZ ;  /* 0x0001000007077824 */ /* 0x020fc400078e00ff */
[----:B--2---:R-:W-:Y:S02]  /*85c0*/  IMAD.SHL.U32 R4, R9, 0x1000000, RZ ;  /* 0x0100000009047824 */ /* 0x004fe400078e00ff */
[----:B---3--:R-:W-:Y:S02]  /*85d0*/  IMAD.U32 R14, R14, 0x10000, RZ ;  /* 0x000100000e0e7824 */ /* 0x008fe400078e00ff */
        /* <DEDUP_REMOVED lines=11> */
[----:B------:R-:W-:-:S13]  /*8690*/  ISETP.GE.U32.AND.EX P0, PT, R4, R11, PT, P0 ;  /* 0x0000000b0400720c */ /* 0x000fda0003f06100 */
[----:B----4-:R-:W-:Y:S05]  /*86a0*/  @P0 BRA `(.L_x_37) ;  /* 0x00000000006c0947 */ /* 0x010fea0003800000 */
        /* <DEDUP_REMOVED lines=25> */
[----:B------:R-:W-:-:S13]  /*8840*/  ISETP.GE.U32.AND.EX P0, PT, R5, R11, PT, P0 ;  /* 0x0000000b0500720c */ /* 0x000fda0003f06100 */
[----:B----4-:R-:W-:Y:S05]  /*8850*/  @!P0 BRA `(.L_x_38) ;  /* 0xfffffffc00248947 */ /* 0x010fea000383ffff */
.L_x_37:
[----:B------:R-:W-:Y:S05]  /*8860*/  BSYNC.RECONVERGENT B2 ;  /* 0x0000000000027941 */ /* 0x000fea0003800200 */
.L_x_36:
        /* <DEDUP_REMOVED lines=15> */
.L_x_40:
        /* <DEDUP_REMOVED lines=294> */
[----:B------:R0:W1:Y:S01]  /*9bc0*/  LDC.64 R4, c[0x3][R76+0x8] ;  /* 0x00c002004c047b82 */ /* 0x0000620000000a00 */
        /* <DEDUP_REMOVED lines=93> */
[----:B-1----:R-:W-:Y:S02]  /*a1a0*/  LOP3.LUT R4, R4, R14, R67, 0xb4, !PT ;  /* 0x0000000e04047212 */ /* 0x002fe400078eb443 */
        /* <DEDUP_REMOVED lines=26> */
.L_x_39:
        /* <DEDUP_REMOVED lines=26> */
.L_x_31:
[----:B------:R-:W-:Y:S05]  /*a4f0*/  BSYNC.RECONVERGENT B0 ;  /* 0x0000000000007941 */ /* 0x000fea0003800200 */
.L_x_22:
[----:B------:R-:W-:-:S04]  /*a500*/  ISETP.GE.U32.AND P0, PT, R20, 0x20, PT ;  /* 0x000000201400780c */ /* 0x000fc80003f06070 */
[----:B------:R-:W-:-:S13]  /*a510*/  ISETP.GE.U32.AND.EX P0, PT, R0, RZ, PT, P0 ;  /* 0x000000ff0000720c */ /* 0x000fda0003f06100 */
[----:B------:R-:W-:Y:S05]  /*a520*/  @!P0 BRA `(.L_x_41) ;  /* 0xffffffb800c88947 */ /* 0x000fea000383ffff */
[----:B------:R-:W-:Y:S05]  /*a530*/  BSYNC.RECONVERGENT B1 ;  /* 0x0000000000017941 */ /* 0x000fea0003800200 */
.L_x_21:
[----:B------:R-:W5:Y:S01]  /*a540*/  LDL.U8 R0, [R1+0x60] ;  /* 0x0000600001007983 */ /* 0x000f620000100000 */
[C---:B0-----:R-:W-:Y:S01]  /*a550*/  SHF.L.U64.HI R3, R11.reuse, 0x3, R10 ;  /* 0x000000030b037819 */ /* 0x041fe2000001020a */
[----:B------:R-:W-:Y:S02]  /*a560*/  IMAD.SHL.U32 R8, R11, 0x8, RZ ;  /* 0x000000080b087824 */ /* 0x000fe400078e00ff */
[----:B------:R-:W-:Y:S02]  /*a570*/  IMAD.MOV.U32 R5, RZ, RZ, 0x2 ;  /* 0x00000002ff057424 */ /* 0x000fe400078e00ff */
[----:B------:R-:W-:Y:S01]  /*a580*/  IMAD.MOV.U32 R10, RZ, RZ, R8 ;  /* 0x000000ffff0a7224 */ /* 0x000fe200078e0008 */
[----:B-----5:R-:W-:-:S13]  /*a590*/  ISETP.NE.AND P0, PT, R0, RZ, PT ;  /* 0x000000ff0000720c */ /* 0x020fda0003f05270 */
[----:B------:R-:W-:Y:S02]  /*a5a0*/  @P0 IMAD.IADD R6, R1, 0x1, R11 ;  /* 0x0000000101060824 */ /* 0x000fe400078e020b */
[----:B------:R-:W-:-:S05]  /*a5b0*/  IMAD.MOV.U32 R11, RZ, RZ, R3 ;  /* 0x000000ffff0b7224 */ /* 0x000fca00078e0003 */
[----:B------:R-:W-:Y:S04]  /*a5c0*/  STL.64 [R1+0x208], R10 ;  /* 0x0002080a01007387 */ /* 0x000fe80000100a00 */
[----:B------:R0:W-:Y:S04]  /*a5d0*/  @P0 STL.U8 [R6+0x148], R5 ;  /* 0x0001480506000387 */ /* 0x0001e80000100000 */
[----:B0-----:R-:W5:Y:S02]  /*a5e0*/  @P0 LDL.64 R4, [R1+0x208] ;  /* 0x0002080001040983 */ /* 0x001f640000100a00 */
[----:B-----5:R-:W-:-:S05]  /*a5f0*/  @P0 IADD3 R8, P1, PT, R4, 0x2, RZ ;  /* 0x0000000204080810 */ /* 0x020fca0007f3e0ff */
[----:B------:R-:W-:Y:S02]  /*a600*/  @P0 IMAD.X R3, RZ, RZ, R5, P1 ;  /* 0x000000ffff030224 */ /* 0x000fe400008e0605 */
[----:B------:R-:W-:Y:S02]  /*a610*/  @P0 IMAD.MOV.U32 R6, RZ, RZ, R8 ;  /* 0x000000ffff060224 */ /* 0x000fe400078e0008 */
[--C-:B------:R-:W-:Y:S01]  /*a620*/  @P0 IMAD.MOV.U32 R7, RZ, RZ, R3.reuse ;  /* 0x000000ffff070224 */ /* 0x100fe200078e0003 */
[----:B------:R-:W-:-:S04]  /*a630*/  SHF.R.U64 R0, R8, 0x3, R3 ;  /* 0x0000000308007819 */ /* 0x000fc80000001203 */
[----:B------:R0:W-:Y:S01]  /*a640*/  @P0 STL.64 [R1+0x208], R6 ;  /* 0x0002080601000387 */ /* 0x0001e20000100a00 */
[----:B------:R-:W-:-:S05]  /*a650*/  IMAD.IADD R9, R1, 0x1, R0 ;  /* 0x0000000101097824 */ /* 0x000fca00078e0200 */
[----:B------:R-:W5:Y:S01]  /*a660*/  LDL.U8 R3, [R9+0x148] ;  /* 0x0001480009037983 */ /* 0x000f620000100000 */
[----:B------:R-:W-:Y:S01]  /*a670*/  LOP3.LUT R0, R8, 0x7, RZ, 0xc0, !PT ;  /* 0x0000000708007812 */ /* 0x000fe200078ec0ff */
[----:B------:R-:W-:-:S03]  /*a680*/  IMAD.MOV.U32 R5, RZ, RZ, 0x1 ;  /* 0x00000001ff057424 */ /* 0x000fc600078e00ff */
[----:B------:R-:W-:-:S04]  /*a690*/  ISETP.GT.U32.AND P0, PT, R0, 0xffff, PT ;  /* 0x0000ffff0000780c */ /* 0x000fc80003f04070 */
[----:B------:R-:W-:-:S04]  /*a6a0*/  SEL R0, R0, 0xffff, !P0 ;  /* 0x0000ffff00007807 */ /* 0x000fc80004000000 */
[----:B------:R-:W-:-:S04]  /*a6b0*/  LOP3.LUT R0, R0, 0xffff, RZ, 0xc0, !PT ;  /* 0x0000ffff00007812 */ /* 0x000fc800078ec0ff */
[----:B------:R-:W-:-:S04]  /*a6c0*/  SHF.L.U32 R0, R5, R0, RZ ;  /* 0x0000000005007219 */ /* 0x000fc800000006ff */
[----:B-----5:R-:W-:-:S05]  /*a6d0*/  LOP3.LUT R0, R3, R0, RZ, 0xfc, !PT ;  /* 0x0000000003007212 */ /* 0x020fca00078efcff */
[----:B------:R1:W-:Y:S04]  /*a6e0*/  STL.U8 [R9+0x148], R0 ;  /* 0x0001480009007387 */ /* 0x0003e80000100000 */
[----:B------:R-:W5:Y:S04]  /*a6f0*/  LDL.64 R4, [R1+0x208] ;  /* 0x0002080001047983 */ /* 0x000f680000100a00 */
[----:B0-----:R-:W2:Y:S01]  /*a700*/  LDL.64 R6, [R1+0x68] ;  /* 0x0000680001067983 */ /* 0x001ea20000100a00 */
[----:B------:R-:W-:Y:S01]  /*a710*/  BSSY.RECONVERGENT B0, `(.L_x_42) ;  /* 0x000020d000007945 */ /* 0x000fe20003800200 */
[----:B-----5:R-:W-:-:S05]  /*a720*/  IADD3 R3, P0, PT, R4, 0x1, RZ ;  /* 0x0000000104037810 */ /* 0x020fca0007f1e0ff */
[----:B------:R-:W-:Y:S01]  /*a730*/  IMAD.X R5, RZ, RZ, R5, P0 ;  /* 0x000000ffff057224 */ /* 0x000fe200000e0605 */
[----:B--2---:R-:W-:Y:S01]  /*a740*/  ISETP.NE.U32.AND P0, PT, R3, R6, PT ;  /* 0x000000060300720c */ /* 0x004fe20003f05070 */
[----:B------:R-:W-:-:S03]  /*a750*/  IMAD.MOV.U32 R4, RZ, RZ, R3 ;  /* 0x000000ffff047224 */ /* 0x000fc600078e0003 */
[----:B------:R-:W-:Y:S02]  /*a760*/  ISETP.NE.AND.EX P0, PT, R5, R7, PT, P0 ;  /* 0x000000070500720c */ /* 0x000fe40003f05300 */
[----:B------:R1:W-:Y:S11]  /*a770*/  STL.64 [R1+0x208], R4 ;  /* 0x0002080401007387 */ /* 0x0003f60000100a00 */
[----:B------:R-:W-:Y:S05]  /*a780*/  @P0 BRA `(.L_x_43) ;  /* 0x0000002000140947 */ /* 0x000fea0003800000 */
[----:B-1----:R-:W2:Y:S01]  /*a790*/  LDL.64 R4, [R1+0x78] ;  /* 0x0000780001047983 */ /* 0x002ea20000100a00 */
[----:B------:R-:W-:Y:S01]  /*a7a0*/  BSSY.RECONVERGENT B1, `(.L_x_44) ;  /* 0x000003d000017945 */ /* 0x000fe20003800200 */
[----:B--2---:R-:W-:-:S04]  /*a7b0*/  ISETP.NE.U32.AND P0, PT, R4, RZ, PT ;  /* 0x000000ff0400720c */ /* 0x004fc80003f05070 */
[----:B------:R-:W-:-:S13]  /*a7c0*/  ISETP.NE.AND.EX P0, PT, R5, RZ, PT, P0 ;  /* 0x000000ff0500720c */ /* 0x000fda0003f05300 */
[----:B------:R-:W-:Y:S05]  /*a7d0*/  @!P0 BRA `(.L_x_45) ;  /* 0x0000000000e48947 */ /* 0x000fea0003800000 */
[----:B------:R-:W-:Y:S01]  /*a7e0*/  IMAD.MOV.U32 R6, RZ, RZ, RZ ;  /* 0x000000ffff067224 */ /* 0x000fe200078e00ff */
[----:B------:R-:W-:-:S07]  /*a7f0*/  CS2R R4, SRZ ;  /* 0x0000000000047805 */ /* 0x000fce000001ff00 */
.L_x_46:
[----:B------:R-:W-:-:S05]  /*a800*/  IMAD.IADD R15, R1, 0x1, R4 ;  /* 0x00000001010f7824 */ /* 0x000fca00078e0204 */
[----:B------:R-:W2:Y:S04]  /*a810*/  LDL.U8 R7, [R15+0x14a] ;  /* 0x00014a000f077983 */ /* 0x000ea80000100000 */
[----:B------:R-:W5:Y:S04]  /*a820*/  LDL.U8 R10, [R15+0x14b] ;  /* 0x00014b000f0a7983 */ /* 0x000f680000100000 */
[----:B------:R-:W3:Y:S04]  /*a830*/  LDL.U8 R13, [R15+0x14e] ;  /* 0x00014e000f0d7983 */ /* 0x000ee80000100000 */
[----:B------:R-:W4:Y:S01]  /*a840*/  LDL.U8 R14, [R15+0x14f] ;  /* 0x00014f000f0e7983 */ /* 0x000f220000100000 */
[----:B------:R-:W-:-:S03]  /*a850*/  IMAD.U32 R21, R6, 0x8, R1 ;  /* 0x0000000806157824 */ /* 0x000fc600078e0001 */
[----:B------:R-:W4:Y:S04]  /*a860*/  LDL.U8 R0, [R15+0x148] ;  /* 0x000148000f007983 */ /* 0x000f280000100000 */
[----:B------:R-:W4:Y:S04]  /*a870*/  LDL.U8 R3, [R15+0x149] ;  /* 0x000149000f037983 */ /* 0x000f280000100000 */
[----:B------:R-:W4:Y:S04]  /*a880*/  LDL.U8 R11, [R15+0x14c] ;  /* 0x00014c000f0b7983 */ /* 0x000f280000100000 */
[----:B------:R-:W4:Y:S04]  /*a890*/  LDL.U8 R12, [R15+0x14d] ;  /* 0x00014d000f0c7983 */ /* 0x000f280000100000 */
[----:B------:R-:W4:Y:S01]  /*a8a0*/  LDL.64 R8, [R21+0x80] ;  /* 0x0000800015087983 */ /* 0x000f220000100a00 */
[----:B--2---:R-:W-:-:S02]  /*a8b0*/  IMAD.U32 R7, R7, 0x10000, RZ ;  /* 0x0001000007077824 */ /* 0x004fc400078e00ff */
[----:B-----5:R-:W-:Y:S02]  /*a8c0*/  IMAD.SHL.U32 R10, R10, 0x1000000, RZ ;  /* 0x010000000a0a7824 */ /* 0x020fe400078e00ff */
[----:B---3--:R-:W-:Y:S02]  /*a8d0*/  IMAD.U32 R13, R13, 0x10000, RZ ;  /* 0x000100000d0d7824 */ /* 0x008fe400078e00ff */
[----:B----4-:R-:W-:Y:S01]  /*a8e0*/  IMAD.SHL.U32 R14, R14, 0x1000000, RZ ;  /* 0x010000000e0e7824 */ /* 0x010fe200078e00ff */
[----:B------:R-:W-:-:S04]  /*a8f0*/  PRMT R0, R0, 0x6540, R3 ;  /* 0x0000654000007816 */ /* 0x000fc80000000003 */
        /* <DEDUP_REMOVED lines=11> */
[----:B0-----:R-:W-:Y:S05]  /*a9b0*/  @P0 BRA `(.L_x_45) ;  /* 0x00000000006c0947 */ /* 0x001fea0003800000 */
[----:B------:R-:W2:Y:S04]  /*a9c0*/  LDL.U8 R7, [R15+0x152] ;  /* 0x000152000f077983 */ /* 0x000ea80000100000 */
[----:B------:R-:W3:Y:S04]  /*a9d0*/  LDL.U8 R10, [R15+0x153] ;  /* 0x000153000f0a7983 */ /* 0x000ee80000100000 */
[----:B------:R-:W4:Y:S04]  /*a9e0*/  LDL.U8 R13, [R15+0x156] ;  /* 0x000156000f0d7983 */ /* 0x000f280000100000 */
[----:B------:R-:W5:Y:S04]  /*a9f0*/  LDL.U8 R14, [R15+0x157] ;  /* 0x000157000f0e7983 */ /* 0x000f680000100000 */
[----:B------:R-:W5:Y:S04]  /*aa00*/  LDL.U8 R0, [R15+0x150] ;  /* 0x000150000f007983 */ /* 0x000f680000100000 */
[----:B------:R-:W5:Y:S04]  /*aa10*/  LDL.U8 R3, [R15+0x151] ;  /* 0x000151000f037983 */ /* 0x000f680000100000 */
[----:B------:R-:W5:Y:S04]  /*aa20*/  LDL.U8 R11, [R15+0x154] ;  /* 0x000154000f0b7983 */ /* 0x000f680000100000 */
[----:B------:R-:W5:Y:S04]  /*aa30*/  LDL.U8 R12, [R15+0x155] ;  /* 0x000155000f0c7983 */ /* 0x000f680000100000 */
[----:B------:R-:W5:Y:S01]  /*aa40*/  LDL.64 R8, [R21+0x88] ;  /* 0x0000880015087983 */ /* 0x000f620000100a00 */
[----:B--2---:R-:W-:-:S02]  /*aa50*/  IMAD.U32 R7, R7, 0x10000, RZ ;  /* 0x0001000007077824 */ /* 0x004fc400078e00ff */
[----:B---3--:R-:W-:Y:S02]  /*aa60*/  IMAD.SHL.U32 R10, R10, 0x1000000, RZ ;  /* 0x010000000a0a7824 */ /* 0x008fe400078e00ff */
[----:B----4-:R-:W-:Y:S02]  /*aa70*/  IMAD.U32 R13, R13, 0x10000, RZ ;  /* 0x000100000d0d7824 */ /* 0x010fe400078e00ff */
[----:B-----5:R-:W-:Y:S01]  /*aa80*/  IMAD.SHL.U32 R14, R14, 0x1000000, RZ ;  /* 0x010000000e0e7824 */ /* 0x020fe200078e00ff */
        /* <DEDUP_REMOVED lines=13> */
[----:B0-----:R-:W-:Y:S05]  /*ab60*/  @!P0 BRA `(.L_x_46) ;  /* 0xfffffffc00248947 */ /* 0x001fea000383ffff */
.L_x_45:
[----:B------:R-:W-:Y:S05]  /*ab70*/  BSYNC.RECONVERGENT B1 ;  /* 0x0000000000017941 */ /* 0x000fea0003800200 */
.L_x_44:
        /* <DEDUP_REMOVED lines=15> */
.L_x_48:
        /* <DEDUP_REMOVED lines=12> */
[----:B------:R-:W-:-:S02]  /*ad30*/  SHF.L.W.U32.HI R37, R95, 0x1, R106 ;  /* 0x000000015f257819 */ /* 0x000fc40000010e6a */
[----:B------:R-:W-:Y:S02]  /*ad40*/  SHF.L.W.U32.HI R89, R102, 0x1, R39 ;  /* 0x0000000166597819 */ /* 0x000fe40000010e27 */
[----:B------:R-:W-:Y:S02]  /*ad50*/  SHF.L.W.U32.HI R87, R39, 0x1, R102 ;  /* 0x0000000127577819 */ /* 0x000fe40000010e66 */
[----:B------:R-:W-:Y:S02]  /*ad60*/  LOP3.LUT R3, R3, R39, RZ, 0x3c, !PT ;  /* 0x0000002703037212 */ /* 0x000fe400078e3cff */
[----:B------:R-:W-:Y:S02]  /*ad70*/  LOP3.LUT R41, R68, R62, R72, 0x96, !PT ;  /* 0x0000003e44297212 */ /* 0x000fe400078e9648 */
[----:B------:R-:W-:Y:S02]  /*ad80*/  LOP3.LUT R47, R69, R63, R73, 0x96, !PT ;  /* 0x0000003f452f7212 */ /* 0x000fe400078e9649 */
[----:B------:R-:W-:-:S02]  /*ad90*/  LOP3.LUT R39, R70, R80, R74, 0x96, !PT ;  /* 0x0000005046277212 */ /* 0x000fc400078e964a */
[----:B------:R-:W-:Y:S02]  /*ada0*/  LOP3.LUT R91, R71, R81, R75, 0x96, !PT ;  /* 0x00000051475b7212 */ /* 0x000fe400078e964b */
[----:B------:R-:W-:Y:S02]  /*adb0*/  LOP3.LUT R108, R4, R43, R10, 0x96, !PT ;  /* 0x0000002b046c7212 */ /* 0x000fe400078e960a */
[----:B------:R-:W-:Y:S02]  /*adc0*/  LOP3.LUT R93, R5, R93, R11, 0x96, !PT ;  /* 0x0000005d055d7212 */ /* 0x000fe400078e960b */
[----:B------:R-:W-:Y:S02]  /*add0*/  LOP3.LUT R37, R37, R102, RZ, 0x3c, !PT ;  /* 0x0000006625257212 */ /* 0x000fe400078e3cff */
[----:B------:R-:W-:Y:S02]  /*ade0*/  LOP3.LUT R104, R64, R41, R58, 0x96, !PT ;  /* 0x0000002940687212 */ /* 0x000fe400078e963a */
[----:B------:R-:W-:-:S02]  /*adf0*/  LOP3.LUT R47, R65, R47, R59, 0x96, !PT ;  /* 0x0000002f412f7212 */ /* 0x000fc400078e963b */
[----:B------:R-:W-:Y:S02]  /*ae00*/  LOP3.LUT R102, R66, R39, R76, 0x96, !PT ;  /* 0x0000002742667212 */ /* 0x000fe400078e964c */
[----:B------:R-:W-:Y:S02]  /*ae10*/  LOP3.LUT R91, R67, R91, R77, 0x96, !PT ;  /* 0x0000005b435b7212 */ /* 0x000fe400078e964d */
[----:B------:R-:W-:Y:S02]  /*ae20*/  SHF.L.W.U32.HI R41, R108, 0x1, R93 ;  /* 0x000000016c297819 */ /* 0x000fe40000010e5d */
[----:B------:R-:W-:Y:S02]  /*ae30*/  SHF.L.W.U32.HI R45, R47, 0x1, R104 ;  /* 0x000000012f2d7819 */ /* 0x000fe40000010e68 */
[----:B------:R-:W-:Y:S02]  /*ae40*/  SHF.L.W.U32.HI R39, R104, 0x1, R47 ;  /* 0x0000000168277819 */ /* 0x000fe40000010e2f */
[----:B------:R-:W-:-:S02]  /*ae50*/  LOP3.LUT R89, R89, R47, RZ, 0x3c, !PT ;  /* 0x0000002f59597212 */ /* 0x000fc400078e3cff */
[----:B------:R-:W-:Y:S02]  /*ae60*/  SHF.L.W.U32.HI R43, R93, 0x1, R108 ;  /* 0x000000015d2b7819 */ /* 0x000fe40000010e6c */
[----:B------:R-:W-:Y:S02]  /*ae70*/  SHF.L.W.U32.HI R85, R102, 0x1, R91 ;  /* 0x0000000166557819 */ /* 0x000fe40000010e5b */
[----:B------:R-:W-:Y:S02]  /*ae80*/  SHF.L.W.U32.HI R47, R91, 0x1, R102 ;  /* 0x000000015b2f7819 */ /* 0x000fe40000010e66 */
[----:B------:R-:W-:Y:S02]  /*ae90*/  LOP3.LUT R91, R41, R91, RZ, 0x3c, !PT ;  /* 0x0000005b295b7212 */ /* 0x000fe400078e3cff */
[----:B------:R-:W-:Y:S02]  /*aea0*/  LOP3.LUT R93, R39, R93, RZ, 0x3c, !PT ;  /* 0x0000005d275d7212 */ /* 0x000fe400078e3cff */
[----:B------:R-:W-:-:S02]  /*aeb0*/  LOP3.LUT R45, R45, R108, RZ, 0x3c, !PT ;  /* 0x0000006c2d2d7212 */ /* 0x000fc400078e3cff */
[----:B------:R-:W-:Y:S02]  /*aec0*/  LOP3.LUT R41, R43, R102, RZ, 0x3c, !PT ;  /* 0x000000662b297212 */ /* 0x000fe400078e3cff */
[----:B------:R-:W-:Y:S02]  /*aed0*/  LOP3.LUT R85, R85, R95, RZ, 0x3c, !PT ;  /* 0x0000005f55557212 */ /* 0x000fe400078e3cff */
[-C--:B------:R-:W-:Y:S02]  /*aee0*/  LOP3.LUT R43, R49, R91.reuse, RZ, 0x3c, !PT ;  /* 0x0000005b312b7212 */ /* 0x080fe400078e3cff */
        /* <DEDUP_REMOVED lines=34> */
[-C--:B------:R-:W-:Y:S02]  /*b110*/  LOP3.LUT R15, R67, R89.reuse, RZ, 0x3c, !PT ;  /* 0x00000059430f7212 */ /* 0x080fe400078e3cff */
        /* <DEDUP_REMOVED lines=10> */
[----:B------:R-:W-:Y:S02]  /*b1c0*/  SHF.L.W.U32.HI R67, R83, 0xc, R20 ;  /* 0x0000000c53437819 */ /* 0x000fe40000010e14 */
[----:B------:R-:W-:Y:S02]  /*b1d0*/  SHF.L.W.U32.HI R59, R20, 0xc, R83 ;  /* 0x0000000c143b7819 */ /* 0x000fe40000010e53 */
[----:B------:R-:W-:Y:S02]  /*b1e0*/  LOP3.LUT R110, R11, R3, RZ, 0x3c, !PT ;  /* 0x000000030b6e7212 */ /* 0x000fe400078e3cff */
[----:B------:R-:W-:Y:S02]  /*b1f0*/  SHF.L.W.U32.HI R20, R68, 0xb, R7 ;  /* 0x0000000b44147819 */ /* 0x000fe40000010e07 */
[----:B------:R-:W-:Y:S02]  /*b200*/  SHF.L.W.U32.HI R50, R7, 0xb, R68 ;  /* 0x0000000b07327819 */ /* 0x000fe40000010e44 */
[----:B------:R-:W-:-:S02]  /*b210*/  SHF.L.W.U32.HI R6, R80, 0x15, R81 ;  /* 0x0000001550067819 */ /* 0x000fc40000010e51 */
[----:B------:R-:W-:Y:S02]  /*b220*/  SHF.L.W.U32.HI R10, R81, 0x15, R80 ;  /* 0x00000015510a7819 */ /* 0x000fe40000010e50 */
[----:B------:R-:W-:Y:S02]  /*b230*/  LOP3.LUT R66, R66, R87, RZ, 0x3c, !PT ;  /* 0x0000005742427212 */ /* 0x000fe400078e3cff */
[----:B------:R-:W-:Y:S02]  /*b240*/  SHF.L.W.U32.HI R7, R104, 0xe, R49 ;  /* 0x0000000e68077819 */ /* 0x000fe40000010e31 */
[----:B------:R-:W-:Y:S02]  /*b250*/  SHF.L.W.U32.HI R11, R49, 0xe, R104 ;  /* 0x0000000e310b7819 */ /* 0x000fe40000010e68 */
[----:B------:R-:W-:Y:S02]  /*b260*/  SHF.L.W.U32.HI R47, R78, 0x7, R43 ;  /* 0x000000074e2f7819 */ /* 0x000fe40000010e2b */
[----:B------:R-:W-:-:S02]  /*b270*/  SHF.L.W.U32.HI R52, R43, 0x7, R78 ;  /* 0x000000072b347819 */ /* 0x000fc40000010e4e */
[----:B------:R-:W-:Y:S02]  /*b280*/  SHF.L.W.U32.HI R80, R64, 0x1e, R69 ;  /* 0x0000001e40507819 */ /* 0x000fe40000010e45 */
[----:B------:R-:W-:Y:S02]  /*b290*/  SHF.L.W.U32.HI R62, R69, 0x1e, R64 ;  /* 0x0000001e453e7819 */ /* 0x000fe40000010e40 */
[----:B------:R-:W-:Y:S02]  /*b2a0*/  LOP3.LUT R13, R13, R3, RZ, 0x3c, !PT ;  /* 0x000000030d0d7212 */ /* 0x000fe400078e3cff */
[----:B------:R-:W-:Y:S02]  /*b2b0*/  LOP3.LUT R12, R12, R37, RZ, 0x3c, !PT ;  /* 0x000000250c0c7212 */ /* 0x000fe400078e3cff */
        /* <DEDUP_REMOVED lines=77> */
[----:B------:R-:W-:Y:S02]  /*b790*/  LOP3.LUT R66, R11, R66, RZ, 0x3c, !PT ;  /* 0x000000420b427212 */ /* 0x000fe400078e3cff */
[----:B------:R-:W-:Y:S02]  /*b7a0*/  LOP3.LUT R102, R20, R11, R10, 0xb4, !PT ;  /* 0x0000000b14667212 */ /* 0x000fe400078eb40a */
[----:B------:R-:W-:-:S02]  /*b7b0*/  LOP3.LUT R55, R72, R76, R55, 0xb4, !PT ;  /* 0x0000004c48377212 */ /* 0x000fc400078eb437 */
[-CC-:B------:R-:W-:Y:S02]  /*b7c0*/  LOP3.LUT R74, R59, R5.reuse, R3.reuse, 0x90, !PT ;  /* 0x000000053b4a7212 */ /* 0x180fe400078e9003 */
[----:B------:R-:W-:Y:S02]  /*b7d0*/  LOP3.LUT R11, R7, R5, R3, 0x6, !PT ;  /* 0x00000005070b7212 */ /* 0x000fe400078e0603 */
[----:B------:R-:W-:Y:S02]  /*b7e0*/  LOP3.LUT R72, R67, R10, R20, 0xb4, !PT ;  /* 0x0000000a43487212 */ /* 0x000fe400078eb414 */
[----:B------:R-:W-:Y:S02]  /*b7f0*/  LOP3.LUT R76, R59, R6, R50, 0xb4, !PT ;  /* 0x000000063b4c7212 */ /* 0x000fe400078eb432 */
[----:B------:R-:W-:Y:S02]  /*b800*/  LOP3.LUT R106, R49, R43, R58, 0x96, !PT ;  /* 0x0000002b316a7212 */ /* 0x000fe400078e963a */
[----:B------:R-:W-:-:S02]  /*b810*/  LOP3.LUT R101, R53, R62, R47, 0x96, !PT ;  /* 0x0000003e35657212 */ /* 0x000fc400078e962f */
[----:B------:R-:W-:Y:S02]  /*b820*/  LOP3.LUT R78, R10, R9, RZ, 0x3c, !PT ;  /* 0x000000090a4e7212 */ /* 0x000fe400078e3cff */
[----:B------:R-:W-:Y:S02]  /*b830*/  LOP3.LUT R74, R7, R74, RZ, 0x3c, !PT ;  /* 0x0000004a074a7212 */ /* 0x000fe400078e3cff */
[----:B------:R-:W-:Y:S02]  /*b840*/  LOP3.LUT R10, R50, R7, R6, 0xb4, !PT ;  /* 0x00000007320a7212 */ /* 0x000fe400078eb406 */
[----:B------:R-:W-:Y:S02]  /*b850*/  LOP3.LUT R11, R6, R11, RZ, 0x3c, !PT ;  /* 0x0000000b060b7212 */ /* 0x000fe400078e3cff */
        /* <DEDUP_REMOVED lines=28> */
[----:B------:R-:W-:Y:S02]  /*ba20*/  SHF.L.W.U32.HI R77, R95, 0x1, R104 ;  /* 0x000000015f4d7819 */ /* 0x000fe40000010e68 */
[----:B------:R-:W-:Y:S02]  /*ba30*/  SHF.L.W.U32.HI R79, R104, 0x1, R95 ;  /* 0x00000001684f7819 */ /* 0x000fe40000010e5f */
[----:B------:R-:W-:Y:S02]  /*ba40*/  LOP3.LUT R104, R93, R104, RZ, 0x3c, !PT ;  /* 0x000000685d687212 */ /* 0x000fe400078e3cff */
[----:B------:R-:W-:Y:S02]  /*ba50*/  LOP3.LUT R106, R11, R108, RZ, 0x3c, !PT ;  /* 0x0000006c0b6a7212 */ /* 0x000fe400078e3cff */
[-C--:B------:R-:W-:Y:S02]  /*ba60*/  LOP3.LUT R93, R78, R104.reuse, RZ, 0x3c, !PT ;  /* 0x000000684e5d7212 */ /* 0x080fe400078e3cff */
[----:B------:R-:W-:-:S02]  /*ba70*/  LOP3.LUT R99, R99, R104, RZ, 0x3c, !PT ;  /* 0x0000006863637212 */ /* 0x000fc400078e3cff */
[-C--:B------:R-:W-:Y:S02]  /*ba80*/  LOP3.LUT R78, R87, R104.reuse, RZ, 0x3c, !PT ;  /* 0x00000068574e7212 */ /* 0x080fe400078e3cff */
[-C--:B------:R-:W-:Y:S02]  /*ba90*/  LOP3.LUT R103, R83, R104.reuse, RZ, 0x3c, !PT ;  /* 0x0000006853677212 */ /* 0x080fe400078e3cff */
[----:B------:R-:W-:Y:S02]  /*baa0*/  LOP3.LUT R56, R56, R104, RZ, 0x3c, !PT ;  /* 0x0000006838387212 */ /* 0x000fe400078e3cff */
[----:B------:R-:W-:Y:S02]  /*bab0*/  LOP3.LUT R104, R81, R108, RZ, 0x3c, !PT ;  /* 0x0000006c51687212 */ /* 0x000fe400078e3cff */
[-C--:B------:R-:W-:Y:S02]  /*bac0*/  LOP3.LUT R81, R10, R112.reuse, RZ, 0x3c, !PT ;  /* 0x000000700a517212 */ /* 0x080fe400078e3cff */
[----:B------:R-:W-:-:S02]  /*bad0*/  LOP3.LUT R10, R85, R112, RZ, 0x3c, !PT ;  /* 0x00000070550a7212 */ /* 0x000fc400078e3cff */
[-C--:B------:R-:W-:Y:S02]  /*bae0*/  LOP3.LUT R11, R82, R105.reuse, RZ, 0x3c, !PT ;  /* 0x00000069520b7212 */ /* 0x080fe400078e3cff */
[----:B------:R-:W-:Y:S02]  /*baf0*/  LOP3.LUT R83, R52, R108, RZ, 0x3c, !PT ;  /* 0x0000006c34537212 */ /* 0x000fe400078e3cff */
[----:B------:R-:W-:Y:S02]  /*bb00*/  LOP3.LUT R102, R102, R105, RZ, 0x3c, !PT ;  /* 0x0000006966667212 */ /* 0x000fe400078e3cff */
[----:B------:R-:W-:Y:S02]  /*bb10*/  LOP3.LUT R52, R97, R112, RZ, 0x3c, !PT ;  /* 0x0000007061347212 */ /* 0x000fe400078e3cff */
[----:B------:R-:W-:Y:S02]  /*bb20*/  LOP3.LUT R110, R110, R108, RZ, 0x3c, !PT ;  /* 0x0000006c6e6e7212 */ /* 0x000fe400078e3cff */
[----:B------:R-:W-:-:S02]  /*bb30*/  LOP3.LUT R97, R13, R112, RZ, 0x3c, !PT ;  /* 0x000000700d617212 */ /* 0x000fc400078e3cff */
[----:B------:R-:W-:Y:S02]  /*bb40*/  LOP3.LUT R95, R89, R108, RZ, 0x3c, !PT ;  /* 0x0000006c595f7212 */ /* 0x000fe400078e3cff */
[----:B------:R-:W-:Y:S02]  /*bb50*/  LOP3.LUT R87, R54, R112, RZ, 0x3c, !PT ;  /* 0x0000007036577212 */ /* 0x000fe400078e3cff */
[----:B------:R-:W-:Y:S02]  /*bb60*/  SHF.L.W.U32.HI R13, R11, 0xb, R10 ;  /* 0x0000000b0b0d7819 */ /* 0x000fe40000010e0a */
[----:B-1----:R-:W-:Y:S02]  /*bb70*/  LOP3.LUT R6, R6, R20, R67, 0xb4, !PT ;  /* 0x0000001406067212 */ /* 0x002fe400078eb443 */
[----:B------:R-:W-:Y:S02]  /*bb80*/  LOP3.LUT R50, R7, R50, R59, 0xb4, !PT ;  /* 0x0000003207327212 */ /* 0x000fe400078eb43b */
[----:B------:R-:W-:-:S02]  /*bb90*/  LOP3.LUT R108, R12, R105, RZ, 0x3c, !PT ;  /* 0x000000690c6c7212 */ /* 0x000fc400078e3cff */
[----:B------:R-:W-:Y:S02]  /*bba0*/  SHF.L.W.U32.HI R11, R10, 0xb, R11 ;  /* 0x0000000b0a0b7819 */ /* 0x000fe40000010e0b */
[----:B------:R-:W-:Y:S02]  /*bbb0*/  LOP3.LUT R85, R39, R9, RZ, 0x3c, !PT ;  /* 0x0000000927557212 */ /* 0x000fe400078e3cff */
[----:B------:R-:W-:Y:S02]  /*bbc0*/  LOP3.LUT R54, R48, R8, RZ, 0x3c, !PT ;  /* 0x0000000830367212 */ /* 0x000fe400078e3cff */
[----:B------:R-:W-:Y:S02]  /*bbd0*/  SHF.L.W.U32.HI R89, R102, 0x1e, R81 ;  /* 0x0000001e66597819 */ /* 0x000fe40000010e51 */
[----:B------:R-:W-:Y:S02]  /*bbe0*/  SHF.L.W.U32.HI R10, R103, 0x15, R104 ;  /* 0x00000015670a7819 */ /* 0x000fe40000010e68 */
[----:B------:R-:W-:-:S02]  /*bbf0*/  SHF.L.W.U32.HI R12, R104, 0x15, R103 ;  /* 0x00000015680c7819 */ /* 0x000fc40000010e67 */
[----:B------:R-:W-:Y:S02]  /*bc00*/  SHF.L.W.U32.HI R102, R81, 0x1e, R102 ;  /* 0x0000001e51667819 */ /* 0x000fe40000010e66 */
[----:B------:R-:W-:Y:S02]  /*bc10*/  SHF.L.W.U32.HI R104, R99, 0x17, R110 ;  /* 0x0000001763687819 */ /* 0x000fe40000010e6e */
[----:B------:R-:W-:Y:S02]  /*bc20*/  SHF.L.W.U32.HI R81, R110, 0x17, R99 ;  /* 0x000000176e517819 */ /* 0x000fe40000010e63 */
[----:B------:R-:W-:Y:S02]  /*bc30*/  LOP3.LUT R101, R91, R105, RZ, 0x3c, !PT ;  /* 0x000000695b657212 */ /* 0x000fe400078e3cff */
[----:B------:R-:W-:Y:S02]  /*bc40*/  LOP3.LUT R99, R68, R39, R14, 0x96, !PT ;  /* 0x0000002744637212 */ /* 0x000fe400078e960e */
[----:B------:R-:W-:-:S02]  /*bc50*/  LOP3.LUT R110, R69, R48, R15, 0x96, !PT ;  /* 0x00000030456e7212 */ /* 0x000fc400078e960f */
[----:B------:R-:W-:Y:S02]  /*bc60*/  LOP3.LUT R6, R6, R4, R37, 0x96, !PT ;  /* 0x0000000406067212 */ /* 0x000fe400078e9625 */
[----:B------:R-:W-:Y:S02]  /*bc70*/  LOP3.LUT R3, R50, R5, R3, 0x96, !PT ;  /* 0x0000000532037212 */ /* 0x000fe400078e9603 */
[----:B------:R-:W-:Y:S02]  /*bc80*/  SHF.L.W.U32.HI R91, R85, 0x9, R54 ;  /* 0x00000009555b7819 */ /* 0x000fe40000010e36 */
[----:B------:R-:W-:Y:S02]  /*bc90*/  SHF.L.W.U32.HI R85, R54, 0x9, R85 ;  /* 0x0000000936557819 */ /* 0x000fe40000010e55 */
[----:B------:R-:W-:Y:S02]  /*bca0*/  LOP3.LUT R67, R68, R9, RZ, 0x3c, !PT ;  /* 0x0000000944437212 */ /* 0x000fe400078e3cff */
[----:B------:R-:W-:-:S02]  /*bcb0*/  LOP3.LUT R4, R69, R8, RZ, 0x3c, !PT ;  /* 0x0000000845047212 */ /* 0x000fc400078e3cff */
[-C--:B------:R-:W-:Y:S02]  /*bcc0*/  LOP3.LUT R54, R70, R9.reuse, RZ, 0x3c, !PT ;  /* 0x0000000946367212 */ /* 0x080fe400078e3cff */
[-C--:B------:R-:W-:Y:S02]  /*bcd0*/  LOP3.LUT R39, R71, R8.reuse, RZ, 0x3c, !PT ;  /* 0x0000000847277212 */ /* 0x080fe400078e3cff */
[----:B------:R-:W-:Y:S02]  /*bce0*/  LOP3.LUT R48, R14, R9, RZ, 0x3c, !PT ;  /* 0x000000090e307212 */ /* 0x000fe400078e3cff */
[----:B------:R-:W-:Y:S02]  /*bcf0*/  LOP3.LUT R15, R15, R8, RZ, 0x3c, !PT ;  /* 0x000000080f0f7212 */ /* 0x000fe400078e3cff */
[----:B------:R-:W-:Y:S02]  /*bd00*/  LOP3.LUT R70, R6, R99, R70, 0x96, !PT ;  /* 0x0000006306467212 */ /* 0x000fe400078e9646 */
[----:B------:R-:W-:-:S02]  /*bd10*/  LOP3.LUT R71, R3, R110, R71, 0x96, !PT ;  /* 0x0000006e03477212 */ /* 0x000fc400078e9647 */
[----:B------:R-:W-:Y:S02]  /*bd20*/  LOP3.LUT R112, R21, R105, RZ, 0x3c, !PT ;  /* 0x0000006915707212 */ /* 0x000fe400078e3cff */
        /* <DEDUP_REMOVED lines=8> */
[----:B------:R-:W-:Y:S02]  /*bdb0*/  LOP3.LUT R68, R77, R70, RZ, 0x3c, !PT ;  /* 0x000000464d447212 */ /* 0x000fe400078e3cff */
[----:B------:R-:W-:Y:S02]  /*bdc0*/  SHF.L.W.U32.HI R54, R39, 0x4, R54 ;  /* 0x0000000427367819 */ /* 0x000fe40000010e36 */
[----:B------:R-:W-:-:S02]  /*bdd0*/  SHF.L.W.U32.HI R48, R15, 0x12, R48 ;  /* 0x000000120f307819 */ /* 0x000fc40000010e30 */
[----:B------:R-:W-:Y:S02]  /*bde0*/  LOP3.LUT R70, R79, R71, RZ, 0x3c, !PT ;  /* 0x000000474f467212 */ /* 0x000fe400078e3cff */
[----:B------:R-:W-:Y:S02]  /*bdf0*/  SHF.L.W.U32.HI R15, R78, 0x19, R95 ;  /* 0x000000194e0f7819 */ /* 0x000fe40000010e5f */
[----:B------:R-:W-:Y:S02]  /*be00*/  SHF.L.W.U32.HI R39, R95, 0x19, R78 ;  /* 0x000000195f277819 */ /* 0x000fe40000010e4e */
[----:B------:R-:W-:Y:S02]  /*be10*/  SHF.L.W.U32.HI R78, R108, 0x1d, R97 ;  /* 0x0000001d6c4e7819 */ /* 0x000fe40000010e61 */
[----:B------:R-:W-:Y:S02]  /*be20*/  SHF.L.W.U32.HI R7, R97, 0x1d, R108 ;  /* 0x0000001d61077819 */ /* 0x000fe40000010e6c */
[----:B------:R-:W-:-:S02]  /*be30*/  SHF.L.W.U32.HI R50, R93, 0x1c, R106 ;  /* 0x0000001c5d327819 */ /* 0x000fc40000010e6a */
[----:B------:R-:W-:Y:S02]  /*be40*/  SHF.L.W.U32.HI R37, R106, 0x1c, R93 ;  /* 0x0000001c6a257819 */ /* 0x000fe40000010e5d */
[----:B------:R-:W-:Y:S02]  /*be50*/  LOP3.LUT R106, R4, R73, RZ, 0x3c, !PT ;  /* 0x00000049046a7212 */ /* 0x000fe400078e3cff */
[----:B------:R-:W-:Y:S02]  /*be60*/  LOP3.LUT R108, R5, R80, RZ, 0x3c, !PT ;  /* 0x00000050056c7212 */ /* 0x000fe400078e3cff */
[-C--:B------:R-:W-:Y:S02]  /*be70*/  LOP3.LUT R69, R57, R68.reuse, RZ, 0x3c, !PT ;  /* 0x0000004439457212 */ /* 0x080fe400078e3cff */
[----:B------:R-:W-:Y:S02]  /*be80*/  SHF.L.W.U32.HI R56, R112, 0xf, R87 ;  /* 0x0000000f70387819 */ /* 0x000fe40000010e57 */
[----:B------:R-:W-:-:S02]  /*be90*/  LOP3.LUT R57, R49, R68, RZ, 0x3c, !PT ;  /* 0x0000004431397212 */ /* 0x000fc400078e3cff */
[----:B------:R-:W-:Y:S02]  /*bea0*/  LOP3.LUT R80, R76, R70, RZ, 0x3c, !PT ;  /* 0x000000464c507212 */ /* 0x000fe400078e3cff */
[----:B------:R-:W-:Y:S02]  /*beb0*/  SHF.L.W.U32.HI R87, R87, 0xf, R112 ;  /* 0x0000000f57577819 */ /* 0x000fe40000010e70 */
[-C--:B------:R-:W-:Y:S02]  /*bec0*/  LOP3.LUT R71, R72, R68.reuse, RZ, 0x3c, !PT ;  /* 0x0000004448477212 */ /* 0x080fe400078e3cff */
[----:B------:R-:W-:Y:S02]  /*bed0*/  LOP3.LUT R4, R58, R68, RZ, 0x3c, !PT ;  /* 0x000000443a047212 */ /* 0x000fe400078e3cff */
[-C--:B------:R-:W-:Y:S02]  /*bee0*/  LOP3.LUT R76, R53, R70.reuse, RZ, 0x3c, !PT ;  /* 0x00000046354c7212 */ /* 0x080fe400078e3cff */
[----:B------:R-:W-:-:S02]  /*bef0*/  LOP3.LUT R49, R47, R70, RZ, 0x3c, !PT ;  /* 0x000000462f317212 */ /* 0x000fc400078e3cff */
[-C--:B------:R-:W-:Y:S02]  /*bf00*/  LOP3.LUT R72, R63, R70.reuse, RZ, 0x3c, !PT ;  /* 0x000000463f487212 */ /* 0x080fe400078e3cff */
[----:B------:R-:W-:Y:S02]  /*bf10*/  LOP3.LUT R112, R62, R70, RZ, 0x3c, !PT ;  /* 0x000000463e707212 */ /* 0x000fe400078e3cff */
        /* <DEDUP_REMOVED lines=10> */
[----:B------:R1:W2:Y:S01]  /*bfc0*/  LDC.64 R4, c[0x3][R75+0x8] ;  /* 0x00c002004b047b82 */ /* 0x0002a20000000a00 */
[----:B------:R-:W-:Y:S02]  /*bfd0*/  LOP3.LUT R43, R43, R68, RZ, 0x3c, !PT ;  /* 0x000000442b2b7212 */ /* 0x000fe400078e3cff */
[-C--:B------:R-:W-:Y:S02]  /*bfe0*/  LOP3.LUT R68, R66, R106.reuse, RZ, 0x3c, !PT ;  /* 0x0000006a42447212 */ /* 0x080fe400078e3cff */
[----:B------:R-:W-:Y:S02]  /*bff0*/  LOP3.LUT R66, R41, R106, RZ, 0x3c, !PT ;  /* 0x0000006a29427212 */ /* 0x000fe400078e3cff */
[----:B------:R-:W-:Y:S02]  /*c000*/  LOP3.LUT R45, R45, R108, RZ, 0x3c, !PT ;  /* 0x0000006c2d2d7212 */ /* 0x000fe400078e3cff */
[----:B------:R-:W-:Y:S02]  /*c010*/  LOP3.LUT R51, R51, R106, RZ, 0x3c, !PT ;  /* 0x0000006a33337212 */ /* 0x000fe400078e3cff */
[----:B------:R-:W-:-:S02]  /*c020*/  LOP3.LUT R58, R55, R108, RZ, 0x3c, !PT ;  /* 0x0000006c373a7212 */ /* 0x000fc400078e3cff */
[-C--:B------:R-:W-:Y:S02]  /*c030*/  LOP3.LUT R47, R74, R108.reuse, RZ, 0x3c, !PT ;  /* 0x0000006c4a2f7212 */ /* 0x080fe400078e3cff */
[----:B------:R-:W-:Y:S02]  /*c040*/  LOP3.LUT R116, R65, R108, RZ, 0x3c, !PT ;  /* 0x0000006c41747212 */ /* 0x000fe400078e3cff */
[----:B------:R-:W-:Y:S02]  /*c050*/  SHF.L.W.U32.HI R65, R69, 0xc, R72 ;  /* 0x0000000c45417819 */ /* 0x000fe40000010e48 */
[----:B------:R-:W-:Y:S02]  /*c060*/  SHF.L.W.U32.HI R41, R72, 0xc, R69 ;  /* 0x0000000c48297819 */ /* 0x000fe40000010e45 */
[----:B------:R-:W-:Y:S02]  /*c070*/  SHF.L.W.U32.HI R64, R66, 0xe, R45 ;  /* 0x0000000e42407819 */ /* 0x000fe40000010e2d */
[----:B------:R-:W-:-:S02]  /*c080*/  LOP3.LUT R61, R61, R106, RZ, 0x3c, !PT ;  /* 0x0000006a3d3d7212 */ /* 0x000fc400078e3cff */
        /* <DEDUP_REMOVED lines=10> */
[----:B------:R-:W-:Y:S02]  /*c130*/  SHF.L.W.U32.HI R116, R116, 0x14, R61 ;  /* 0x0000001474747819 */ /* 0x000fe40000010e3d */
[----:B------:R-:W-:-:S02]  /*c140*/  SHF.L.W.U32.HI R76, R43, 0xd, R112 ;  /* 0x0000000d2b4c7819 */ /* 0x000fc40000010e70 */
[----:B------:R-:W-:Y:S02]  /*c150*/  LOP3.LUT R72, R72, R60, R91, 0xb4, !PT ;  /* 0x0000003c48487212 */ /* 0x000fe400078eb45b */
[----:B------:R-:W-:Y:S02]  /*c160*/  LOP3.LUT R89, R60, R104, R89, 0xb4, !PT ;  /* 0x000000683c597212 */ /* 0x000fe400078eb459 */
[----:B------:R-:W-:Y:S02]  /*c170*/  SHF.L.W.U32.HI R52, R52, 0x6, R101 ;  /* 0x0000000634347819 */ /* 0x000fe40000010e65 */
[----:B------:R-:W-:Y:S02]  /*c180*/  LOP3.LUT R55, R81, R85, R58, 0xb4, !PT ;  /* 0x0000005551377212 */ /* 0x000fe400078eb43a */
[----:B------:R-:W-:Y:S02]  /*c190*/  LOP3.LUT R73, R58, R114, R85, 0xb4, !PT ;  /* 0x000000723a497212 */ /* 0x000fe400078eb455 */
[----:B-1----:R-:W-:-:S02]  /*c1a0*/  LOP3.LUT R75, R85, R102, R114, 0xb4, !PT ;  /* 0x00000066554b7212 */ /* 0x002fc400078eb472 */
        /* <DEDUP_REMOVED lines=11> */
[----:B------:R-:W-:-:S02]  /*c260*/  SHF.L.W.U32.HI R112, R112, 0xd, R43 ;  /* 0x0000000d70707819 */ /* 0x000fc40000010e2b */
[----:B------:R-:W-:Y:S01]  /*c270*/  LOP3.LUT R83, R21, R54, R45, 0xb4, !PT ;  /* 0x0000003615537212 */ /* 0x000fe200078eb42d */
[----:B------:R-:W-:Y:S01]  /*c280*/  IMAD.MOV.U32 R21, RZ, RZ, R114 ;  /* 0x000000ffff157224 */ /* 0x000fe200078e0072 */
[----:B------:R-:W-:Y:S01]  /*c290*/  LOP3.LUT R56, R116, R76, R67, 0xb4, !PT ;  /* 0x0000004c74387212 */ /* 0x000fe200078eb443 */
[----:B------:R-:W-:Y:S01]  /*c2a0*/  IMAD.MOV.U32 R54, RZ, RZ, R47 ;  /* 0x000000ffff367224 */ /* 0x000fe200078e002f */
        /* <DEDUP_REMOVED lines=10> */
[-CC-:B------:R-:W-:Y:S02]  /*c350*/  LOP3.LUT R37, R65, R6.reuse, R9.reuse, 0x90, !PT ;  /* 0x0000000641257212 */ /* 0x180fe400078e9009 */
[----:B------:R-:W-:Y:S02]  /*c360*/  LOP3.LUT R15, R66, R6, R9, 0x6, !PT ;  /* 0x00000006420f7212 */ /* 0x000fe400078e0609 */
[----:B------:R-:W-:Y:S02]  /*c370*/  ISETP.NE.AND P0, PT, R0, 0x18, PT ;  /* 0x000000180000780c */ /* 0x000fe40003f05270 */
[----:B------:R-:W-:Y:S02]  /*c380*/  LOP3.LUT R70, R70, R57, R48, 0xb4, !PT ;  /* 0x0000003946467212 */ /* 0x000fe400078eb430 */
[----:B------:R-:W-:Y:S02]  /*c390*/  LOP3.LUT R71, R71, R49, R14, 0xb4, !PT ;  /* 0x0000003147477212 */ /* 0x000fe400078eb40e */
[----:B------:R-:W-:Y:S01]  /*c3a0*/  LOP3.LUT R48, R48, R52, R57, 0xb4, !PT ;  /* 0x0000003430307212 */ /* 0x000fe200078eb439 */
[----:B------:R-:W-:Y:S01]  /*c3b0*/  IMAD.MOV.U32 R52, RZ, RZ, R51 ;  /* 0x000000ffff347224 */ /* 0x000fe200078e0033 */
[----:B------:R-:W-:Y:S01]  /*c3c0*/  LOP3.LUT R49, R14, R20, R49, 0xb4, !PT ;  /* 0x000000140e317212 */ /* 0x000fe200078eb431 */
[----:B------:R-:W-:Y:S01]  /*c3d0*/  IMAD.MOV.U32 R20, RZ, RZ, R89 ;  /* 0x000000ffff147224 */ /* 0x000fe200078e0059 */
[----:B------:R-:W-:Y:S01]  /*c3e0*/  LOP3.LUT R102, R50, R59, R110, 0xb4, !PT ;  /* 0x0000003b32667212 */ /* 0x000fe200078eb46e */
[----:B------:R-:W-:Y:S01]  /*c3f0*/  IMAD.MOV.U32 R51, RZ, RZ, R108 ;  /* 0x000000ffff337224 */ /* 0x000fe200078e006c */
[----:B------:R-:W-:-:S02]  /*c400*/  LOP3.LUT R57, R110, R112, R59, 0xb4, !PT ;  /* 0x000000706e397212 */ /* 0x000fc400078eb43b */
[----:B------:R-:W-:Y:S02]  /*c410*/  LOP3.LUT R37, R66, R37, RZ, 0x3c, !PT ;  /* 0x0000002542257212 */ /* 0x000fe400078e3cff */
[----:B------:R-:W-:Y:S02]  /*c420*/  LOP3.LUT R14, R13, R66, R12, 0xb4, !PT ;  /* 0x000000420d0e7212 */ /* 0x000fe400078eb40c */
[----:B------:R-:W-:Y:S02]  /*c430*/  LOP3.LUT R59, R59, R7, R112, 0xb4, !PT ;  /* 0x000000073b3b7212 */ /* 0x000fe400078eb470 */
[----:B------:R-:W-:Y:S02]  /*c440*/  LOP3.LUT R77, R112, R50, R7, 0xb4, !PT ;  /* 0x00000032704d7212 */ /* 0x000fe400078eb407 */
[----:B------:R-:W-:Y:S01]  /*c450*/  LOP3.LUT R79, R7, R110, R50, 0xb4, !PT ;  /* 0x0000006e074f7212 */ /* 0x000fe200078eb432 */
[----:B------:R-:W-:Y:S01]  /*c460*/  IMAD.MOV.U32 R50, RZ, RZ, R61 ;  /* 0x000000ffff327224 */ /* 0x000fe200078e003d */
[----:B------:R-:W-:Y:S01]  /*c470*/  LOP3.LUT R66, R12, R15, RZ, 0x3c, !PT ;  /* 0x0000000f0c427212 */ /* 0x000fe200078e3cff */
[----:B------:R-:W-:Y:S01]  /*c480*/  IMAD.MOV.U32 R61, RZ, RZ, R85 ;  /* 0x000000ffff3d7224 */ /* 0x000fe200078e0055 */
[----:B------:R-:W-:-:S02]  /*c490*/  LOP3.LUT R12, R65, R12, R13, 0xb4, !PT ;  /* 0x0000000c410c7212 */ /* 0x000fc400078eb40d */
[C-C-:B------:R-:W-:Y:S02]  /*c4a0*/  LOP3.LUT R7, R41.reuse, R3, R8.reuse, 0x90, !PT ;  /* 0x0000000329077212 */ /* 0x140fe400078e9008 */
[----:B--2---:R-:W-:Y:S02]  /*c4b0*/  LOP3.LUT R13, R4, R13, R65, 0xb4, !PT ;  /* 0x0000000d040d7212 */ /* 0x004fe400078eb441 */
[----:B------:R-:W-:Y:S02]  /*c4c0*/  LOP3.LUT R15, R41, R10, R11, 0xb4, !PT ;  /* 0x0000000a290f7212 */ /* 0x000fe400078eb40b */
[----:B------:R-:W-:Y:S02]  /*c4d0*/  LOP3.LUT R5, R5, R11, R41, 0xb4, !PT ;  /* 0x0000000b05057212 */ /* 0x000fe400078eb429 */
[C---:B------:R-:W-:Y:S01]  /*c4e0*/  LOP3.LUT R4, R64.reuse, R7, RZ, 0x3c, !PT ;  /* 0x0000000740047212 */ /* 0x040fe200078e3cff */
[----:B------:R-:W-:Y:S01]  /*c4f0*/  IMAD.MOV.U32 R7, RZ, RZ, R15 ;  /* 0x000000ffff077224 */ /* 0x000fe200078e000f */
[----:B------:R-:W-:Y:S01]  /*c500*/  LOP3.LUT R67, R64, R3, R8, 0x6, !PT ;  /* 0x0000000340437212 */ /* 0x000fe200078e0608 */
[----:B------:R-:W-:Y:S01]  /*c510*/  IMAD.MOV.U32 R15, RZ, RZ, R104 ;  /* 0x000000ffff0f7224 */ /* 0x000fe200078e0068 */
[----:B------:R-:W-:Y:S01]  /*c520*/  LOP3.LUT R41, R13, R6, R9, 0x96, !PT ;  /* 0x000000060d297212 */ /* 0x000fe200078e9609 */
[----:B------:R-:W-:Y:S01]  /*c530*/  IMAD.MOV.U32 R6, RZ, RZ, R12 ;  /* 0x000000ffff067224 */ /* 0x000fe200078e000c */
[----:B------:R-:W-:Y:S01]  /*c540*/  LOP3.LUT R65, R11, R64, R10, 0xb4, !PT ;  /* 0x000000400b417212 */ /* 0x000fe200078eb40a */
[----:B------:R-:W-:Y:S01]  /*c550*/  IMAD.MOV.U32 R64, RZ, RZ, R14 ;  /* 0x000000ffff407224 */ /* 0x000fe200078e000e */
[----:B------:R-:W-:Y:S01]  /*c560*/  LOP3.LUT R67, R10, R67, RZ, 0x3c, !PT ;  /* 0x000000430a437212 */ /* 0x000fe200078e3cff */
        /* <DEDUP_REMOVED lines=8> */
[----:B------:R-:W-:Y:S01]  /*c5f0*/  IMAD.MOV.U32 R4, RZ, RZ, R41 ;  /* 0x000000ffff047224 */ /* 0x000fe200078e0029 */
[----:B------:R-:W-:Y:S06]  /*c600*/  @P0 BRA `(.L_x_48) ;  /* 0xffffffe400980947 */ /* 0x000fec000383ffff */
[----:B------:R-:W-:Y:S05]  /*c610*/  BSYNC.RECONVERGENT B1 ;  /* 0x0000000000017941 */ /* 0x000fea0003800200 */
.L_x_47:
[----:B------:R-:W-:Y:S01]  /*c620*/  STL.64 [R1+0xa8], R10 ;  /* 0x0000a80a01007387 */ /* 0x000fe20000100a00 */
[----:B------:R-:W-:-:S03]  /*c630*/  IMAD.MOV.U32 R3, RZ, RZ, RZ ;  /* 0x000000ffff037224 */ /* 0x000fc600078e00ff */
        /* <DEDUP_REMOVED lines=23> */
[----:B------:R-:W-:Y:S04]  /*c7b0*/  STL.64 [R1+0x208], RZ ;  /* 0x000208ff01007387 */ /* 0x000fe80000100a00 */
[----:B------:R1:W-:Y:S02]  /*c7c0*/  STL.64 [R1+0x80], R4 ;  /* 0x0000800401007387 */ /* 0x0003e40000100a00 */
[----:B-1----:R-:W-:-:S07]  /*c7d0*/  IMAD.MOV.U32 R5, RZ, RZ, RZ ;  /* 0x000000ffff057224 */ /* 0x002fce00078e00ff */
.L_x_43:
[----:B------:R-:W-:Y:S05]  /*c7e0*/  BSYNC.RECONVERGENT B0 ;  /* 0x0000000000007941 */ /* 0x000fea0003800200 */
.L_x_42:
[C---:B------:R-:W-:Y:S01]  /*c7f0*/  ISETP.GE.U32.AND P0, PT, R3.reuse, 0x40, PT ;  /* 0x000000400300780c */ /* 0x040fe20003f06070 */
[----:B------:R-:W-:Y:S01]  /*c800*/  BSSY.RECONVERGENT B0, `(.L_x_49) ;  /* 0x00000c5000007945 */ /* 0x000fe20003800200 */
[----:B-1----:R-:W-:Y:S01]  /*c810*/  SHF.R.U64 R0, R3, 0x6, R5 ;  /* 0x0000000603007819 */ /* 0x002fe20000001205 */
[----:B------:R-:W-:Y:S01]  /*c820*/  IMAD.MOV.U32 R4, RZ, RZ, 0xe8 ;  /* 0x000000e8ff047424 */ /* 0x000fe200078e00ff */
[----:B------:R-:W-:Y:S02]  /*c830*/  ISETP.GE.U32.AND.EX P0, PT, R5, RZ, PT, P0 ;  /* 0x000000ff0500720c */ /* 0x000fe40003f06100 */
[----:B------:R-:W-:-:S11]  /*c840*/  LOP3.LUT R3, R3, 0x3f, RZ, 0xc0, !PT ;  /* 0x0000003f03037812 */ /* 0x000fd600078ec0ff */
[----:B------:R-:W-:Y:S05]  /*c850*/  @!P0 BRA `(.L_x_50) ;  /* 0x0000000800fc8947 */ /* 0x000fea0003800000 */
[----:B------:R-:W-:Y:S01]  /*c860*/  IADD3 R4, P1, PT, R0, -0x1, RZ ;  /* 0xffffffff00047810 */ /* 0x000fe20007f3e0ff */
[----:B------:R-:W-:Y:S01]  /*c870*/  BSSY.RECONVERGENT B1, `(.L_x_51) ;  /* 0x0000069000017945 */ /* 0x000fe20003800200 */
[----:B------:R-:W-:Y:S02]  /*c880*/  SHF.R.U32.HI R48, RZ, 0x6, R5 ;  /* 0x00000006ff307819 */ /* 0x000fe40000011605 */
[----:B------:R-:W-:Y:S02]  /*c890*/  ISETP.GE.U32.AND P0, PT, R4, 0x3, PT ;  /* 0x000000030400780c */ /* 0x000fe40003f06070 */
[----:B------:R-:W-:Y:S02]  /*c8a0*/  IADD3.X R4, PT, PT, R48, -0x1, RZ, P1, !PT ;  /* 0xffffffff30047810 */ /* 0x000fe40000ffe4ff */
[----:B------:R-:W-:Y:S02]  /*c8b0*/  LOP3.LUT R37, R0, 0x3, RZ, 0xc0, !PT ;  /* 0x0000000300257812 */ /* 0x000fe400078ec0ff */
[----:B------:R-:W-:-:S02]  /*c8c0*/  ISETP.GE.U32.AND.EX P0, PT, R4, RZ, PT, P0 ;  /* 0x000000ff0400720c */ /* 0x000fc40003f06100 */
[----:B------:R-:W-:-:S11]  /*c8d0*/  CS2R R4, SRZ ;  /* 0x0000000000047805 */ /* 0x000fd6000001ff00 */
[----:B------:R-:W-:Y:S05]  /*c8e0*/  @!P0 BRA `(.L_x_52) ;  /* 0x0000000400848947 */ /* 0x000fea0003800000 */
[----:B------:R-:W-:Y:S01]  /*c8f0*/  BSSY.RECONVERGENT B2, `(.L_x_53) ;  /* 0x000005f000027945 */ /* 0x000fe20003800200 */
[----:B------:R-:W-:Y:S01]  /*c900*/  LOP3.LUT R48, R48, 0x3ffffff, RZ, 0xc0, !PT ;  /* 0x03ffffff30307812 */ /* 0x000fe200078ec0ff */
[----:B------:R-:W-:Y:S01]  /*c910*/  IMAD.MOV.U32 R6, RZ, RZ, RZ ;  /* 0x000000ffff067224 */ /* 0x000fe200078e00ff */
[----:B------:R-:W-:Y:S01]  /*c920*/  LOP3.LUT R5, R0, 0xfffffffc, RZ, 0xc0, !PT ;  /* 0xfffffffc00057812 */ /* 0x000fe200078ec0ff */
[----:B------:R-:W-:Y:S02]  /*c930*/  IMAD.MOV.U32 R43, RZ, RZ, RZ ;  /* 0x000000ffff2b7224 */ /* 0x000fe400078e00ff */
[----:B------:R-:W-:-:S07]  /*c940*/  IMAD.MOV.U32 R4, RZ, RZ, RZ ;  /* 0x000000ffff047224 */ /* 0x000fce00078e00ff */
.L_x_54:
[----:B------:R-:W-:-:S05]  /*c950*/  IMAD.IADD R41, R1, 0x1, R4 ;  /* 0x0000000101297824 */ /* 0x000fca00078e0204 */
[----:B------:R-:W2:Y:S04]  /*c960*/  LDL.U8 R11, [R41+0x14a] ;  /* 0x00014a00290b7983 */ /* 0x000ea80000100000 */
[----:B------:R-:W5:Y:S04]  /*c970*/  LDL.U8 R12, [R41+0x14b] ;  /* 0x00014b00290c7983 */ /* 0x000f680000100000 */
[----:B------:R-:W3:Y:S04]  /*c980*/  LDL.U8 R15, [R41+0x14e] ;  /* 0x00014e00290f7983 */ /* 0x000ee80000100000 */
[----:B------:R-:W4:Y:S01]  /*c990*/  LDL.U8 R20, [R41+0x14f] ;  /* 0x00014f0029147983 */ /* 0x000f220000100000 */
[----:B-1----:R-:W-:-:S03]  /*c9a0*/  IMAD.U32 R39, R6, 0x8, R1 ;  /* 0x0000000806277824 */ /* 0x002fc600078e0001 */
        /* <DEDUP_REMOVED lines=14> */
[----:B------:R-:W-:Y:S01]  /*ca90*/  LOP3.LUT R9, R9, R15, RZ, 0x3c, !PT ;  /* 0x0000000f09097212 */ /* 0x000fe200078e3cff */
[----:B------:R-:W2:Y:S04]  /*caa0*/  LDL.64 R10, [R39+0x88] ;  /* 0x00008800270a7983 */ /* 0x000ea80000100a00 */
[----:B------:R1:W-:Y:S04]  /*cab0*/  STL.64 [R39+0x80], R8 ;  /* 0x0000800827007387 */ /* 0x0003e80000100a00 */
[----:B------:R-:W3:Y:S04]  /*cac0*/  LDL.U8 R13, [R41+0x152] ;  /* 0x00015200290d7983 */ /* 0x000ee80000100000 */
[----:B------:R-:W4:Y:S04]  /*cad0*/  LDL.U8 R14, [R41+0x153] ;  /* 0x00015300290e7983 */ /* 0x000f280000100000 */
[----:B------:R-:W5:Y:S04]  /*cae0*/  LDL.U8 R21, [R41+0x156] ;  /* 0x0001560029157983 */ /* 0x000f680000100000 */
[----:B------:R-:W1:Y:S04]  /*caf0*/  LDL.U8 R23, [R41+0x157] ;  /* 0x0001570029177983 */ /* 0x000e680000100000 */
[----:B------:R-:W2:Y:S04]  /*cb00*/  LDL.U8 R7, [R41+0x150] ;  /* 0x0001500029077983 */ /* 0x000ea80000100000 */
[----:B------:R-:W2:Y:S04]  /*cb10*/  LDL.U8 R12, [R41+0x151] ;  /* 0x00015100290c7983 */ /* 0x000ea80000100000 */
[----:B------:R-:W2:Y:S04]  /*cb20*/  LDL.U8 R15, [R41+0x154] ;  /* 0x00015400290f7983 */ /* 0x000ea80000100000 */
[----:B------:R-:W2:Y:S01]  /*cb30*/  LDL.U8 R20, [R41+0x155] ;  /* 0x0001550029147983 */ /* 0x000ea20000100000 */
[----:B---3--:R-:W-:-:S02]  /*cb40*/  IMAD.U32 R13, R13, 0x10000, RZ ;  /* 0x000100000d0d7824 */ /* 0x008fc400078e00ff */
[----:B----4-:R-:W-:Y:S02]  /*cb50*/  IMAD.SHL.U32 R14, R14, 0x1000000, RZ ;  /* 0x010000000e0e7824 */ /* 0x010fe400078e00ff */
[----:B-----5:R-:W-:Y:S02]  /*cb60*/  IMAD.U32 R21, R21, 0x10000, RZ ;  /* 0x0001000015157824 */ /* 0x020fe400078e00ff */
[----:B-1----:R-:W-:Y:S01]  /*cb70*/  IMAD.SHL.U32 R8, R23, 0x1000000, RZ ;  /* 0x0100000017087824 */ /* 0x002fe200078e00ff */
[----:B--2---:R-:W-:-:S04]  /*cb80*/  PRMT R7, R7, 0x6540, R12 ;  /* 0x0000654007077816 */ /* 0x004fc8000000000c */
[----:B------:R-:W-:Y:S02]  /*cb90*/  LOP3.LUT R13, R7, R14, R13, 0xfe, !PT ;  /* 0x0000000e070d7212 */ /* 0x000fe400078efe0d */
[----:B------:R-:W-:-:S04]  /*cba0*/  PRMT R15, R15, 0x6540, R20 ;  /* 0x000065400f0f7816 */ /* 0x000fc80000000014 */
[----:B------:R-:W-:Y:S02]  /*cbb0*/  LOP3.LUT R21, R15, R8, R21, 0xfe, !PT ;  /* 0x000000080f157212 */ /* 0x000fe400078efe15 */
[----:B------:R-:W-:Y:S01]  /*cbc0*/  LOP3.LUT R10, R10, R13, RZ, 0x3c, !PT ;  /* 0x0000000d0a0a7212 */ /* 0x000fe200078e3cff */
[----:B------:R-:W2:Y:S01]  /*cbd0*/  LDL.64 R8, [R39+0x90] ;  /* 0x0000900027087983 */ /* 0x000ea20000100a00 */
[----:B------:R-:W-:-:S05]  /*cbe0*/  LOP3.LUT R11, R11, R21, RZ, 0x3c, !PT ;  /* 0x000000150b0b7212 */ /* 0x000fca00078e3cff */
        /* <DEDUP_REMOVED lines=29> */
[----:B------:R-:W-:-:S05]  /*cdc0*/  IADD3 R6, P0, PT, R6, 0x4, RZ ;  /* 0x0000000406067810 */ /* 0x000fca0007f1e0ff */
[----:B------:R-:W-:Y:S01]  /*cdd0*/  IMAD.X R43, RZ, RZ, R43, P0 ;  /* 0x000000ffff2b7224 */ /* 0x000fe200000e062b */
[----:B------:R-:W-:-:S04]  /*cde0*/  ISETP.NE.U32.AND P0, PT, R6, R5, PT ;  /* 0x000000050600720c */ /* 0x000fc80003f05070 */
[----:B------:R-:W-:Y:S01]  /*cdf0*/  ISETP.NE.AND.EX P0, PT, R43, R48, PT, P0 ;  /* 0x000000302b00720c */ /* 0x000fe20003f05300 */
[----:B---3--:R-:W-:Y:S02]  /*ce00*/  IMAD.U32 R13, R13, 0x10000, RZ ;  /* 0x000100000d0d7824 */ /* 0x008fe400078e00ff */
[----:B----4-:R-:W-:Y:S02]  /*ce10*/  IMAD.SHL.U32 R14, R14, 0x1000000, RZ ;  /* 0x010000000e0e7824 */ /* 0x010fe400078e00ff */
[----:B-----5:R-:W-:Y:S02]  /*ce20*/  IMAD.U32 R21, R21, 0x10000, RZ ;  /* 0x0001000015157824 */ /* 0x020fe400078e00ff */
[----:B-1----:R-:W-:Y:S01]  /*ce30*/  IMAD.SHL.U32 R8, R23, 0x1000000, RZ ;  /* 0x0100000017087824 */ /* 0x002fe200078e00ff */
[----:B--2---:R-:W-:-:S04]  /*ce40*/  PRMT R7, R7, 0x6540, R12 ;  /* 0x0000654007077816 */ /* 0x004fc8000000000c */
[----:B------:R-:W-:Y:S02]  /*ce50*/  LOP3.LUT R13, R7, R14, R13, 0xfe, !PT ;  /* 0x0000000e070d7212 */ /* 0x000fe400078efe0d */
[----:B------:R-:W-:-:S04]  /*ce60*/  PRMT R15, R15, 0x6540, R20 ;  /* 0x000065400f0f7816 */ /* 0x000fc80000000014 */
[----:B------:R-:W-:Y:S02]  /*ce70*/  LOP3.LUT R21, R15, R8, R21, 0xfe, !PT ;  /* 0x000000080f157212 */ /* 0x000fe400078efe15 */
[----:B------:R-:W-:Y:S02]  /*ce80*/  LOP3.LUT R8, R10, R13, RZ, 0x3c, !PT ;  /* 0x0000000d0a087212 */ /* 0x000fe400078e3cff */
[----:B------:R-:W-:-:S05]  /*ce90*/  LOP3.LUT R9, R11, R21, RZ, 0x3c, !PT ;  /* 0x000000150b097212 */ /* 0x000fca00078e3cff */
[----:B------:R1:W-:Y:S01]  /*cea0*/  STL.64 [R39+0x98], R8 ;  /* 0x0000980827007387 */ /* 0x0003e20000100a00 */
[----:B------:R-:W-:Y:S02]  /*ceb0*/  IMAD.MOV.U32 R7, RZ, RZ, R4 ;  /* 0x000000ffff077224 */ /* 0x000fe400078e0004 */
[----:B------:R-:W-:Y:S01]  /*cec0*/  VIADD R4, R4, 0x20 ;  /* 0x0000002004047836 */ /* 0x000fe20000000000 */
[----:B------:R-:W-:Y:S06]  /*ced0*/  @P0 BRA `(.L_x_54) ;  /* 0xfffffff8009c0947 */ /* 0x000fec000383ffff */
[----:B------:R-:W-:Y:S05]  /*cee0*/  BSYNC.RECONVERGENT B2 ;  /* 0x0000000000027941 */ /* 0x000fea0003800200 */
.L_x_53:
[----:B------:R-:W-:-:S07]  /*cef0*/  VIADD R23, R7, 0x18 ;  /* 0x0000001807177836 */ /* 0x000fce0000000000 */
.L_x_52:
[----:B------:R-:W-:Y:S05]  /*cf00*/  BSYNC.RECONVERGENT B1 ;  /* 0x0000000000017941 */ /* 0x000fea0003800200 */
.L_x_51:
[----:B------:R-:W-:Y:S01]  /*cf10*/  ISETP.NE.U32.AND P0, PT, R37, RZ, PT ;  /* 0x000000ff2500720c */ /* 0x000fe20003f05070 */
[----:B------:R-:W-:Y:S03]  /*cf20*/  BSSY.RECONVERGENT B1, `(.L_x_55) ;  /* 0x0000051000017945 */ /* 0x000fe60003800200 */
[----:B------:R-:W-:-:S13]  /*cf30*/  ISETP.NE.AND.EX P0, PT, RZ, RZ, PT, P0 ;  /* 0x000000ffff00720c */ /* 0x000fda0003f05300 */
[----:B------:R-:W-:Y:S05]  /*cf40*/  @!P0 BRA `(.L_x_56) ;  /* 0x0000000400388947 */ /* 0x000fea0003800000 */
[----:B------:R-:W-:Y:S02]  /*cf50*/  IMAD.IADD R20, R1, 0x1, R4 ;  /* 0x0000000101147824 */ /* 0x000fe400078e0204 */
[----:B-1----:R-:W-:-:S03]  /*cf60*/  IMAD.SHL.U32 R8, R5, 0x8, RZ ;  /* 0x0000000805087824 */ /* 0x002fc600078e00ff */
[----:B------:R-:W2:Y:S04]  /*cf70*/  LDL.U8 R5, [R20+0x148] ;  /* 0x0001480014057983 */ /* 0x000ea80000100000 */
[----:B------:R-:W2:Y:S04]  /*cf80*/  LDL.U8 R10, [R20+0x149] ;  /* 0x00014900140a7983 */ /* 0x000ea80000100000 */
[----:B------:R-:W5:Y:S04]  /*cf90*/  LDL.U8 R9, [R20+0x14a] ;  /* 0x00014a0014097983 */ /* 0x000f680000100000 */
[----:B------:R-:W3:Y:S04]  /*cfa0*/  LDL.U8 R11, [R20+0x14b] ;  /* 0x00014b00140b7983 */ /* 0x000ee80000100000 */
[----:B------:R-:W4:Y:S04]  /*cfb0*/  LDL.U8 R14, [R20+0x14e] ;  /* 0x00014e00140e7983 */ /* 0x000f280000100000 */
[----:B------:R-:W4:Y:S01]  /*cfc0*/  LDL.U8 R15, [R20+0x14f] ;  /* 0x00014f00140f7983 */ /* 0x000f220000100000 */
[----:B------:R-:W-:-:S03]  /*cfd0*/  IMAD.IADD R21, R1, 0x1, R8 ;  /* 0x0000000101157824 */ /* 0x000fc600078e0208 */
[----:B------:R-:W4:Y:S04]  /*cfe0*/  LDL.U8 R12, [R20+0x14c] ;  /* 0x00014c00140c7983 */ /* 0x000f280000100000 */
[----:B------:R-:W4:Y:S04]  /*cff0*/  LDL.U8 R13, [R20+0x14d] ;  /* 0x00014d00140d7983 */ /* 0x000f280000100000 */
[----:B------:R-:W4:Y:S01]  /*d000*/  LDL.64 R6, [R21+0x80] ;  /* 0x0000800015067983 */ /* 0x000f220000100a00 */
[----:B------:R-:W-:-:S04]  /*d010*/  ISETP.NE.U32.AND P0, PT, R37, 0x1, PT ;  /* 0x000000012500780c */ /* 0x000fc80003f05070 */
[----:B------:R-:W-:Y:S01]  /*d020*/  ISETP.NE.AND.EX P0, PT, RZ, RZ, PT, P0 ;  /* 0x000000ffff00720c */ /* 0x000fe20003f05300 */
[----:B------:R-:W-:Y:S01]  /*d030*/  IMAD.MOV.U32 R23, RZ, RZ, R4 ;  /* 0x000000ffff177224 */ /* 0x000fe200078e0004 */
[----:B--2---:R-:W-:Y:S01]  /*d040*/  PRMT R5, R5, 0x6540, R10 ;  /* 0x0000654005057816 */ /* 0x004fe2000000000a */
[----:B-----5:R-:W-:Y:S02]  /*d050*/  IMAD.U32 R9, R9, 0x10000, RZ ;  /* 0x0001000009097824 */ /* 0x020fe400078e00ff */
[----:B---3--:R-:W-:Y:S02]  /*d060*/  IMAD.SHL.U32 R10, R11, 0x1000000, RZ ;  /* 0x010000000b0a7824 */ /* 0x008fe400078e00ff */
[----:B----4-:R-:W-:Y:S02]  /*d070*/  IMAD.U32 R14, R14, 0x10000, RZ ;  /* 0x000100000e0e7824 */ /* 0x010fe400078e00ff */
[----:B------:R-:W-:Y:S01]  /*d080*/  IMAD.SHL.U32 R15, R15, 0x1000000, RZ ;  /* 0x010000000f0f7824 */ /* 0x000fe200078e00ff */
[----:B------:R-:W-:-:S02]  /*d090*/  LOP3.LUT R9, R5, R10, R9, 0xfe, !PT ;  /* 0x0000000a05097212 */ /* 0x000fc400078efe09 */
[----:B------:R-:W-:-:S04]  /*d0a0*/  PRMT R12, R12, 0x6540, R13 ;  /* 0x000065400c0c7816 */ /* 0x000fc8000000000d */
[----:B------:R-:W-:Y:S02]  /*d0b0*/  LOP3.LUT R15, R12, R15, R14, 0xfe, !PT ;  /* 0x0000000f0c0f7212 */ /* 0x000fe400078efe0e */
[----:B------:R-:W-:Y:S02]  /*d0c0*/  LOP3.LUT R6, R6, R9, RZ, 0x3c, !PT ;  /* 0x0000000906067212 */ /* 0x000fe400078e3cff */
[----:B------:R-:W-:-:S05]  /*d0d0*/  LOP3.LUT R7, R7, R15, RZ, 0x3c, !PT ;  /* 0x0000000f07077212 */ /* 0x000fca00078e3cff */
[----:B------:R2:W-:Y:S01]  /*d0e0*/  STL.64 [R21+0x80], R6 ;  /* 0x0000800615007387 */ /* 0x0005e20000100a00 */
[----:B------:R-:W-:Y:S05]  /*d0f0*/  @!P0 BRA `(.L_x_56) ;  /* 0x0000000000cc8947 */ /* 0x000fea0003800000 */
[----:B--2---:R-:W-:Y:S01]  /*d100*/  VIADD R6, R8, 0x8 ;  /* 0x0000000808067836 */ /* 0x004fe20000000000 */
[----:B------:R-:W2:Y:S04]  /*d110*/  LDL.U8 R5, [R20+0x150] ;  /* 0x0001500014057983 */ /* 0x000ea80000100000 */
[----:B------:R-:W2:Y:S01]  /*d120*/  LDL.U8 R10, [R20+0x151] ;  /* 0x00015100140a7983 */ /* 0x000ea20000100000 */
[----:B------:R-:W-:-:S03]  /*d130*/  LOP3.LUT R6, R6, 0xfffffff8, RZ, 0xc0, !PT ;  /* 0xfffffff806067812 */ /* 0x000fc600078ec0ff */
[----:B------:R-:W3:Y:S04]  /*d140*/  LDL.U8 R9, [R20+0x152] ;  /* 0x0001520014097983 */ /* 0x000ee80000100000 */
[----:B------:R-:W4:Y:S04]  /*d150*/  LDL.U8 R11, [R20+0x153] ;  /* 0x00015300140b7983 */ /* 0x000f280000100000 */
[----:B------:R-:W5:Y:S04]  /*d160*/  LDL.U8 R14, [R20+0x156] ;  /* 0x00015600140e7983 */ /* 0x000f680000100000 */
[----:B------:R-:W5:Y:S01]  /*d170*/  LDL.U8 R15, [R20+0x157] ;  /* 0x00015700140f7983 */ /* 0x000f620000100000 */
[----:B------:R-:W-:-:S03]  /*d180*/  IMAD.IADD R21, R1, 0x1, R6 ;  /* 0x0000000101157824 */ /* 0x000fc600078e0206 */
[----:B------:R-:W5:Y:S04]  /*d190*/  LDL.U8 R12, [R20+0x154] ;  /* 0x00015400140c7983 */ /* 0x000f680000100000 */
[----:B------:R-:W5:Y:S04]  /*d1a0*/  LDL.U8 R13, [R20+0x155] ;  /* 0x00015500140d7983 */ /* 0x000f680000100000 */
[----:B------:R-:W5:Y:S01]  /*d1b0*/  LDL.64 R6, [R21+0x80] ;  /* 0x0000800015067983 */ /* 0x000f620000100a00 */
[----:B------:R-:W-:-:S04]  /*d1c0*/  ISETP.NE.U32.AND P0, PT, R37, 0x2, PT ;  /* 0x000000022500780c */ /* 0x000fc80003f05070 */
[----:B------:R-:W-:Y:S01]  /*d1d0*/  ISETP.NE.AND.EX P0, PT, RZ, RZ, PT, P0 ;  /* 0x000000ffff00720c */ /* 0x000fe20003f05300 */
[----:B------:R-:W-:Y:S01]  /*d1e0*/  VIADD R23, R4, 0x8 ;  /* 0x0000000804177836 */ /* 0x000fe20000000000 */
[----:B--2---:R-:W-:Y:S01]  /*d1f0*/  PRMT R5, R5, 0x6540, R10 ;  /* 0x0000654005057816 */ /* 0x004fe2000000000a */
[----:B---3--:R-:W-:Y:S02]  /*d200*/  IMAD.U32 R9, R9, 0x10000, RZ ;  /* 0x0001000009097824 */ /* 0x008fe400078e00ff */
[----:B----4-:R-:W-:Y:S02]  /*d210*/  IMAD.SHL.U32 R10, R11, 0x1000000, RZ ;  /* 0x010000000b0a7824 */ /* 0x010fe400078e00ff */
[----:B-----5:R-:W-:Y:S02]  /*d220*/  IMAD.U32 R14, R14, 0x10000, RZ ;  /* 0x000100000e0e7824 */ /* 0x020fe400078e00ff */
        /* <DEDUP_REMOVED lines=8> */
[----:B-1----:R-:W-:Y:S01]  /*d2b0*/  VIADD R6, R8, 0x10 ;  /* 0x0000001008067836 */ /* 0x002fe20000000000 */
[----:B------:R-:W2:Y:S04]  /*d2c0*/  LDL.U8 R9, [R20+0x15a] ;  /* 0x00015a0014097983 */ /* 0x000ea80000100000 */
[----:B------:R-:W-:Y:S01]  /*d2d0*/  LOP3.LUT R6, R6, 0xfffffff8, RZ, 0xc0, !PT ;  /* 0xfffffff806067812 */ /* 0x000fe200078ec0ff */
[----:B------:R-:W3:Y:S04]  /*d2e0*/  LDL.U8 R10, [R20+0x15b] ;  /* 0x00015b00140a7983 */ /* 0x000ee80000100000 */
[----:B------:R-:W4:Y:S04]  /*d2f0*/  LDL.U8 R13, [R20+0x15e] ;  /* 0x00015e00140d7983 */ /* 0x000f280000100000 */
[----:B------:R-:W5:Y:S01]  /*d300*/  LDL.U8 R14, [R20+0x15f] ;  /* 0x00015f00140e7983 */ /* 0x000f620000100000 */
[----:B------:R-:W-:-:S03]  /*d310*/  IMAD.IADD R15, R1, 0x1, R6 ;  /* 0x00000001010f7824 */ /* 0x000fc600078e0206 */
[----:B------:R-:W5:Y:S04]  /*d320*/  LDL.U8 R5, [R20+0x158] ;  /* 0x0001580014057983 */ /* 0x000f680000100000 */
[----:B------:R-:W5:Y:S04]  /*d330*/  LDL.U8 R8, [R20+0x159] ;  /* 0x0001590014087983 */ /* 0x000f680000100000 */
[----:B------:R-:W5:Y:S04]  /*d340*/  LDL.U8 R11, [R20+0x15c] ;  /* 0x00015c00140b7983 */ /* 0x000f680000100000 */
[----:B------:R-:W5:Y:S04]  /*d350*/  LDL.U8 R12, [R20+0x15d] ;  /* 0x00015d00140c7983 */ /* 0x000f680000100000 */
[----:B------:R-:W5:Y:S01]  /*d360*/  LDL.64 R6, [R15+0x80] ;  /* 0x000080000f067983 */ /* 0x000f620000100a00 */
[----:B------:R-:W-:-:S02]  /*d370*/  VIADD R23, R4, 0x10 ;  /* 0x0000001004177836 */ /* 0x000fc40000000000 */
[----:B--2---:R-:W-:Y:S02]  /*d380*/  IMAD.U32 R9, R9, 0x10000, RZ ;  /* 0x0001000009097824 */ /* 0x004fe400078e00ff */
        /* <DEDUP_REMOVED lines=9> */
[----:B------:R1:W-:Y:S02]  /*d420*/  STL.64 [R15+0x80], R6 ;  /* 0x000080060f007387 */ /* 0x0003e40000100a00 */
.L_x_56:
[----:B------:R-:W-:Y:S05]  /*d430*/  BSYNC.RECONVERGENT B1 ;  /* 0x0000000000017941 */ /* 0x000fea0003800200 */
.L_x_55:
[----:B------:R-:W-:-:S07]  /*d440*/  VIADD R4, R23, 0xf0 ;  /* 0x000000f017047836 */ /* 0x000fce0000000000 */
.L_x_50:
[----:B------:R-:W-:Y:S05]  /*d450*/  BSYNC.RECONVERGENT B0 ;  /* 0x0000000000007941 */ /* 0x000fea0003800200 */
.L_x_49:
[----:B------:R-:W-:Y:S01]  /*d460*/  ISETP.NE.U32.AND P0, PT, R3, RZ, PT ;  /* 0x000000ff0300720c */ /* 0x000fe20003f05070 */
[----:B------:R-:W-:Y:S03]  /*d470*/  BSSY.RECONVERGENT B0, `(.L_x_57) ;  /* 0x000001c000007945 */ /* 0x000fe60003800200 */
[----:B------:R-:W-:-:S13]  /*d480*/  ISETP.NE.AND.EX P0, PT, RZ, RZ, PT, P0 ;  /* 0x000000ffff00720c */ /* 0x000fda0003f05300 */
[----:B------:R-:W-:Y:S05]  /*d490*/  @!P0 BRA `(.L_x_58) ;  /* 0x0000000000648947 */ /* 0x000fea0003800000 */
[----:B------:R-:W-:-:S05]  /*d4a0*/  IMAD.IADD R14, R1, 0x1, R4 ;  /* 0x00000001010e7824 */ /* 0x000fca00078e0204 */
[----:B-1----:R-:W5:Y:S04]  /*d4b0*/  LDL.U8 R8, [R14+0x62] ;  /* 0x000062000e087983 */ /* 0x002f680000100000 */
[----:B------:R-:W3:Y:S04]  /*d4c0*/  LDL.U8 R9, [R14+0x63] ;  /* 0x000063000e097983 */ /* 0x000ee80000100000 */
[----:B------:R-:W4:Y:S04]  /*d4d0*/  LDL.U8 R12, [R14+0x66] ;  /* 0x000066000e0c7983 */ /* 0x000f280000100000 */
[----:B------:R-:W4:Y:S01]  /*d4e0*/  LDL.U8 R13, [R14+0x67] ;  /* 0x000067000e0d7983 */ /* 0x000f220000100000 */
[----:B------:R-:W-:-:S03]  /*d4f0*/  IMAD.U32 R15, R0, 0x8, R1 ;  /* 0x00000008000f7824 */ /* 0x000fc600078e0001 */
[----:B--2---:R-:W2:Y:S04]  /*d500*/  LDL.U8 R6, [R14+0x60] ;  /* 0x000060000e067983 */ /* 0x004ea80000100000 */
[----:B------:R-:W2:Y:S04]  /*d510*/  LDL.U8 R7, [R14+0x61] ;  /* 0x000061000e077983 */ /* 0x000ea80000100000 */
[----:B------:R-:W2:Y:S04]  /*d520*/  LDL.U8 R10, [R14+0x64] ;  /* 0x000064000e0a7983 */ /* 0x000ea80000100000 */
[----:B------:R-:W2:Y:S04]  /*d530*/  LDL.U8 R11, [R14+0x65] ;  /* 0x000065000e0b7983 */ /* 0x000ea80000100000 */
[----:B------:R-:W2:Y:S01]  /*d540*/  LDL.64 R4, [R15+0x80] ;  /* 0x000080000f047983 */ /* 0x000ea20000100a00 */
[----:B------:R-:W-:-:S05]  /*d550*/  IMAD.MOV.U32 R20, RZ, RZ, -0x1 ;  /* 0xffffffffff147424 */ /* 0x000fca00078e00ff */
[CC--:B------:R-:W-:Y:S02]  /*d560*/  SHF.L.U64.HI R0, R20.reuse, R3.reuse, 0xffffffff ;  /* 0xffffffff14007419 */ /* 0x0c0fe40000010203 */
[----:B------:R-:W-:Y:S01]  /*d570*/  SHF.L.U32 R3, R20, R3, RZ ;  /* 0x0000000314037219 */ /* 0x000fe200000006ff */
[----:B-----5:R-:W-:Y:S02]  /*d580*/  IMAD.U32 R8, R8, 0x10000, RZ ;  /* 0x0001000008087824 */ /* 0x020fe400078e00ff */
[----:B---3--:R-:W-:Y:S02]  /*d590*/  IMAD.SHL.U32 R9, R9, 0x1000000, RZ ;  /* 0x0100000009097824 */ /* 0x008fe400078e00ff */
[----:B----4-:R-:W-:Y:S02]  /*d5a0*/  IMAD.U32 R12, R12, 0x10000, RZ ;  /* 0x000100000c0c7824 */ /* 0x010fe400078e00ff */
[----:B------:R-:W-:Y:S01]  /*d5b0*/  IMAD.SHL.U32 R13, R13, 0x1000000, RZ ;  /* 0x010000000d0d7824 */ /* 0x000fe200078e00ff */
[----:B--2---:R-:W-:-:S04]  /*d5c0*/  PRMT R6, R6, 0x6540, R7 ;  /* 0x0000654006067816 */ /* 0x004fc80000000007 */
[----:B------:R-:W-:Y:S02]  /*d5d0*/  LOP3.LUT R9, R6, R9, R8, 0xfe, !PT ;  /* 0x0000000906097212 */ /* 0x000fe400078efe08 */
[----:B------:R-:W-:-:S04]  /*d5e0*/  PRMT R10, R10, 0x6540, R11 ;  /* 0x000065400a0a7816 */ /* 0x000fc8000000000b */
[----:B------:R-:W-:Y:S02]  /*d5f0*/  LOP3.LUT R13, R10, R13, R12, 0xfe, !PT ;  /* 0x0000000d0a0d7212 */ /* 0x000fe400078efe0c */
[----:B------:R-:W-:Y:S02]  /*d600*/  LOP3.LUT R4, R4, R9, R3, 0xb4, !PT ;  /* 0x0000000904047212 */ /* 0x000fe400078eb403 */
[----:B------:R-:W-:-:S05]  /*d610*/  LOP3.LUT R5, R5, R13, R0, 0xb4, !PT ;  /* 0x0000000d05057212 */ /* 0x000fca00078eb400 */
[----:B------:R1:W-:Y:S02]  /*d620*/  STL.64 [R15+0x80], R4 ;  /* 0x000080040f007387 */ /* 0x0003e40000100a00 */
.L_x_58:
[----:B------:R-:W-:Y:S05]  /*d630*/  BSYNC.RECONVERGENT B0 ;  /* 0x0000000000007941 */ /* 0x000fea0003800200 */
.L_x_57:
[----:B------:R-:W2:Y:S02]  /*d640*/  LDL.64 R102, [R1+0x68] ;  /* 0x0000680001667983 */ /* 0x000ea40000100a00 */
[----:B--2---:R-:W-:-:S04]  /*d650*/  IADD3 R0, P0, PT, R102, -0x1, RZ ;  /* 0xffffffff66007810 */ /* 0x004fc80007f1e0ff */
[----:B------:R-:W-:-:S04]  /*d660*/  IADD3.X R3, PT, PT, R103, -0x1, RZ, P0, !PT ;  /* 0xffffffff67037810 */ /* 0x000fc800007fe4ff */
[----:B------:R-:W-:-:S04]  /*d670*/  SHF.R.U64 R0, R0, 0x3, R3 ;  /* 0x0000000300007819 */ /* 0x000fc80000001203 */
[----:B------:R-:W-:-:S05]  /*d680*/  LOP3.LUT R0, R0, 0xfffffff8, RZ, 0xc0, !PT ;  /* 0xfffffff800007812 */ /* 0x000fca00078ec0ff */
[----:B------:R-:W-:-:S05]  /*d690*/  IMAD.IADD R0, R1, 0x1, R0 ;  /* 0x0000000101007824 */ /* 0x000fca00078e0200 */
[----:B-1----:R-:W2:Y:S02]  /*d6a0*/  LDL.64 R4, [R0+0x80] ;  /* 0x0000800000047983 */ /* 0x002ea40000100a00 */
[----:B--2---:R-:W-:Y:S01]  /*d6b0*/  LOP3.LUT R73, R5, 0x80000000, RZ, 0x3c, !PT ;  /* 0x8000000005497812 */ /* 0x004fe200078e3cff */
[----:B------:R-:W-:-:S05]  /*d6c0*/  IMAD.MOV.U32 R72, RZ, RZ, R4 ;  /* 0x000000ffff487224 */ /* 0x000fca00078e0004 */
[----:B------:R1:W-:Y:S04]  /*d6d0*/  STL.64 [R0+0x80], R72 ;  /* 0x0000804800007387 */ /* 0x0003e80000100a00 */
        /* <DEDUP_REMOVED lines=10> */
[----:B-1----:R2:W5:Y:S04]  /*d780*/  LDL.128 R72, [R1+0x130] ;  /* 0x0001300001487983 */ /* 0x0025680000100c00 */
[----:B------:R2:W5:Y:S04]  /*d790*/  LDL.128 R76, [R1+0xc0] ;  /* 0x0000c000014c7983 */ /* 0x0005680000100c00 */
[----:B------:R2:W5:Y:S01]  /*d7a0*/  LDL.128 R80, [R1+0x110] ;  /* 0x0001100001507983 */ /* 0x0005620000100c00 */
[----:B------:R-:W-:Y:S01]  /*d7b0*/  BSSY.RECONVERGENT B0, `(.L_x_59) ;  /* 0x00001a0000007945 */ /* 0x000fe20003800200 */
[----:B------:R-:W-:-:S07]  /*d7c0*/  IMAD.MOV.U32 R0, RZ, RZ, RZ ;  /* 0x000000ffff007224 */ /* 0x000fce00078e00ff */
.L_x_60:
        /* <DEDUP_REMOVED lines=52> */
[-C--:B------:R-:W-:Y:S02]  /*db10*/  LOP3.LUT R78, R48, R47.reuse, RZ, 0x3c, !PT ;  /* 0x0000002f304e7212 */ /* 0x080fe400078e3cff */
[-C--:B------:R-:W-:Y:S02]  /*db20*/  LOP3.LUT R82, R82, R47.reuse, RZ, 0x3c, !PT ;  /* 0x0000002f52527212 */ /* 0x080fe400078e3cff */
        /* <DEDUP_REMOVED lines=8> */
[-C--:B------:R-:W-:Y:S02]  /*dbb0*/  LOP3.LUT R81, R81, R87.reuse, RZ, 0x3c, !PT ;  /* 0x0000005751517212 */ /* 0x080fe400078e3cff */
[-C--:B------:R-:W-:Y:S02]  /*dbc0*/  LOP3.LUT R60, R77, R87.reuse, RZ, 0x3c, !PT ;  /* 0x000000574d3c7212 */ /* 0x080fe400078e3cff */
[-C--:B------:R-:W-:Y:S02]  /*dbd0*/  LOP3.LUT R15, R67, R87.reuse, RZ, 0x3c, !PT ;  /* 0x00000057430f7212 */ /* 0x080fe400078e3cff */
[----:B------:R-:W-:Y:S02]  /*dbe0*/  LOP3.LUT R49, R71, R87, RZ, 0x3c, !PT ;  /* 0x0000005747317212 */ /* 0x000fe400078e3cff */
[----:B------:R-:W-:-:S02]  /*dbf0*/  LOP3.LUT R65, R65, R43, RZ, 0x3c, !PT ;  /* 0x0000002b41417212 */ /* 0x000fc400078e3cff */
[-C--:B------:R-:W-:Y:S02]  /*dc00*/  LOP3.LUT R64, R64, R41.reuse, RZ, 0x3c, !PT ;  /* 0x0000002940407212 */ /* 0x080fe400078e3cff */
        /* <DEDUP_REMOVED lines=9> */
[----:B------:R-:W-:Y:S02]  /*dca0*/  LOP3.LUT R10, R10, R37, RZ, 0x3c, !PT ;  /* 0x000000250a0a7212 */ /* 0x000fe400078e3cff */
[----:B------:R-:W-:-:S02]  /*dcb0*/  SHF.L.W.U32.HI R20, R69, 0xb, R6 ;  /* 0x0000000b45147819 */ /* 0x000fc40000010e06 */
[----:B------:R-:W-:Y:S02]  /*dcc0*/  SHF.L.W.U32.HI R41, R6, 0xb, R69 ;  /* 0x0000000b06297819 */ /* 0x000fe40000010e45 */
[-C--:B------:R-:W-:Y:S02]  /*dcd0*/  LOP3.LUT R66, R66, R85.reuse, RZ, 0x3c, !PT ;  /* 0x0000005542427212 */ /* 0x080fe400078e3cff */
[----:B------:R-:W-:Y:S02]  /*dce0*/  LOP3.LUT R74, R74, R85, RZ, 0x3c, !PT ;  /* 0x000000554a4a7212 */ /* 0x000fe400078e3cff */
[-C--:B------:R-:W-:Y:S02]  /*dcf0*/  LOP3.LUT R63, R63, R43.reuse, RZ, 0x3c, !PT ;  /* 0x0000002b3f3f7212 */ /* 0x080fe400078e3cff */
[----:B------:R-:W-:Y:S02]  /*dd00*/  LOP3.LUT R59, R59, R43, RZ, 0x3c, !PT ;  /* 0x0000002b3b3b7212 */ /* 0x000fe400078e3cff */
[----:B------:R-:W-:-:S02]  /*dd10*/  LOP3.LUT R76, R53, R3, RZ, 0x3c, !PT ;  /* 0x00000003354c7212 */ /* 0x000fc400078e3cff */
[----:B------:R-:W-:Y:S02]  /*dd20*/  LOP3.LUT R73, R52, R37, RZ, 0x3c, !PT ;  /* 0x0000002534497212 */ /* 0x000fe400078e3cff */
[----:B------:R-:W-:Y:S02]  /*dd30*/  SHF.L.W.U32.HI R6, R108, 0xe, R83 ;  /* 0x0000000e6c067819 */ /* 0x000fe40000010e53 */
[----:B------:R-:W-:Y:S02]  /*dd40*/  SHF.L.W.U32.HI R11, R83, 0xe, R108 ;  /* 0x0000000e530b7819 */ /* 0x000fe40000010e6c */
[----:B------:R-:W-:Y:S02]  /*dd50*/  LOP3.LUT R13, R13, R3, RZ, 0x3c, !PT ;  /* 0x000000030d0d7212 */ /* 0x000fe400078e3cff */
        /* <DEDUP_REMOVED lines=41> */
[----:B------:R-:W-:Y:S02]  /*dff0*/  LOP3.LUT R45, R52, R50, R53, 0xb4, !PT ;  /* 0x00000032342d7212 */ /* 0x000fe400078eb435 */
[----:B------:R-:W-:Y:S02]  /*e000*/  SHF.L.W.U32.HI R63, R56, 0x1, R21 ;  /* 0x00000001383f7819 */ /* 0x000fe40000010e15 */
[----:B------:R-:W-:-:S02]  /*e010*/  SHF.L.W.U32.HI R47, R21, 0x1, R56 ;  /* 0x00000001152f7819 */ /* 0x000fc40000010e38 */
[----:B------:R-:W-:Y:S02]  /*e020*/  SHF.L.W.U32.HI R70, R49, 0x19, R70 ;  /* 0x0000001931467819 */ /* 0x000fe40000010e46 */
[----:B------:R-:W-:Y:S02]  /*e030*/  SHF.L.W.U32.HI R74, R82, 0x8, R39 ;  /* 0x00000008524a7819 */ /* 0x000fe40000010e27 */
[----:B------:R-:W-:Y:S02]  /*e040*/  SHF.L.W.U32.HI R81, R39, 0x8, R82 ;  /* 0x0000000827517819 */ /* 0x000fe40000010e52 */
[----:B------:R-:W-:Y:S02]  /*e050*/  SHF.L.W.U32.HI R59, R59, 0x6, R58 ;  /* 0x000000063b3b7819 */ /* 0x000fe40000010e3a */
[----:B------:R-:W-:Y:S02]  /*e060*/  LOP3.LUT R53, R53, R71, R50, 0xb4, !PT ;  /* 0x0000004735357212 */ /* 0x000fe400078eb432 */
[----:B------:R-:W-:-:S02]  /*e070*/  SHF.L.W.U32.HI R68, R79, 0x14, R8 ;  /* 0x000000144f447819 */ /* 0x000fc40000010e08 */
[----:B------:R-:W-:Y:S02]  /*e080*/  LOP3.LUT R39, R89, R60, R87, 0xb4, !PT ;  /* 0x0000003c59277212 */ /* 0x000fe400078eb457 */
[----:B------:R-:W-:Y:S02]  /*e090*/  LOP3.LUT R71, R87, R55, R60, 0xb4, !PT ;  /* 0x0000003757477212 */ /* 0x000fe400078eb43c */
[----:B------:R-:W-:Y:S02]  /*e0a0*/  SHF.L.W.U32.HI R79, R8, 0x14, R79 ;  /* 0x00000014084f7819 */ /* 0x000fe40000010e4f */
[----:B------:R-:W-:Y:S02]  /*e0b0*/  SHF.L.W.U32.HI R75, R61, 0xd, R14 ;  /* 0x0000000d3d4b7819 */ /* 0x000fe40000010e0e */
[----:B------:R-:W-:Y:S02]  /*e0c0*/  SHF.L.W.U32.HI R78, R14, 0xd, R61 ;  /* 0x0000000d0e4e7819 */ /* 0x000fe40000010e3d */
        /* <DEDUP_REMOVED lines=37> */
[----:B------:R-:W-:Y:S02]  /*e320*/  LOP3.LUT R78, R72, R9, RZ, 0x3c, !PT ;  /* 0x00000009484e7212 */ /* 0x000fe400078e3cff */
[----:B------:R-:W-:Y:S02]  /*e330*/  LOP3.LUT R72, R43, R72, R20, 0xb4, !PT ;  /* 0x000000482b487212 */ /* 0x000fe400078eb414 */
[----:B------:R-:W-:Y:S02]  /*e340*/  LOP3.LUT R104, R48, R7, R41, 0xb4, !PT ;  /* 0x0000000730687212 */ /* 0x000fe400078eb429 */
[----:B------:R-:W-:Y:S02]  /*e350*/  LOP3.LUT R116, R57, R51, R56, 0x96, !PT ;  /* 0x0000003339747212 */ /* 0x000fe400078e9638 */
        /* <DEDUP_REMOVED lines=69> */
[----:B------:R-:W-:-:S02]  /*e7b0*/  LOP3.LUT R71, R71, R89, RZ, 0x3c, !PT ;  /* 0x0000005947477212 */ /* 0x000fc400078e3cff */
[----:B------:R-:W-:Y:S02]  /*e7c0*/  SHF.L.W.U32.HI R15, R78, 0x19, R93 ;  /* 0x000000194e0f7819 */ /* 0x000fe40000010e5d */
[----:B------:R-:W-:Y:S02]  /*e7d0*/  SHF.L.W.U32.HI R50, R93, 0x19, R78 ;  /* 0x000000195d327819 */ /* 0x000fe40000010e4e */
        /* <DEDUP_REMOVED lines=28> */
[-C--:B------:R-:W-:Y:S02]  /*e9a0*/  LOP3.LUT R69, R69, R4.reuse, RZ, 0x3c, !PT ;  /* 0x0000000445457212 */ /* 0x080fe400078e3cff */
[-C--:B------:R-:W-:Y:S02]  /*e9b0*/  LOP3.LUT R57, R66, R4.reuse, RZ, 0x3c, !PT ;  /* 0x0000000442397212 */ /* 0x080fe400078e3cff */
[-C--:B------:R-:W-:Y:S02]  /*e9c0*/  LOP3.LUT R59, R59, R4.reuse, RZ, 0x3c, !PT ;  /* 0x000000043b3b7212 */ /* 0x080fe400078e3cff */
[-C--:B------:R-:W-:Y:S02]  /*e9d0*/  LOP3.LUT R3, R60, R4.reuse, RZ, 0x3c, !PT ;  /* 0x000000043c037212 */ /* 0x080fe400078e3cff */
[----:B------:R-:W-:Y:S02]  /*e9e0*/  LOP3.LUT R49, R49, R4, RZ, 0x3c, !PT ;  /* 0x0000000431317212 */ /* 0x000fe400078e3cff */
[----:B------:R-:W-:-:S02]  /*e9f0*/  LOP3.LUT R56, R75, R112, RZ, 0x3c, !PT ;  /* 0x000000704b387212 */ /* 0x000fc400078e3cff */
[----:B------:R-:W-:Y:S02]  /*ea00*/  LOP3.LUT R79, R104, R114, RZ, 0x3c, !PT ;  /* 0x00000072684f7212 */ /* 0x000fe400078e3cff */
[----:B------:R-:W-:Y:S02]  /*ea10*/  LOP3.LUT R4, R64, R112, RZ, 0x3c, !PT ;  /* 0x0000007040047212 */ /* 0x000fe400078e3cff */
[----:B------:R-:W-:Y:S02]  /*ea20*/  SHF.L.W.U32.HI R41, R83, 0x3, R58 ;  /* 0x0000000353297819 */ /* 0x000fe40000010e3a */
[----:B------:R-:W-:Y:S02]  /*ea30*/  LOP3.LUT R104, R62, R114, RZ, 0x3c, !PT ;  /* 0x000000723e687212 */ /* 0x000fe400078e3cff */
[----:B------:R-:W-:Y:S02]  /*ea40*/  SHF.L.W.U32.HI R58, R58, 0x3, R83 ;  /* 0x000000033a3a7819 */ /* 0x000fe40000010e53 */
        /* <DEDUP_REMOVED lines=8> */
[----:B------:R1:W0:Y:S01]  /*ead0*/  LDC.64 R4, c[0x3][R76+0x8] ;  /* 0x00c002004c047b82 */ /* 0x0002220000000a00 */
[----:B------:R-:W-:Y:S02]  /*eae0*/  SHF.L.W.U32.HI R89, R73, 0x9, R52 ;  /* 0x0000000949597819 */ /* 0x000fe40000010e34 */
[-C--:B------:R-:W-:Y:S02]  /*eaf0*/  LOP3.LUT R72, R72, R108.reuse, RZ, 0x3c, !PT ;  /* 0x0000006c48487212 */ /* 0x080fe400078e3cff */
[-C--:B------:R-:W-:Y:S02]  /*eb00*/  LOP3.LUT R65, R65, R108.reuse, RZ, 0x3c, !PT ;  /* 0x0000006c41417212 */ /* 0x080fe400078e3cff */
[----:B------:R-:W-:Y:S02]  /*eb10*/  LOP3.LUT R51, R51, R108, RZ, 0x3c, !PT ;  /* 0x0000006c33337212 */ /* 0x000fe400078e3cff */
[----:B------:R-:W-:-:S02]  /*eb20*/  SHF.L.W.U32.HI R73, R52, 0x9, R73 ;  /* 0x0000000934497819 */ /* 0x000fc40000010e49 */
[-C--:B------:R-:W-:Y:S02]  /*eb30*/  LOP3.LUT R110, R67, R114.reuse, RZ, 0x3c, !PT ;  /* 0x00000072436e7212 */ /* 0x080fe400078e3cff */
[----:B------:R-:W-:Y:S02]  /*eb40*/  LOP3.LUT R108, R61, R114, RZ, 0x3c, !PT ;  /* 0x000000723d6c7212 */ /* 0x000fe400078e3cff */
[----:B------:R-:W-:Y:S02]  /*eb50*/  LOP3.LUT R52, R81, R10, RZ, 0x3c, !PT ;  /* 0x0000000a51347212 */ /* 0x000fe400078e3cff */
        /* <DEDUP_REMOVED lines=27> */
[----:B------:R-:W-:Y:S01]  /*ed10*/  LOP3.LUT R75, R73, R71, R118, 0xb4, !PT ;  /* 0x00000047494b7212 */ /* 0x000fe200078eb476 */
[----:B------:R-:W-:Y:S01]  /*ed20*/  IMAD.MOV.U32 R73, RZ, RZ, R85 ;  /* 0x000000ffff497224 */ /* 0x000fe200078e0055 */
        /* <DEDUP_REMOVED lines=23> */
[----:B------:R-:W-:-:S02]  /*eea0*/  LOP3.LUT R43, R15, R8, R56, 0xb4, !PT ;  /* 0x000000080f2b7212 */ /* 0x000fc400078eb438 */
        /* <DEDUP_REMOVED lines=9> */
[----:B-1----:R-:W-:Y:S02]  /*ef40*/  LOP3.LUT R76, R59, R47, R78, 0xb4, !PT ;  /* 0x0000002f3b4c7212 */ /* 0x002fe400078eb44e */
[----:B------:R-:W-:Y:S02]  /*ef50*/  LOP3.LUT R20, R66, R37, R10, 0x6, !PT ;  /* 0x0000002542147212 */ /* 0x000fe400078e060a */
[----:B------:R-:W-:Y:S02]  /*ef60*/  LOP3.LUT R59, R41, R7, R116, 0xb4, !PT ;  /* 0x00000007293b7212 */ /* 0x000fe400078eb474 */
[----:B------:R-:W-:Y:S02]  /*ef70*/  LOP3.LUT R77, R116, R48, R7, 0xb4, !PT ;  /* 0x00000030744d7212 */ /* 0x000fe400078eb407 */
[----:B------:R-:W-:-:S02]  /*ef80*/  LOP3.LUT R79, R7, R114, R48, 0xb4, !PT ;  /* 0x00000072074f7212 */ /* 0x000fc400078eb430 */
[----:B------:R-:W-:Y:S02]  /*ef90*/  LOP3.LUT R8, R66, R15, RZ, 0x3c, !PT ;  /* 0x0000000f42087212 */ /* 0x000fe400078e3cff */
[----:B------:R-:W-:Y:S02]  /*efa0*/  LOP3.LUT R7, R65, R6, R9, 0x6, !PT ;  /* 0x0000000641077212 */ /* 0x000fe400078e0609 */
[----:B------:R-:W-:Y:S02]  /*efb0*/  ISETP.NE.AND P0, PT, R0, 0x18, PT ;  /* 0x000000180000780c */ /* 0x000fe40003f05270 */
[----:B------:R-:W-:Y:S02]  /*efc0*/  LOP3.LUT R15, R14, R66, R13, 0xb4, !PT ;  /* 0x000000420e0f7212 */ /* 0x000fe400078eb40d */
[----:B------:R-:W-:Y:S01]  /*efd0*/  LOP3.LUT R66, R13, R20, RZ, 0x3c, !PT ;  /* 0x000000140d427212 */ /* 0x000fe200078e3cff */
[----:B------:R-:W-:Y:S01]  /*efe0*/  IMAD.MOV.U32 R20, RZ, RZ, R89 ;  /* 0x000000ffff147224 */ /* 0x000fe200078e0059 */
[----:B------:R-:W-:-:S02]  /*eff0*/  LOP3.LUT R104, R48, R41, R114, 0xb4, !PT ;  /* 0x0000002930687212 */ /* 0x000fc400078eb472 */
[----:B------:R-:W-:Y:S02]  /*f000*/  LOP3.LUT R13, R67, R13, R14, 0xb4, !PT ;  /* 0x0000000d430d7212 */ /* 0x000fe400078eb40e */
[----:B0-----:R-:W-:Y:S02]  /*f010*/  LOP3.LUT R4, R4, R14, R67, 0xb4, !PT ;  /* 0x0000000e04047212 */ /* 0x001fe400078eb443 */
        /* <DEDUP_REMOVED lines=26> */
.L_x_59:
[----:B------:R0:W-:Y:S01]  /*f1c0*/  STL.64 [R1+0x80], R4 ;  /* 0x0000800401007387 */ /* 0x0001e20000100a00 */
[----:B------:R-:W-:Y:S01]  /*f1d0*/  ISETP.GE.U32.AND P0, PT, R102, 0x40, PT ;  /* 0x000000406600780c */ /* 0x000fe20003f06070 */
[----:B------:R-:W-:Y:S02]  /*f1e0*/  BSSY.RECONVERGENT B0, `(.L_x_61) ;  /* 0x000006d000007945 */ /* 0x000fe40003800200 */
[----:B------:R0:W-:Y:S01]  /*f1f0*/  STL.64 [R1+0xa8], R10 ;  /* 0x0000a80a01007387 */ /* 0x0001e20000100a00 */
[----:B------:R-:W-:-:S03]  /*f200*/  ISETP.GE.U32.AND.EX P0, PT, R103, RZ, PT, P0 ;  /* 0x000000ff6700720c */ /* 0x000fc60003f06100 */
[----:B------:R0:W-:Y:S04]  /*f210*/  STL.64 [R1+0xd0], R12 ;  /* 0x0000d00c01007387 */ /* 0x0001e80000100a00 */
        /* <DEDUP_REMOVED lines=21> */
[----:B------:R0:W-:Y:S01]  /*f370*/  STL.64 [R1+0x140], R20 ;  /* 0x0001401401007387 */ /* 0x0001e20000100a00 */
[----:B------:R-:W-:Y:S05]  /*f380*/  @!P0 BRA `(.L_x_62) ;  /* 0x0000000400488947 */ /* 0x000fea0003800000 */
[--C-:B------:R-:W-:Y:S01]  /*f390*/  SHF.R.U64 R0, R102, 0x6, R103.reuse ;  /* 0x0000000666007819 */ /* 0x100fe20000001267 */
[----:B------:R-:W-:Y:S01]  /*f3a0*/  BSSY.RECONVERGENT B1, `(.L_x_63) ;  /* 0x000003a000017945 */ /* 0x000fe20003800200 */
[----:B0-----:R-:W-:Y:S01]  /*f3b0*/  SHF.R.U32.HI R48, RZ, 0x6, R103 ;  /* 0x00000006ff307819 */ /* 0x001fe20000011667 */
[----:B------:R-:W-:Y:S01]  /*f3c0*/  IMAD.MOV.U32 R50, RZ, RZ, RZ ;  /* 0x000000ffff327224 */ /* 0x000fe200078e00ff */
[----:B------:R-:W-:Y:S02]  /*f3d0*/  ISETP.NE.U32.AND P0, PT, R0, 0x1, PT ;  /* 0x000000010000780c */ /* 0x000fe40003f05070 */
[----:B------:R-:W-:Y:S02]  /*f3e0*/  LOP3.LUT P1, RZ, R102, 0x40, RZ, 0xc0, !PT ;  /* 0x0000004066ff7812 */ /* 0x000fe4000782c0ff */
[----:B------:R-:W-:-:S13]  /*f3f0*/  ISETP.NE.AND.EX P0, PT, R48, RZ, PT, P0 ;  /* 0x000000ff3000720c */ /* 0x000fda0003f05300 */
[----:B------:R-:W-:Y:S05]  /*f400*/  @!P0 BRA `(.L_x_64) ;  /* 0x0000000000cc8947 */ /* 0x000fea0003800000 */
[----:B------:R-:W-:Y:S01]  /*f410*/  LOP3.LUT R50, R0, 0xfffffffe, RZ, 0xc0, !PT ;  /* 0xfffffffe00327812 */ /* 0x000fe200078ec0ff */
[----:B------:R-:W-:Y:S01]  /*f420*/  IMAD.MOV.U32 R21, RZ, RZ, RZ ;  /* 0x000000ffff157224 */ /* 0x000fe200078e00ff */
[----:B------:R-:W-:Y:S01]  /*f430*/  LOP3.LUT R48, R48, 0x3ffffff, RZ, 0xc0, !PT ;  /* 0x03ffffff30307812 */ /* 0x000fe200078ec0ff */
[----:B------:R-:W-:-:S07]  /*f440*/  IMAD.MOV.U32 R37, RZ, RZ, RZ ;  /* 0x000000ffff257224 */ /* 0x000fce00078e00ff */
.L_x_65:
[----:B------:R-:W-:-:S04]  /*f450*/  IMAD.SHL.U32 R4, R21, 0x8, RZ ;  /* 0x0000000815047824 */ /* 0x000fc800078e00ff */
[----:B0-----:R-:W-:-:S05]  /*f460*/  IMAD.IADD R12, R1, 0x1, R4 ;  /* 0x00000001010c7824 */ /* 0x001fca00078e0204 */
[----:B------:R-:W5:Y:S04]  /*f470*/  LDL.U8 R11, [R12+0x86] ;  /* 0x000086000c0b7983 */ /* 0x000f680000100000 */
[----:B------:R-:W2:Y:S04]  /*f480*/  LDL.U8 R10, [R12+0x87] ;  /* 0x000087000c0a7983 */ /* 0x000ea80000100000 */
[----:B------:R-:W3:Y:S04]  /*f490*/  LDL.U8 R9, [R12+0x84] ;  /* 0x000084000c097983 */ /* 0x000ee80000100000 */
[----:B------:R-:W4:Y:S04]  /*f4a0*/  LDL.U8 R8, [R12+0x85] ;  /* 0x000085000c087983 */ /* 0x000f280000100000 */
[----:B------:R-:W4:Y:S04]  /*f4b0*/  LDL.U8 R7, [R12+0x82] ;  /* 0x000082000c077983 */ /* 0x000f280000100000 */
[----:B------:R-:W4:Y:S04]  /*f4c0*/  LDL.U8 R6, [R12+0x83] ;  /* 0x000083000c067983 */ /* 0x000f280000100000 */
[----:B------:R-:W4:Y:S04]  /*f4d0*/  LDL.U8 R5, [R12+0x80] ;  /* 0x000080000c057983 */ /* 0x000f280000100000 */
[----:B------:R-:W4:Y:S01]  /*f4e0*/  LDL.U8 R3, [R12+0x81] ;  /* 0x000081000c037983 */ /* 0x000f220000100000 */
[----:B------:R-:W-:-:S05]  /*f4f0*/  VIADD R0, R4, 0xe8 ;  /* 0x000000e804007836 */ /* 0x000fca0000000000 */
[----:B------:R-:W-:-:S05]  /*f500*/  LOP3.LUT R0, R0, 0xfffffff8, RZ, 0xc0, !PT ;  /* 0xfffffff800007812 */ /* 0x000fca00078ec0ff */
[----:B------:R-:W-:Y:S01]  /*f510*/  IMAD.IADD R20, R1, 0x1, R0 ;  /* 0x0000000101147824 */ /* 0x000fe200078e0200 */
[----:B------:R-:W-:-:S05]  /*f520*/  LOP3.LUT R0, R4, 0xfffffff0, RZ, 0xc0, !PT ;  /* 0xfffffff004007812 */ /* 0x000fca00078ec0ff */
[----:B------:R-:W-:Y:S01]  /*f530*/  IMAD.IADD R15, R1, 0x1, R0 ;  /* 0x00000001010f7824 */ /* 0x000fe200078e0200 */
[----:B-----5:R0:W-:Y:S04]  /*f540*/  STL.U8 [R20+0x66], R11 ;  /* 0x0000660b14007387 */ /* 0x0201e80000100000 */
[----:B--2---:R1:W-:Y:S04]  /*f550*/  STL.U8 [R20+0x67], R10 ;  /* 0x0000670a14007387 */ /* 0x0043e80000100000 */
[----:B---3--:R2:W-:Y:S04]  /*f560*/  STL.U8 [R20+0x64], R9 ;  /* 0x0000640914007387 */ /* 0x0085e80000100000 */
[----:B----4-:R3:W-:Y:S04]  /*f570*/  STL.U8 [R20+0x65], R8 ;  /* 0x0000650814007387 */ /* 0x0107e80000100000 */
[----:B------:R4:W-:Y:S04]  /*f580*/  STL.U8 [R20+0x62], R7 ;  /* 0x0000620714007387 */ /* 0x0009e80000100000 */
[----:B------:R0:W-:Y:S04]  /*f590*/  STL.U8 [R20+0x63], R6 ;  /* 0x0000630614007387 */ /* 0x0001e80000100000 */
[----:B------:R0:W-:Y:S04]  /*f5a0*/  STL.U8 [R20+0x60], R5 ;  /* 0x0000600514007387 */ /* 0x0001e80000100000 */
[----:B------:R0:W-:Y:S04]  /*f5b0*/  STL.U8 [R20+0x61], R3 ;  /* 0x0000610314007387 */ /* 0x0001e80000100000 */
[----:B------:R-:W5:Y:S04]  /*f5c0*/  LDL.U8 R14, [R15+0x8e] ;  /* 0x00008e000f0e7983 */ /* 0x000f680000100000 */
[----:B------:R-:W5:Y:S04]  /*f5d0*/  LDL.U8 R13, [R15+0x8f] ;  /* 0x00008f000f0d7983 */ /* 0x000f680000100000 */
[----:B------:R-:W5:Y:S04]  /*f5e0*/  LDL.U8 R12, [R15+0x8c] ;  /* 0x00008c000f0c7983 */ /* 0x000f680000100000 */
[----:B0-----:R-:W5:Y:S04]  /*f5f0*/  LDL.U8 R11, [R15+0x8d] ;  /* 0x00008d000f0b7983 */ /* 0x001f680000100000 */
[----:B-1----:R-:W5:Y:S04]  /*f600*/  LDL.U8 R10, [R15+0x8a] ;  /* 0x00008a000f0a7983 */ /* 0x002f680000100000 */
[----:B--2---:R-:W2:Y:S04]  /*f610*/  LDL.U8 R9, [R15+0x8b] ;  /* 0x00008b000f097983 */ /* 0x004ea80000100000 */
[----:B---3--:R-:W3:Y:S04]  /*f620*/  LDL.U8 R8, [R15+0x88] ;  /* 0x000088000f087983 */ /* 0x008ee80000100000 */
[----:B----4-:R-:W4:Y:S01]  /*f630*/  LDL.U8 R7, [R15+0x89] ;  /* 0x000089000f077983 */ /* 0x010f220000100000 */
[----:B------:R-:W-:Y:S01]  /*f640*/  VIADD R0, R4, 0x8 ;  /* 0x0000000804007836 */ /* 0x000fe20000000000 */
[----:B------:R-:W-:-:S04]  /*f650*/  IADD3 R21, P0, PT, R21, 0x2, RZ ;  /* 0x0000000215157810 */ /* 0x000fc80007f1e0ff */
[----:B------:R-:W-:Y:S01]  /*f660*/  LOP3.LUT R0, R0, 0xfffffff8, RZ, 0xc0, !PT ;  /* 0xfffffff800007812 */ /* 0x000fe200078ec0ff */
[----:B------:R-:W-:Y:S01]  /*f670*/  IMAD.X R37, RZ, RZ, R37, P0 ;  /* 0x000000ffff257224 */ /* 0x000fe200000e0625 */
[----:B------:R-:W-:-:S03]  /*f680*/  ISETP.NE.U32.AND P0, PT, R21, R50, PT ;  /* 0x000000321500720c */ /* 0x000fc60003f05070 */
[----:B------:R-:W-:Y:S01]  /*f690*/  IMAD.IADD R0, R1, 0x1, R0 ;  /* 0x0000000101007824 */ /* 0x000fe200078e0200 */
[----:B------:R-:W-:-:S04]  /*f6a0*/  ISETP.NE.AND.EX P0, PT, R37, R48, PT, P0 ;  /* 0x000000302500720c */ /* 0x000fc80003f05300 */
[----:B-----5:R0:W-:Y:S04]  /*f6b0*/  STL.U8 [R0+0x14e], R14 ;  /* 0x00014e0e00007387 */ /* 0x0201e80000100000 */
[----:B------:R0:W-:Y:S04]  /*f6c0*/  STL.U8 [R0+0x14f], R13 ;  /* 0x00014f0d00007387 */ /* 0x0001e80000100000 */
[----:B------:R0:W-:Y:S04]  /*f6d0*/  STL.U8 [R0+0x14c], R12 ;  /* 0x00014c0c00007387 */ /* 0x0001e80000100000 */
[----:B------:R0:W-:Y:S04]  /*f6e0*/  STL.U8 [R0+0x14d], R11 ;  /* 0x00014d0b00007387 */ /* 0x0001e80000100000 */
[----:B------:R0:W-:Y:S04]  /*f6f0*/  STL.U8 [R0+0x14a], R10 ;  /* 0x00014a0a00007387 */ /* 0x0001e80000100000 */
[----:B--2---:R0:W-:Y:S04]  /*f700*/  STL.U8 [R0+0x14b], R9 ;  /* 0x00014b0900007387 */ /* 0x0041e80000100000 */
[----:B---3--:R0:W-:Y:S04]  /*f710*/  STL.U8 [R0+0x148], R8 ;  /* 0x0001480800007387 */ /* 0x0081e80000100000 */
[----:B----4-:R0:W-:Y:S01]  /*f720*/  STL.U8 [R0+0x149], R7 ;  /* 0x0001490700007387 */ /* 0x0101e20000100000 */
[----:B------:R-:W-:Y:S05]  /*f730*/  @P0 BRA `(.L_x_65) ;  /* 0xfffffffc00440947 */ /* 0x000fea000383ffff */
.L_x_64:
[----:B------:R-:W-:Y:S05]  /*f740*/  BSYNC.RECONVERGENT B1 ;  /* 0x0000000000017941 */ /* 0x000fea0003800200 */
.L_x_63:
[----:B------:R-:W-:Y:S05]  /*f750*/  @!P1 BRA `(.L_x_62) ;  /* 0x0000000000549947 */ /* 0x000fea0003800000 */
[----:B0-----:R-:W-:-:S04]  /*f760*/  IMAD.SHL.U32 R0, R50, 0x8, RZ ;  /* 0x0000000832007824 */ /* 0x001fc800078e00ff */
[----:B------:R-:W-:-:S05]  /*f770*/  IMAD.IADD R11, R1, 0x1, R0 ;  /* 0x00000001010b7824 */ /* 0x000fca00078e0200 */
        /* <DEDUP_REMOVED lines=10> */
[----:B------:R-:W-:-:S05]  /*f820*/  IMAD.IADD R0, R1, 0x1, R0 ;  /* 0x0000000101007824 */ /* 0x000fca00078e0200 */
[----:B-----5:R1:W-:Y:S04]  /*f830*/  STL.U8 [R0+0x66], R10 ;  /* 0x0000660a00007387 */ /* 0x0203e80000100000 */
[----:B--2---:R1:W-:Y:S04]  /*f840*/  STL.U8 [R0+0x67], R9 ;  /* 0x0000670900007387 */ /* 0x0043e80000100000 */
[----:B---3--:R1:W-:Y:S04]  /*f850*/  STL.U8 [R0+0x64], R8 ;  /* 0x0000640800007387 */ /* 0x0083e80000100000 */
[----:B----4-:R1:W-:Y:S04]  /*f860*/  STL.U8 [R0+0x65], R7 ;  /* 0x0000650700007387 */ /* 0x0103e80000100000 */
[----:B------:R1:W-:Y:S04]  /*f870*/  STL.U8 [R0+0x62], R6 ;  /* 0x0000620600007387 */ /* 0x0003e80000100000 */
[----:B------:R1:W-:Y:S04]  /*f880*/  STL.U8 [R0+0x63], R5 ;  /* 0x0000630500007387 */ /* 0x0003e80000100000 */
[----:B------:R1:W-:Y:S04]  /*f890*/  STL.U8 [R0+0x60], R4 ;  /* 0x0000600400007387 */ /* 0x0003e80000100000 */
[----:B------:R1:W-:Y:S02]  /*f8a0*/  STL.U8 [R0+0x61], R3 ;  /* 0x0000610300007387 */ /* 0x0003e40000100000 */
.L_x_62:
[----:B------:R-:W-:Y:S05]  /*f8b0*/  BSYNC.RECONVERGENT B0 ;  /* 0x0000000000007941 */ /* 0x000fea0003800200 */
.L_x_61:
[----:B0-----:R-:W5:Y:S04]  /*f8c0*/  LDL.64 R20, [R1+0x68] ;  /* 0x0000680001147983 */ /* 0x001f680000100a00 */
[----:B-1----:R-:W2:Y:S01]  /*f8d0*/  LDL R0, [R1+0x64] ;  /* 0x0000640001007983 */ /* 0x002ea20000100800 */
[----:B------:R-:W-:Y:S03]  /*f8e0*/  BSSY.RECONVERGENT B2, `(.L_x_66) ;  /* 0x0000257000027945 */ /* 0x000fe60003800200 */
[----:B-----5:R0:W-:Y:S01]  /*f8f0*/  STL.64 [R1+0x208], R20 ;  /* 0x0002081401007387 */ /* 0x0201e20000100a00 */
[----:B--2---:R-:W-:-:S13]  /*f900*/  ISETP.NE.AND P0, PT, R0, RZ, PT ;  /* 0x000000ff0000720c */ /* 0x004fda0003f05270 */
[----:B0-----:R-:W-:Y:S05]  /*f910*/  @!P0 BRA `(.L_x_67) ;  /* 0x00000024004c8947 */ /* 0x001fea0003800000 */
[----:B------:R0:W5:Y:S04]  /*f920*/  LDL R31, [R1+0x70] ;  /* 0x00007000011f7983 */ /* 0x0001680000100800 */
        /* <DEDUP_REMOVED lines=14> */
[----:B------:R-:W-:-:S02]  /*fa10*/  IMAD.MOV.U32 R3, RZ, RZ, RZ ;  /* 0x000000ffff037224 */ /* 0x000fc400078e00ff */
[----:B------:R-:W-:Y:S02]  /*fa20*/  IMAD.MOV.U32 R104, RZ, RZ, RZ ;  /* 0x000000ffff687224 */ /* 0x000fe400078e00ff */
[----:B------:R-:W-:Y:S02]  /*fa30*/  IMAD.MOV.U32 R25, RZ, RZ, R20 ;  /* 0x000000ffff197224 */ /* 0x000fe400078e0014 */
[----:B0-----:R-:W-:-:S07]  /*fa40*/  IMAD.MOV.U32 R107, RZ, RZ, R21 ;  /* 0x000000ffff6b7224 */ /* 0x001fce00078e0015 */
.L_x_81:
[----:B------:R-:W-:Y:S01]  /*fa50*/  ISETP.NE.U32.AND P0, PT, R25, RZ, PT ;  /* 0x000000ff1900720c */ /* 0x000fe20003f05070 */
[----:B------:R-:W-:Y:S03]  /*fa60*/  BSSY.RECONVERGENT B0, `(.L_x_69) ;  /* 0x0000212000007945 */ /* 0x000fe60003800200 */
[----:B------:R-:W-:-:S13]  /*fa70*/  ISETP.NE.AND.EX P0, PT, R107, RZ, PT, P0 ;  /* 0x000000ff6b00720c */ /* 0x000fda0003f05300 */
[----:B01----:R-:W-:Y:S05]  /*fa80*/  @P0 BRA `(.L_x_70) ;  /* 0x00000020003c0947 */ /* 0x003fea0003800000 */
[----:B------:R-:W-:Y:S01]  /*fa90*/  BSSY.RECONVERGENT B3, `(.L_x_71) ;  /* 0x0000199000037945 */ /* 0x000fe20003800200 */
[----:B------:R-:W-:-:S07]  /*faa0*/  IMAD.MOV.U32 R39, RZ, RZ, RZ ;  /* 0x000000ffff277224 */ /* 0x000fce00078e00ff */
.L_x_72:
        /* <DEDUP_REMOVED lines=30> */
[----:B------:R-:W-:-:S02]  /*fc90*/  SHF.L.W.U32.HI R29, R108, 0x1, R35 ;  /* 0x000000016c1d7819 */ /* 0x000fc40000010e23 */
[----:B------:R-:W-:Y:S02]  /*fca0*/  LOP3.LUT R89, R89, R35, RZ, 0x3c, !PT ;  /* 0x0000002359597212 */ /* 0x000fe400078e3cff */
[----:B------:R-:W-:Y:S02]  /*fcb0*/  SHF.L.W.U32.HI R85, R106, 0x1, R41 ;  /* 0x000000016a557819 */ /* 0x000fe40000010e29 */
[----:B------:R-:W-:Y:S02]  /*fcc0*/  SHF.L.W.U32.HI R35, R41, 0x1, R106 ;  /* 0x0000000129237819 */ /* 0x000fe40000010e6a */
        /* <DEDUP_REMOVED lines=39> */
[----:B------:R-:W-:Y:S02]  /*ff40*/  SHF.L.W.U32.HI R35, R83, 0xc, R48 ;  /* 0x0000000c53237819 */ /* 0x000fe40000010e30 */
[----:B------:R-:W-:Y:S02]  /*ff50*/  SHF.L.W.U32.HI R59, R48, 0xc, R83 ;  /* 0x0000000c303b7819 */ /* 0x000fe40000010e53 */
        /* <DEDUP_REMOVED lines=10> */
[-C--:B------:R-:W-:Y:S02]  /*10000*/  LOP3.LUT R71, R10, R27.reuse, RZ, 0x3c, !PT ;  /* 0x0000001b0a477212 */ /* 0x080fe400078e3cff */
[----:B------:R-:W-:Y:S02]  /*10010*/  SHF.L.W.U32.HI R7, R102, 0xe, R45 ;  /* 0x0000000e66077819 */ /* 0x000fe40000010e2d */
[----:B------:R-:W-:Y:S02]  /*10020*/  SHF.L.W.U32.HI R11, R45, 0xe, R102 ;  /* 0x0000000e2d0b7819 */ /* 0x000fe40000010e66 */
[----:B------:R-:W-:Y:S02]  /*10030*/  LOP3.LUT R69, R52, R27, RZ, 0x3c, !PT ;  /* 0x0000001b34457212 */ /* 0x000fe400078e3cff */
[----:B------:R-:W-:Y:S02]  /*10040*/  SHF.L.W.U32.HI R6, R80, 0x15, R81 ;  /* 0x0000001550067819 */ /* 0x000fe40000010e51 */
[----:B------:R-:W-:-:S02]  /*10050*/  SHF.L.W.U32.HI R10, R81, 0x15, R80 ;  /* 0x00000015510a7819 */ /* 0x000fc40000010e50 */
[----:B------:R-:W-:Y:S02]  /*10060*/  SHF.L.W.U32.HI R45, R108, 0x7, R41 ;  /* 0x000000076c2d7819 */ /* 0x000fe40000010e29 */
[----:B------:R-:W-:Y:S02]  /*10070*/  LOP3.LUT R15, R67, R89, RZ, 0x3c, !PT ;  /* 0x00000059430f7212 */ /* 0x000fe400078e3cff */
[----:B------:R-:W-:Y:S02]  /*10080*/  LOP3.LUT R66, R66, R87, RZ, 0x3c, !PT ;  /* 0x0000005742427212 */ /* 0x000fe400078e3cff */
[-C--:B------:R-:W-:Y:S02]  /*10090*/  LOP3.LUT R72, R53, R25.reuse, RZ, 0x3c, !PT ;  /* 0x0000001935487212 */ /* 0x080fe400078e3cff */
[----:B------:R-:W-:Y:S02]  /*100a0*/  LOP3.LUT R13, R13, R25, RZ, 0x3c, !PT ;  /* 0x000000190d0d7212 */ /* 0x000fe400078e3cff */
[----:B------:R-:W-:-:S02]  /*100b0*/  LOP3.LUT R12, R12, R27, RZ, 0x3c, !PT ;  /* 0x0000001b0c0c7212 */ /* 0x000fc400078e3cff */
[----:B------:R-:W-:Y:S02]  /*100c0*/  SHF.L.W.U32.HI R108, R41, 0x7, R108 ;  /* 0x00000007296c7819 */ /* 0x000fe40000010e6c */
[----:B------:R-:W-:Y:S02]  /*100d0*/  SHF.L.W.U32.HI R80, R65, 0x1e, R112 ;  /* 0x0000001e41507819 */ /* 0x000fe40000010e70 */
[----:B------:R-:W-:Y:S02]  /*100e0*/  SHF.L.W.U32.HI R52, R112, 0x1e, R65 ;  /* 0x0000001e70347819 */ /* 0x000fe40000010e41 */
        /* <DEDUP_REMOVED lines=40> */
[----:B------:R-:W-:Y:S02]  /*10370*/  SHF.L.W.U32.HI R53, R56, 0x1, R33 ;  /* 0x0000000138357819 */ /* 0x000fe40000010e21 */
[----:B------:R-:W-:Y:S02]  /*10380*/  LOP3.LUT R52, R62, R68, R51, 0xb4, !PT ;  /* 0x000000443e347212 */ /* 0x000fe400078eb433 */
[----:B------:R-:W-:Y:S02]  /*10390*/  LOP3.LUT R60, R51, R76, R68, 0xb4, !PT ;  /* 0x0000004c333c7212 */ /* 0x000fe400078eb444 */
[----:B------:R-:W-:Y:S02]  /*103a0*/  LOP3.LUT R81, R76, R62, R47, 0xb4, !PT ;  /* 0x0000003e4c517212 */ /* 0x000fe400078eb42f */
        /* <DEDUP_REMOVED lines=75> */
[----:B------:R-:W-:Y:S02]  /*10860*/  SHF.L.W.U32.HI R75, R77, 0x1, R108 ;  /* 0x000000014d4b7819 */ /* 0x000fe40000010e6c */
[----:B------:R-:W-:Y:S02]  /*10870*/  LOP3.LUT R110, R11, R77, RZ, 0x3c, !PT ;  /* 0x0000004d0b6e7212 */ /* 0x000fe400078e3cff */
[----:B------:R-:W-:Y:S02]  /*10880*/  SHF.L.W.U32.HI R77, R108, 0x1, R77 ;  /* 0x000000016c4d7819 */ /* 0x000fe40000010e4d */
[----:B------:R-:W-:Y:S02]  /*10890*/  LOP3.LUT R108, R91, R108, RZ, 0x3c, !PT ;  /* 0x0000006c5b6c7212 */ /* 0x000fe400078e3cff */
[----:B------:R-:W-:Y:S02]  /*108a0*/  LOP3.LUT R54, R54, R110, RZ, 0x3c, !PT ;  /* 0x0000006e36367212 */ /* 0x000fe400078e3cff */
[----:B------:R-:W-:-:S02]  /*108b0*/  LOP3.LUT R91, R78, R108, RZ, 0x3c, !PT ;  /* 0x0000006c4e5b7212 */ /* 0x000fc400078e3cff */
[-C--:B------:R-:W-:Y:S02]  /*108c0*/  LOP3.LUT R78, R85, R108.reuse, RZ, 0x3c, !PT ;  /* 0x0000006c554e7212 */ /* 0x080fe400078e3cff */
[-C--:B------:R-:W-:Y:S02]  /*108d0*/  LOP3.LUT R85, R79, R108.reuse, RZ, 0x3c, !PT ;  /* 0x0000006c4f557212 */ /* 0x080fe400078e3cff */
[----:B------:R-:W-:Y:S02]  /*108e0*/  LOP3.LUT R101, R82, R108, RZ, 0x3c, !PT ;  /* 0x0000006c52657212 */ /* 0x000fe400078e3cff */
[----:B------:R-:W-:Y:S02]  /*108f0*/  LOP3.LUT R79, R10, R114, RZ, 0x3c, !PT ;  /* 0x000000720a4f7212 */ /* 0x000fe400078e3cff */
[----:B------:R-:W-:Y:S02]  /*10900*/  LOP3.LUT R99, R99, R108, RZ, 0x3c, !PT ;  /* 0x0000006c63637212 */ /* 0x000fe400078e3cff */
[----:B------:R-:W-:-:S02]  /*10910*/  LOP3.LUT R82, R93, R110, RZ, 0x3c, !PT ;  /* 0x0000006e5d527212 */ /* 0x000fc400078e3cff */
[----:B------:R-:W-:Y:S02]  /*10920*/  LOP3.LUT R93, R87, R110, RZ, 0x3c, !PT ;  /* 0x0000006e575d7212 */ /* 0x000fe400078e3cff */
        /* <DEDUP_REMOVED lines=8> */
[----:B------:R-:W-:Y:S02]  /*109b0*/  SHF.L.W.U32.HI R80, R79, 0x1e, R102 ;  /* 0x0000001e4f507819 */ /* 0x000fe40000010e66 */
[----:B------:R-:W-:Y:S02]  /*109c0*/  LOP3.LUT R103, R33, R105, RZ, 0x3c, !PT ;  /* 0x0000006921677212 */ /* 0x000fe400078e3cff */
[----:B------:R-:W-:-:S02]  /*109d0*/  SHF.L.W.U32.HI R102, R99, 0x17, R82 ;  /* 0x0000001763667819 */ /* 0x000fc40000010e52 */
[----:B------:R-:W-:Y:S02]  /*109e0*/  SHF.L.W.U32.HI R79, R82, 0x17, R99 ;  /* 0x00000017524f7819 */ /* 0x000fe40000010e63 */
[-C--:B------:R-:W-:Y:S02]  /*109f0*/  LOP3.LUT R106, R106, R110.reuse, RZ, 0x3c, !PT ;  /* 0x0000006e6a6a7212 */ /* 0x080fe400078e3cff */
[----:B------:R-:W-:Y:S02]  /*10a00*/  LOP3.LUT R112, R81, R110, RZ, 0x3c, !PT ;  /* 0x0000006e51707212 */ /* 0x000fe400078e3cff */
[----:B------:R-:W-:Y:S02]  /*10a10*/  SHF.L.W.U32.HI R82, R85, 0x18, R54 ;  /* 0x0000001855527819 */ /* 0x000fe40000010e36 */
[----:B------:R-:W-:Y:S02]  /*10a20*/  SHF.L.W.U32.HI R33, R54, 0x18, R85 ;  /* 0x0000001836217819 */ /* 0x000fe40000010e55 */
[----:B------:R-:W-:-:S02]  /*10a30*/  LOP3.LUT R110, R89, R105, RZ, 0x3c, !PT ;  /* 0x00000069596e7212 */ /* 0x000fc400078e3cff */
[----:B------:R-:W-:Y:S02]  /*10a40*/  LOP3.LUT R54, R67, R9, RZ, 0x3c, !PT ;  /* 0x0000000943367212 */ /* 0x000fe400078e3cff */
[----:B------:R-:W-:Y:S02]  /*10a50*/  LOP3.LUT R85, R69, R8, RZ, 0x3c, !PT ;  /* 0x0000000845557212 */ /* 0x000fe400078e3cff */
[----:B0-----:R-:W-:Y:S02]  /*10a60*/  LOP3.LUT R6, R6, R48, R35, 0xb4, !PT ;  /* 0x0000003006067212 */ /* 0x001fe400078eb423 */
[----:B------:R-:W-:Y:S02]  /*10a70*/  LOP3.LUT R50, R7, R50, R59, 0xb4, !PT ;  /* 0x0000003207327212 */ /* 0x000fe400078eb43b */
[----:B------:R-:W-:Y:S02]  /*10a80*/  SHF.L.W.U32.HI R89, R83, 0x9, R114 ;  /* 0x0000000953597819 */ /* 0x000fe40000010e72 */
[----:B------:R-:W-:-:S02]  /*10a90*/  SHF.L.W.U32.HI R13, R11, 0xb, R10 ;  /* 0x0000000b0b0d7819 */ /* 0x000fc40000010e0a */
[----:B------:R-:W-:Y:S02]  /*10aa0*/  SHF.L.W.U32.HI R83, R114, 0x9, R83 ;  /* 0x0000000972537819 */ /* 0x000fe40000010e53 */
[----:B------:R-:W-:Y:S02]  /*10ab0*/  LOP3.LUT R108, R12, R105, RZ, 0x3c, !PT ;  /* 0x000000690c6c7212 */ /* 0x000fe400078e3cff */
[----:B------:R-:W-:Y:S02]  /*10ac0*/  SHF.L.W.U32.HI R11, R10, 0xb, R11 ;  /* 0x0000000b0a0b7819 */ /* 0x000fe40000010e0b */
[----:B------:R-:W-:Y:S02]  /*10ad0*/  LOP3.LUT R114, R65, R52, R15, 0x96, !PT ;  /* 0x0000003441727212 */ /* 0x000fe400078e960f */
[----:B------:R-:W-:Y:S02]  /*10ae0*/  SHF.L.W.U32.HI R10, R101, 0x15, R112 ;  /* 0x00000015650a7819 */ /* 0x000fe40000010e70 */
[----:B------:R-:W-:-:S02]  /*10af0*/  SHF.L.W.U32.HI R12, R112, 0x15, R101 ;  /* 0x00000015700c7819 */ /* 0x000fc40000010e65 */
[----:B------:R-:W-:Y:S02]  /*10b00*/  LOP3.LUT R99, R66, R29, R14, 0x96, !PT ;  /* 0x0000001d42637212 */ /* 0x000fe400078e960e */
[----:B------:R-:W-:Y:S02]  /*10b10*/  SHF.L.W.U32.HI R81, R54, 0x4, R85 ;  /* 0x0000000436517819 */ /* 0x000fe40000010e55 */
[----:B------:R-:W-:Y:S02]  /*10b20*/  SHF.L.W.U32.HI R52, R85, 0x4, R54 ;  /* 0x0000000455347819 */ /* 0x000fe40000010e36 */
[----:B------:R-:W-:Y:S02]  /*10b30*/  LOP3.LUT R6, R6, R4, R27, 0x96, !PT ;  /* 0x0000000406067212 */ /* 0x000fe400078e961b */
[----:B------:R-:W-:Y:S02]  /*10b40*/  LOP3.LUT R25, R50, R5, R25, 0x96, !PT ;  /* 0x0000000532197212 */ /* 0x000fe400078e9619 */
        /* <DEDUP_REMOVED lines=9> */
[-C--:B------:R-:W-:Y:S02]  /*10be0*/  LOP3.LUT R66, R66, R9.reuse, RZ, 0x3c, !PT ;  /* 0x0000000942427212 */ /* 0x080fe400078e3cff */
        /* <DEDUP_REMOVED lines=11> */
[----:B------:R-:W-:Y:S02]  /*10ca0*/  LOP3.LUT R106, R75, R108, RZ, 0x3c, !PT ;  /* 0x0000006c4b6a7212 */ /* 0x000fe400078e3cff */
[----:B------:R-:W-:Y:S02]  /*10cb0*/  SHF.L.W.U32.HI R29, R112, 0x12, R29 ;  /* 0x00000012701d7819 */ /* 0x000fe40000010e1d */
        /* <DEDUP_REMOVED lines=8> */
[-C--:B------:R-:W-:Y:S02]  /*10d40*/  LOP3.LUT R55, R55, R106.reuse, RZ, 0x3c, !PT ;  /* 0x0000006a37377212 */ /* 0x080fe400078e3cff */
[-C--:B------:R-:W-:Y:S02]  /*10d50*/  LOP3.LUT R41, R41, R106.reuse, RZ, 0x3c, !PT ;  /* 0x0000006a29297212 */ /* 0x080fe400078e3cff */
[----:B------:R-:W-:Y:S02]  /*10d60*/  LOP3.LUT R56, R56, R106, RZ, 0x3c, !PT ;  /* 0x0000006a38387212 */ /* 0x000fe400078e3cff */
[----:B------:R-:W-:Y:S02]  /*10d70*/  LOP3.LUT R106, R63, R110, RZ, 0x3c, !PT ;  /* 0x0000006e3f6a7212 */ /* 0x000fe400078e3cff */
[----:B------:R-:W-:Y:S02]  /*10d80*/  SHF.L.W.U32.HI R71, R70, 0x8, R5 ;  /* 0x0000000846477819 */ /* 0x000fe40000010e05 */
[----:B------:R-:W-:-:S02]  /*10d90*/  SHF.L.W.U32.HI R63, R4, 0xa, R51 ;  /* 0x0000000a043f7819 */ /* 0x000fc40000010e33 */
[----:B------:R-:W-:Y:S02]  /*10da0*/  SHF.L.W.U32.HI R62, R51, 0xa, R4 ;  /* 0x0000000a333e7819 */ /* 0x000fe40000010e04 */
[----:B------:R-:W-:Y:S02]  /*10db0*/  SHF.L.W.U32.HI R70, R5, 0x8, R70 ;  /* 0x0000000805467819 */ /* 0x000fe40000010e46 */
[----:B------:R0:W1:Y:S01]  /*10dc0*/  LDC.64 R4, c[0x3][R73+0x8] ;  /* 0x00c0020049047b82 */ /* 0x0000620000000a00 */
[-C--:B------:R-:W-:Y:S02]  /*10dd0*/  LOP3.LUT R76, R64, R66.reuse, RZ, 0x3c, !PT ;  /* 0x00000042404c7212 */ /* 0x080fe400078e3cff */
[-C--:B------:R-:W-:Y:S02]  /*10de0*/  LOP3.LUT R57, R57, R66.reuse, RZ, 0x3c, !PT ;  /* 0x0000004239397212 */ /* 0x080fe400078e3cff */
[-C--:B------:R-:W-:Y:S02]  /*10df0*/  LOP3.LUT R49, R49, R66.reuse, RZ, 0x3c, !PT ;  /* 0x0000004231317212 */ /* 0x080fe400078e3cff */
[----:B------:R-:W-:-:S02]  /*10e00*/  LOP3.LUT R37, R37, R66, RZ, 0x3c, !PT ;  /* 0x0000004225257212 */ /* 0x000fc400078e3cff */
[----:B------:R-:W-:Y:S02]  /*10e10*/  LOP3.LUT R66, R43, R110, RZ, 0x3c, !PT ;  /* 0x0000006e2b427212 */ /* 0x000fe400078e3cff */
[----:B------:R-:W-:Y:S02]  /*10e20*/  LOP3.LUT R47, R45, R112, RZ, 0x3c, !PT ;  /* 0x000000702d2f7212 */ /* 0x000fe400078e3cff */
[-C--:B------:R-:W-:Y:S02]  /*10e30*/  LOP3.LUT R58, R53, R110.reuse, RZ, 0x3c, !PT ;  /* 0x0000006e353a7212 */ /* 0x080fe400078e3cff */
[----:B------:R-:W-:Y:S02]  /*10e40*/  LOP3.LUT R45, R72, R110, RZ, 0x3c, !PT ;  /* 0x0000006e482d7212 */ /* 0x000fe400078e3cff */
[----:B------:R-:W-:Y:S02]  /*10e50*/  LOP3.LUT R108, R74, R112, RZ, 0x3c, !PT ;  /* 0x000000704a6c7212 */ /* 0x000fe400078e3cff */
[----:B------:R-:W-:-:S02]  /*10e60*/  SHF.L.W.U32.HI R91, R37, 0xe, R66 ;  /* 0x0000000e255b7819 */ /* 0x000fc40000010e42 */
[-C--:B------:R-:W-:Y:S02]  /*10e70*/  LOP3.LUT R74, R61, R112.reuse, RZ, 0x3c, !PT ;  /* 0x000000703d4a7212 */ /* 0x080fe400078e3cff */
        /* <DEDUP_REMOVED lines=16> */
[----:B------:R-:W-:-:S02]  /*10f80*/  LOP3.LUT R102, R60, R102, R87, 0xb4, !PT ;  /* 0x000000663c667212 */ /* 0x000fc400078eb457 */
[----:B0-----:R-:W-:Y:S02]  /*10f90*/  LOP3.LUT R73, R58, R103, R83, 0xb4, !PT ;  /* 0x000000673a497212 */ /* 0x001fe400078eb453 */
[----:B------:R-:W-:Y:S02]  /*10fa0*/  LOP3.LUT R75, R83, R80, R103, 0xb4, !PT ;  /* 0x00000050534b7212 */ /* 0x000fe400078eb467 */
[----:B------:R-:W-:Y:S02]  /*10fb0*/  SHF.L.W.U32.HI R56, R108, 0x1, R69 ;  /* 0x000000016c387819 */ /* 0x000fe40000010e45 */
[----:B------:R-:W-:Y:S02]  /*10fc0*/  SHF.L.W.U32.HI R57, R41, 0xd, R114 ;  /* 0x0000000d29397819 */ /* 0x000fe40000010e72 */
[----:B------:R-:W-:Y:S02]  /*10fd0*/  LOP3.LUT R53, R80, R58, R79, 0xb4, !PT ;  /* 0x0000003a50357212 */ /* 0x000fe400078eb44f */
[----:B------:R-:W-:-:S02]  /*10fe0*/  LOP3.LUT R103, R103, R79, R80, 0xb4, !PT ;  /* 0x0000004f67677212 */ /* 0x000fc400078eb450 */
[----:B------:R-:W-:Y:S02]  /*10ff0*/  LOP3.LUT R45, R76, R62, R81, 0xb4, !PT ;  /* 0x0000003e4c2d7212 */ /* 0x000fe400078eb451 */
[----:B------:R-:W-:Y:S02]  /*11000*/  LOP3.LUT R60, R81, R85, R62, 0xb4, !PT ;  /* 0x00000055513c7212 */ /* 0x000fe400078eb43e */
[----:B------:R-:W-:Y:S02]  /*11010*/  LOP3.LUT R62, R62, R82, R85, 0xb4, !PT ;  /* 0x000000523e3e7212 */ /* 0x000fe400078eb455 */
[----:B------:R-:W-:Y:S02]  /*11020*/  LOP3.LUT R80, R85, R76, R82, 0xb4, !PT ;  /* 0x0000004c55507212 */ /* 0x000fe400078eb452 */
[----:B------:R-:W-:Y:S02]  /*11030*/  SHF.L.W.U32.HI R49, R69, 0x1, R108 ;  /* 0x0000000145317819 */ /* 0x000fe40000010e6c */
[----:B------:R-:W-:-:S02]  /*11040*/  LOP3.LUT R55, R79, R83, R58, 0xb4, !PT ;  /* 0x000000534f377212 */ /* 0x000fc400078eb43a */
[----:B------:R-:W-:Y:S02]  /*11050*/  LOP3.LUT R82, R82, R81, R76, 0xb4, !PT ;  /* 0x0000005152527212 */ /* 0x000fe400078eb44c */
[----:B------:R-:W-:Y:S02]  /*11060*/  SHF.L.W.U32.HI R114, R114, 0xd, R41 ;  /* 0x0000000d72727819 */ /* 0x000fe40000010e29 */
[----:B------:R-:W-:Y:S02]  /*11070*/  LOP3.LUT R51, R37, R63, R52, 0xb4, !PT ;  /* 0x0000003f25337212 */ /* 0x000fe400078eb434 */
[----:B------:R-:W-:Y:S02]  /*11080*/  LOP3.LUT R61, R52, R54, R63, 0xb4, !PT ;  /* 0x00000036343d7212 */ /* 0x000fe400078eb43f */
[----:B------:R-:W-:Y:S02]  /*11090*/  LOP3.LUT R81, R54, R37, R33, 0xb4, !PT ;  /* 0x0000002536517212 */ /* 0x000fe400078eb421 */
[----:B------:R-:W-:Y:S01]  /*110a0*/  LOP3.LUT R83, R33, R52, R37, 0xb4, !PT ;  /* 0x0000003421537212 */ /* 0x000fe200078eb425 */
[----:B------:R-:W-:Y:S01]  /*110b0*/  IMAD.MOV.U32 R52, RZ, RZ, R47 ;  /* 0x000000ffff347224 */ /* 0x000fe200078e002f */
[----:B------:R-:W-:Y:S01]  /*110c0*/  LOP3.LUT R63, R63, R33, R54, 0xb4, !PT ;  /* 0x000000213f3f7212 */ /* 0x000fe200078eb436 */
[----:B------:R-:W-:Y:S01]  /*110d0*/  IMAD.MOV.U32 R54, RZ, RZ, R43 ;  /* 0x000000ffff367224 */ /* 0x000fe200078e002b */
[----:B------:R-:W-:-:S02]  /*110e0*/  LOP3.LUT R41, R56, R68, R35, 0xb4, !PT ;  /* 0x0000004438297212 */ /* 0x000fc400078eb423 */
[----:B------:R-:W-:Y:S02]  /*110f0*/  LOP3.LUT R37, R35, R70, R68, 0xb4, !PT ;  /* 0x0000004623257212 */ /* 0x000fe400078eb444 */
[----:B------:R-:W-:Y:S02]  /*11100*/  LOP3.LUT R58, R65, R78, R57, 0xb4, !PT ;  /* 0x0000004e413a7212 */ /* 0x000fe400078eb439 */
[----:B------:R-:W-:Y:S02]  /*11110*/  LOP3.LUT R76, R57, R27, R78, 0xb4, !PT ;  /* 0x0000001b394c7212 */ /* 0x000fe400078eb44e */
[----:B------:R-:W-:Y:S02]  /*11120*/  ISETP.NE.AND P0, PT, R39, 0x18, PT ;  /* 0x000000182700780c */ /* 0x000fe40003f05270 */
        /* <DEDUP_REMOVED lines=11> */
[----:B-1----:R-:W-:Y:S02]  /*111e0*/  LOP3.LUT R35, R4, R13, R67, 0xb4, !PT ;  /* 0x0000000d04237212 */ /* 0x002fe400078eb443 */
[----:B------:R-:W-:Y:S01]  /*111f0*/  LOP3.LUT R49, R14, R48, R49, 0xb4, !PT ;  /* 0x000000300e317212 */ /* 0x000fe200078eb431 */
[----:B------:R-:W-:Y:S01]  /*11200*/  IMAD.MOV.U32 R48, RZ, RZ, R29 ;  /* 0x000000ffff307224 */ /* 0x000fe200078e001d */
[----:B------:R-:W-:-:S02]  /*11210*/  LOP3.LUT R4, R64, R25, R8, 0x90, !PT ;  /* 0x0000001940047212 */ /* 0x000fc400078e9008 */
[----:B------:R-:W-:Y:S02]  /*11220*/  LOP3.LUT R56, R106, R57, R65, 0xb4, !PT ;  /* 0x000000396a387212 */ /* 0x000fe400078eb441 */
[----:B------:R-:W-:Y:S02]  /*11230*/  LOP3.LUT R27, R66, R27, RZ, 0x3c, !PT ;  /* 0x0000001b421b7212 */ /* 0x000fe400078e3cff */
[----:B------:R-:W-:Y:S02]  /*11240*/  LOP3.LUT R14, R13, R66, R12, 0xb4, !PT ;  /* 0x000000420d0e7212 */ /* 0x000fe400078eb40c */
[----:B------:R-:W-:Y:S02]  /*11250*/  LOP3.LUT R106, R50, R59, R112, 0xb4, !PT ;  /* 0x0000003b326a7212 */ /* 0x000fe400078eb470 */
[----:B------:R-:W-:Y:S02]  /*11260*/  LOP3.LUT R57, R112, R114, R59, 0xb4, !PT ;  /* 0x0000007270397212 */ /* 0x000fe400078eb43b */
[----:B------:R-:W-:Y:S01]  /*11270*/  LOP3.LUT R66, R12, R15, RZ, 0x3c, !PT ;  /* 0x0000000f0c427212 */ /* 0x000fe200078e3cff */
[----:B------:R-:W-:Y:S01]  /*11280*/  IMAD.MOV.U32 R15, RZ, RZ, R108 ;  /* 0x000000ffff0f7224 */ /* 0x000fe200078e006c */
[----:B------:R-:W-:-:S02]  /*11290*/  LOP3.LUT R59, R59, R7, R114, 0xb4, !PT ;  /* 0x000000073b3b7212 */ /* 0x000fc400078eb472 */
[----:B------:R-:W-:Y:S02]  /*112a0*/  LOP3.LUT R77, R114, R50, R7, 0xb4, !PT ;  /* 0x00000032724d7212 */ /* 0x000fe400078eb407 */
[----:B------:R-:W-:Y:S01]  /*112b0*/  LOP3.LUT R79, R7, R112, R50, 0xb4, !PT ;  /* 0x00000070074f7212 */ /* 0x000fe200078eb432 */
[----:B------:R-:W-:Y:S01]  /*112c0*/  IMAD.MOV.U32 R50, RZ, RZ, R45 ;  /* 0x000000ffff327224 */ /* 0x000fe200078e002d */
[----:B------:R-:W-:Y:S02]  /*112d0*/  LOP3.LUT R12, R67, R12, R13, 0xb4, !PT ;  /* 0x0000000c430c7212 */ /* 0x000fe400078eb40d */
[C---:B------:R-:W-:Y:S02]  /*112e0*/  LOP3.LUT R7, R91.reuse, R25, R8, 0x6, !PT ;  /* 0x000000195b077212 */ /* 0x040fe400078e0608 */
[----:B------:R-:W-:Y:S02]  /*112f0*/  LOP3.LUT R13, R64, R10, R11, 0xb4, !PT ;  /* 0x0000000a400d7212 */ /* 0x000fe400078eb40b */
[----:B------:R-:W-:-:S02]  /*11300*/  LOP3.LUT R4, R91, R4, RZ, 0x3c, !PT ;  /* 0x000000045b047212 */ /* 0x000fc400078e3cff */
        /* <DEDUP_REMOVED lines=9> */
[----:B------:R-:W-:Y:S02]  /*113a0*/  IMAD.MOV.U32 R12, RZ, RZ, R41 ;  /* 0x000000ffff0c7224 */ /* 0x000fe400078e0029 */
[----:B------:R-:W-:-:S02]  /*113b0*/  IMAD.MOV.U32 R13, RZ, RZ, R110 ;  /* 0x000000ffff0d7224 */ /* 0x000fc400078e006e */
[----:B------:R-:W-:Y:S02]  /*113c0*/  IMAD.MOV.U32 R14, RZ, RZ, R37 ;  /* 0x000000ffff0e7224 */ /* 0x000fe400078e0025 */
[----:B------:R-:W-:Y:S02]  /*113d0*/  IMAD.MOV.U32 R10, RZ, RZ, R33 ;  /* 0x000000ffff0a7224 */ /* 0x000fe400078e0021 */
[----:B------:R-:W-:Y:S02]  /*113e0*/  IMAD.MOV.U32 R11, RZ, RZ, R106 ;  /* 0x000000ffff0b7224 */ /* 0x000fe400078e006a */
[----:B------:R-:W-:Y:S02]  /*113f0*/  IMAD.MOV.U32 R8, RZ, RZ, R27 ;  /* 0x000000ffff087224 */ /* 0x000fe400078e001b */
[----:B------:R-:W-:Y:S01]  /*11400*/  IMAD.MOV.U32 R4, RZ, RZ, R35 ;  /* 0x000000ffff047224 */ /* 0x000fe200078e0023 */
[----:B------:R-:W-:Y:S06]  /*11410*/  @P0 BRA `(.L_x_72) ;  /* 0xffffffe400a40947 */ /* 0x000fec000383ffff */
[----:B------:R-:W-:Y:S05]  /*11420*/  BSYNC.RECONVERGENT B3 ;  /* 0x0000000000037941 */ /* 0x000fea0003800200 */
.L_x_71:
        /* <DEDUP_REMOVED lines=31> */
[----:B------:R-:W-:Y:S01]  /*11620*/  SHF.R.U32.HI R89, RZ, 0x6, R21 ;  /* 0x00000006ff597819 */ /* 0x000fe20000011615 */
[----:B------:R-:W-:Y:S01]  /*11630*/  IMAD.MOV.U32 R25, RZ, RZ, RZ ;  /* 0x000000ffff197224 */ /* 0x000fe200078e00ff */
[----:B------:R-:W-:-:S04]  /*11640*/  ISETP.NE.U32.AND P0, PT, R87, 0x1, PT ;  /* 0x000000015700780c */ /* 0x000fc80003f05070 */
[----:B------:R-:W-:-:S13]  /*11650*/  ISETP.NE.AND.EX P0, PT, R89, RZ, PT, P0 ;  /* 0x000000ff5900720c */ /* 0x000fda0003f05300 */
[----:B------:R-:W-:Y:S05]  /*11660*/  @!P0 BRA `(.L_x_76) ;  /* 0x0000000000d48947 */ /* 0x000fea0003800000 */
[----:B------:R-:W-:Y:S01]  /*11670*/  BSSY.RECONVERGENT B5, `(.L_x_76) ;  /* 0x0000034000057945 */ /* 0x000fe20003800200 */
[----:B------:R-:W-:Y:S02]  /*11680*/  IMAD.MOV.U32 R112, RZ, RZ, RZ ;  /* 0x000000ffff707224 */ /* 0x000fe400078e00ff */
[----:B------:R-:W-:-:S07]  /*11690*/  IMAD.MOV.U32 R114, RZ, RZ, RZ ;  /* 0x000000ffff727224 */ /* 0x000fce00078e00ff */
.L_x_77:
[----:B------:R-:W-:-:S04]  /*116a0*/  IMAD.SHL.U32 R108, R112, 0x8, RZ ;  /* 0x00000008706c7824 */ /* 0x000fc800078e00ff */
[----:B-1----:R-:W-:-:S05]  /*116b0*/  IMAD.IADD R43, R1, 0x1, R108 ;  /* 0x00000001012b7824 */ /* 0x002fca00078e026c */
[----:B------:R-:W2:Y:S04]  /*116c0*/  LDL.U8 R41, [R43+0x86] ;  /* 0x000086002b297983 */ /* 0x000ea80000100000 */
[----:B------:R-:W5:Y:S04]  /*116d0*/  LDL.U8 R39, [R43+0x87] ;  /* 0x000087002b277983 */ /* 0x000f680000100000 */
        /* <DEDUP_REMOVED lines=11> */
[----:B--2---:R1:W-:Y:S04]  /*11790*/  STL.U8 [R110+0x66], R41 ;  /* 0x000066296e007387 */ /* 0x0043e80000100000 */
[----:B-----5:R2:W-:Y:S04]  /*117a0*/  STL.U8 [R110+0x67], R39 ;  /* 0x000067276e007387 */ /* 0x0205e80000100000 */
[----:B---3--:R3:W-:Y:S04]  /*117b0*/  STL.U8 [R110+0x64], R37 ;  /* 0x000064256e007387 */ /* 0x0087e80000100000 */
[----:B----4-:R4:W-:Y:S04]  /*117c0*/  STL.U8 [R110+0x65], R35 ;  /* 0x000065236e007387 */ /* 0x0109e80000100000 */
[----:B------:R5:W-:Y:S04]  /*117d0*/  STL.U8 [R110+0x62], R33 ;  /* 0x000062216e007387 */ /* 0x000be80000100000 */
[----:B------:R-:W-:Y:S04]  /*117e0*/  STL.U8 [R110+0x63], R29 ;  /* 0x0000631d6e007387 */ /* 0x000fe80000100000 */
[----:B------:R-:W-:Y:S04]  /*117f0*/  STL.U8 [R110+0x60], R27 ;  /* 0x0000601b6e007387 */ /* 0x000fe80000100000 */
[----:B------:R0:W-:Y:S04]  /*11800*/  STL.U8 [R110+0x61], R25 ;  /* 0x000061196e007387 */ /* 0x0001e80000100000 */
[----:B------:R-:W5:Y:S04]  /*11810*/  LDL.U8 R47, [R85+0x8e] ;  /* 0x00008e00552f7983 */ /* 0x000f680000100000 */
[----:B------:R-:W5:Y:S04]  /*11820*/  LDL.U8 R45, [R85+0x8f] ;  /* 0x00008f00552d7983 */ /* 0x000f680000100000 */
[----:B------:R-:W5:Y:S04]  /*11830*/  LDL.U8 R43, [R85+0x8c] ;  /* 0x00008c00552b7983 */ /* 0x000f680000100000 */
[----:B-1----:R-:W5:Y:S04]  /*11840*/  LDL.U8 R41, [R85+0x8d] ;  /* 0x00008d0055297983 */ /* 0x002f680000100000 */
[----:B--2---:R-:W2:Y:S04]  /*11850*/  LDL.U8 R39, [R85+0x8a] ;  /* 0x00008a0055277983 */ /* 0x004ea80000100000 */
[----:B---3--:R-:W3:Y:S04]  /*11860*/  LDL.U8 R37, [R85+0x8b] ;  /* 0x00008b0055257983 */ /* 0x008ee80000100000 */
[----:B----4-:R-:W4:Y:S04]  /*11870*/  LDL.U8 R35, [R85+0x88] ;  /* 0x0000880055237983 */ /* 0x010f280000100000 */
[----:B-----5:R-:W5:Y:S01]  /*11880*/  LDL.U8 R33, [R85+0x89] ;  /* 0x0000890055217983 */ /* 0x020f620000100000 */
[----:B------:R-:W-:Y:S01]  /*11890*/  VIADD R106, R108, 0x8 ;  /* 0x000000086c6a7836 */ /* 0x000fe20000000000 */
[----:B------:R-:W-:-:S02]  /*118a0*/  IADD3 R112, P0, PT, R112, 0x2, RZ ;  /* 0x0000000270707810 */ /* 0x000fc40007f1e0ff */
[----:B0-----:R-:W-:Y:S02]  /*118b0*/  LOP3.LUT R25, R87, 0xfffffffe, RZ, 0xc0, !PT ;  /* 0xfffffffe57197812 */ /* 0x001fe400078ec0ff */
[----:B------:R-:W-:Y:S01]  /*118c0*/  LOP3.LUT R106, R106, 0xfffffff8, RZ, 0xc0, !PT ;  /* 0xfffffff86a6a7812 */ /* 0x000fe200078ec0ff */
[----:B------:R-:W-:Y:S01]  /*118d0*/  IMAD.X R114, RZ, RZ, R114, P0 ;  /* 0x000000ffff727224 */ /* 0x000fe200000e0672 */
[----:B------:R-:W-:Y:S02]  /*118e0*/  LOP3.LUT R27, R89, 0x3ffffff, RZ, 0xc0, !PT ;  /* 0x03ffffff591b7812 */ /* 0x000fe400078ec0ff */
[----:B------:R-:W-:Y:S01]  /*118f0*/  ISETP.NE.U32.AND P0, PT, R112, R25, PT ;  /* 0x000000197000720c */ /* 0x000fe20003f05070 */
[----:B------:R-:W-:-:S03]  /*11900*/  IMAD.IADD R106, R1, 0x1, R106 ;  /* 0x00000001016a7824 */ /* 0x000fc600078e026a */
[----:B------:R-:W-:Y:S02]  /*11910*/  ISETP.NE.AND.EX P0, PT, R114, R27, PT, P0 ;  /* 0x0000001b7200720c */ /* 0x000fe40003f05300 */
[----:B------:R1:W-:Y:S04]  /*11920*/  STL.U8 [R106+0x14e], R47 ;  /* 0x00014e2f6a007387 */ /* 0x0003e80000100000 */
[----:B------:R1:W-:Y:S04]  /*11930*/  STL.U8 [R106+0x14f], R45 ;  /* 0x00014f2d6a007387 */ /* 0x0003e80000100000 */
[----:B------:R1:W-:Y:S04]  /*11940*/  STL.U8 [R106+0x14c], R43 ;  /* 0x00014c2b6a007387 */ /* 0x0003e80000100000 */
[----:B------:R1:W-:Y:S04]  /*11950*/  STL.U8 [R106+0x14d], R41 ;  /* 0x00014d296a007387 */ /* 0x0003e80000100000 */
[----:B--2---:R1:W-:Y:S04]  /*11960*/  STL.U8 [R106+0x14a], R39 ;  /* 0x00014a276a007387 */ /* 0x0043e80000100000 */
[----:B---3--:R1:W-:Y:S04]  /*11970*/  STL.U8 [R106+0x14b], R37 ;  /* 0x00014b256a007387 */ /* 0x0083e80000100000 */
[----:B----4-:R1:W-:Y:S04]  /*11980*/  STL.U8 [R106+0x148], R35 ;  /* 0x000148236a007387 */ /* 0x0103e80000100000 */
[----:B-----5:R1:W-:Y:S01]  /*11990*/  STL.U8 [R106+0x149], R33 ;  /* 0x000149216a007387 */ /* 0x0203e20000100000 */
[----:B------:R-:W-:Y:S05]  /*119a0*/  @P0 BRA `(.L_x_77) ;  /* 0xfffffffc003c0947 */ /* 0x000fea000383ffff */
[----:B------:R-:W-:Y:S05]  /*119b0*/  BSYNC.RECONVERGENT B5 ;  /* 0x0000000000057941 */ /* 0x000fea0003800200 */
.L_x_76:
[----:B------:R-:W-:Y:S05]  /*119c0*/  BSYNC.RECONVERGENT B4 ;  /* 0x0000000000047941 */ /* 0x000fea0003800200 */
.L_x_75:
[----:B------:R-:W-:-:S13]  /*119d0*/  LOP3.LUT P0, RZ, R20, 0x40, RZ, 0xc0, !PT ;  /* 0x0000004014ff7812 */ /* 0x000fda000780c0ff */
[----:B------:R-:W-:Y:S05]  /*119e0*/  @!P0 BRA `(.L_x_74) ;  /* 0x0000000000548947 */ /* 0x000fea0003800000 */
[----:B-1----:R-:W-:-:S04]  /*119f0*/  IMAD.SHL.U32 R106, R25, 0x8, RZ ;  /* 0x00000008196a7824 */ /* 0x002fc800078e00ff */
[----:B------:R-:W-:-:S05]  /*11a00*/  IMAD.IADD R43, R1, 0x1, R106 ;  /* 0x00000001012b7824 */ /* 0x000fca00078e026a */
        /* <DEDUP_REMOVED lines=11> */
[----:B--2---:R2:W-:Y:S04]  /*11ac0*/  STL.U8 [R106+0x66], R41 ;  /* 0x000066296a007387 */ /* 0x0045e80000100000 */
[----:B-----5:R2:W-:Y:S04]  /*11ad0*/  STL.U8 [R106+0x67], R39 ;  /* 0x000067276a007387 */ /* 0x0205e80000100000 */
[----:B---3--:R2:W-:Y:S04]  /*11ae0*/  STL.U8 [R106+0x64], R37 ;  /* 0x000064256a007387 */ /* 0x0085e80000100000 */
[----:B----4-:R2:W-:Y:S04]  /*11af0*/  STL.U8 [R106+0x65], R35 ;  /* 0x000065236a007387 */ /* 0x0105e80000100000 */
[----:B------:R2:W-:Y:S04]  /*11b00*/  STL.U8 [R106+0x62], R33 ;  /* 0x000062216a007387 */ /* 0x0005e80000100000 */
[----:B------:R2:W-:Y:S04]  /*11b10*/  STL.U8 [R106+0x63], R29 ;  /* 0x0000631d6a007387 */ /* 0x0005e80000100000 */
[----:B------:R2:W-:Y:S04]  /*11b20*/  STL.U8 [R106+0x60], R27 ;  /* 0x0000601b6a007387 */ /* 0x0005e80000100000 */
[----:B------:R2:W-:Y:S02]  /*11b30*/  STL.U8 [R106+0x61], R25 ;  /* 0x000061196a007387 */ /* 0x0005e40000100000 */
.L_x_74:
[----:B------:R-:W-:Y:S05]  /*11b40*/  BSYNC.RECONVERGENT B3 ;  /* 0x0000000000037941 */ /* 0x000fea0003800200 */
.L_x_73:
[----:B------:R0:W-:Y:S01]  /*11b50*/  STL.64 [R1+0x208], R20 ;  /* 0x0002081401007387 */ /* 0x0001e20000100a00 */
[----:B--2---:R-:W-:Y:S02]  /*11b60*/  IMAD.MOV.U32 R25, RZ, RZ, R20 ;  /* 0x000000ffff197224 */ /* 0x004fe400078e0014 */
[----:B------:R-:W-:-:S07]  /*11b70*/  IMAD.MOV.U32 R107, RZ, RZ, R21 ;  /* 0x000000ffff6b7224 */ /* 0x000fce00078e0015 */
.L_x_70:
[----:B------:R-:W-:Y:S05]  /*11b80*/  BSYNC.RECONVERGENT B0 ;  /* 0x0000000000007941 */ /* 0x000fea0003800200 */
.L_x_69:
[----:B-1----:R-:W-:Y:S01]  /*11b90*/  IADD3 R106, P1, PT, R0, -R3, RZ ;  /* 0x80000003006a7210 */ /* 0x002fe20007f3e0ff */
[----:B------:R-:W-:Y:S03]  /*11ba0*/  BSSY.RECONVERGENT B0, `(.L_x_78) ;  /* 0x0000019000007945 */ /* 0x000fe60003800200 */
[----:B------:R-:W-:Y:S01]  /*11bb0*/  ISETP.LT.U32.AND P0, PT, R25, R106, PT ;  /* 0x0000006a1900720c */ /* 0x000fe20003f01070 */
[----:B------:R-:W-:-:S05]  /*11bc0*/  IMAD.X R108, RZ, RZ, ~R104, P1 ;  /* 0x000000ffff6c7224 */ /* 0x000fca00008e0e68 */
[----:B------:R-:W-:-:S04]  /*11bd0*/  ISETP.LT.U32.AND.EX P0, PT, R107, R108, PT, P0 ;  /* 0x0000006c6b00720c */ /* 0x000fc80003f01100 */
[----:B------:R-:W-:Y:S02]  /*11be0*/  SEL R110, R25, R106, P0 ;  /* 0x0000006a196e7207 */ /* 0x000fe40000000000 */
[----:B------:R-:W-:Y:S02]  /*11bf0*/  SEL R37, R107, R108, P0 ;  /* 0x0000006c6b257207 */ /* 0x000fe40000000000 */
[----:B------:R-:W-:-:S04]  /*11c00*/  ISETP.GE.U32.AND P0, PT, R110, 0x8, PT ;  /* 0x000000086e00780c */ /* 0x000fc80003f06070 */
[----:B------:R-:W-:-:S13]  /*11c10*/  ISETP.GE.U32.AND.EX P0, PT, R37, RZ, PT, P0 ;  /* 0x000000ff2500720c */ /* 0x000fda0003f06100 */
[----:B------:R-:W-:Y:S05]  /*11c20*/  @!P0 BRA `(.L_x_79) ;  /* 0x0000000000408947 */ /* 0x000fea0003800000 */
[----:B------:R-:W-:Y:S01]  /*11c30*/  SHF.R.U64 R108, R25, 0x3, R107 ;  /* 0x00000003196c7819 */ /* 0x000fe2000000126b */
[----:B------:R-:W-:Y:S01]  /*11c40*/  IMAD.MOV.U32 R106, RZ, RZ, RZ ;  /* 0x000000ffff6a7224 */ /* 0x000fe200078e00ff */
[----:B------:R-:W-:Y:S01]  /*11c50*/  SHF.R.U64 R29, R3, 0x3, R104 ;  /* 0x00000003031d7819 */ /* 0x000fe20000001268 */
[----:B------:R-:W-:Y:S01]  /*11c60*/  IMAD.MOV.U32 R35, RZ, RZ, RZ ;  /* 0x000000ffff237224 */ /* 0x000fe200078e00ff */
[--C-:B------:R-:W-:Y:S01]  /*11c70*/  SHF.R.U64 R39, R110, 0x3, R37.reuse ;  /* 0x000000036e277819 */ /* 0x100fe20000001225 */
[----:B-----5:R-:W-:Y:S01]  /*11c80*/  IMAD.IADD R27, R31, 0x1, -R108 ;  /* 0x000000011f1b7824 */ /* 0x020fe200078e0a6c */
[----:B------:R-:W-:-:S07]  /*11c90*/  SHF.R.U32.HI R112, RZ, 0x3, R37 ;  /* 0x00000003ff707819 */ /* 0x000fce0000011625 */
.L_x_80:
[----:B-1----:R-:W-:-:S06]  /*11ca0*/  IADD3 R33, PT, PT, R1, R106, R27 ;  /* 0x0000006a01217210 */ /* 0x002fcc0007ffe01b */
[----:B------:R-:W2:Y:S01]  /*11cb0*/  LDL.U8 R33, [R33+0x148] ;  /* 0x0001480021217983 */ /* 0x000ea20000100000 */
[----:B------:R-:W-:Y:S02]  /*11cc0*/  IADD3 R108, PT, PT, R1, R106, R29 ;  /* 0x0000006a016c7210 */ /* 0x000fe40007ffe01d */
[----:B------:R-:W-:-:S05]  /*11cd0*/  IADD3 R106, P0, PT, R106, 0x1, RZ ;  /* 0x000000016a6a7810 */ /* 0x000fca0007f1e0ff */
[----:B------:R-:W-:Y:S01]  /*11ce0*/  IMAD.X R35, RZ, RZ, R35, P0 ;  /* 0x000000ffff237224 */ /* 0x000fe200000e0623 */
[----:B------:R-:W-:-:S04]  /*11cf0*/  ISETP.GE.U32.AND P0, PT, R106, R39, PT ;  /* 0x000000276a00720c */ /* 0x000fc80003f06070 */
[----:B------:R-:W-:Y:S01]  /*11d00*/  ISETP.GE.U32.AND.EX P0, PT, R35, R112, PT, P0 ;  /* 0x000000702300720c */ /* 0x000fe20003f06100 */
[----:B--2---:R1:W-:-:S12]  /*11d10*/  STL.U8 [R108+0x40], R33 ;  /* 0x000040216c007387 */ /* 0x0043d80000100000 */
[----:B------:R-:W-:Y:S05]  /*11d20*/  @!P0 BRA `(.L_x_80) ;  /* 0xfffffffc00dc8947 */ /* 0x000fea000383ffff */
.L_x_79:
[----:B------:R-:W-:Y:S05]  /*11d30*/  BSYNC.RECONVERGENT B0 ;  /* 0x0000000000007941 */ /* 0x000fea0003800200 */
.L_x_78:
[----:B------:R-:W-:-:S05]  /*11d40*/  IADD3 R25, P0, PT, R25, -R110, RZ ;  /* 0x8000006e19197210 */ /* 0x000fca0007f1e0ff */
[----:B------:R-:W-:Y:S01]  /*11d50*/  IMAD.X R107, R107, 0x1, ~R37, P0 ;  /* 0x000000016b6b7824 */ /* 0x000fe200000e0e25 */
[----:B------:R-:W-:Y:S01]  /*11d60*/  IADD3 R3, P0, PT, R3, R110, RZ ;  /* 0x0000006e03037210 */ /* 0x000fe20007f1e0ff */
[----:B------:R-:W-:-:S04]  /*11d70*/  IMAD.MOV.U32 R106, RZ, RZ, R25 ;  /* 0x000000ffff6a7224 */ /* 0x000fc800078e0019 */
[----:B------:R-:W-:Y:S01]  /*11d80*/  IMAD.X R104, R104, 0x1, R37, P0 ;  /* 0x0000000168687824 */ /* 0x000fe200000e0625 */
[----:B------:R2:W-:Y:S01]  /*11d90*/  STL.64 [R1+0x208], R106 ;  /* 0x0002086a01007387 */ /* 0x0005e20000100a00 */
[----:B------:R-:W-:-:S04]  /*11da0*/  ISETP.GE.U32.AND P0, PT, R3, R0, PT ;  /* 0x000000000300720c */ /* 0x000fc80003f06070 */
[----:B------:R-:W-:-:S13]  /*11db0*/  ISETP.GE.U32.AND.EX P0, PT, R104, RZ, PT, P0 ;  /* 0x000000ff6800720c */ /* 0x000fda0003f06100 */
[----:B--2---:R-:W-:Y:S05]  /*11dc0*/  @!P0 BRA `(.L_x_81) ;  /* 0xffffffdc00208947 */ /* 0x004fea000383ffff */
[----:B------:R-:W-:Y:S05]  /*11dd0*/  BSYNC.RECONVERGENT B1 ;  /* 0x0000000000017941 */ /* 0x000fea0003800200 */
.L_x_68:
[----:B0----5:R-:W2:Y:S02]  /*11de0*/  LDL.64 R4, [R1+0x40] ;  /* 0x0000400001047983 */ /* 0x021ea40000100a00 */
[C---:B--2---:R-:W-:Y:S02]  /*11df0*/  PRMT R25, R4.reuse, 0x7770, RZ ;  /* 0x0000777004197816 */ /* 0x044fe400000000ff */
[C---:B------:R-:W-:Y:S02]  /*11e00*/  PRMT R27, R4.reuse, 0x7771, RZ ;  /* 0x00007771041b7816 */ /* 0x040fe400000000ff */
[C---:B------:R-:W-:Y:S02]  /*11e10*/  PRMT R29, R4.reuse, 0x7772, RZ ;  /* 0x00007772041d7816 */ /* 0x040fe400000000ff */
[----:B------:R-:W-:Y:S02]  /*11e20*/  PRMT R31, R4, 0x7773, RZ ;  /* 0x00007773041f7816 */ /* 0x000fe400000000ff */
[----:B-1----:R-:W-:-:S02]  /*11e30*/  PRMT R33, R5, 0x7770, RZ ;  /* 0x0000777005217816 */ /* 0x002fc400000000ff */
[----:B------:R-:W-:-:S07]  /*11e40*/  SHF.R.U32.HI R35, RZ, 0x8, R5 ;  /* 0x00000008ff237819 */ /* 0x000fce0000011605 */
.L_x_67:
[----:B------:R-:W-:Y:S05]  /*11e50*/  BSYNC.RECONVERGENT B2 ;  /* 0x0000000000027941 */ /* 0x000fea0003800200 */
.L_x_66:
[----:B------:R-:W-:Y:S01]  /*11e60*/  LOP3.LUT P0, RZ, R25, 0xff, RZ, 0xc0, !PT ;  /* 0x000000ff19ff7812 */ /* 0x000fe2000780c0ff */
[----:B------:R-:W-:Y:S01]  /*11e70*/  BSSY.RECONVERGENT B6, `(.L_x_82) ;  /* 0x000014f000067945 */ /* 0x000fe20003800200 */
[----:B------:R-:W-:Y:S02]  /*11e80*/  LOP3.LUT R0, R27, 0xff, RZ, 0xc0, !PT ;  /* 0x000000ff1b007812 */ /* 0x000fe400078ec0ff */
[----:B------:R-:W-:Y:S02]  /*11e90*/  LOP3.LUT R3, R29, 0xff, RZ, 0xc0, !PT ;  /* 0x000000ff1d037812 */ /* 0x000fe400078ec0ff */
[----:B------:R-:W-:Y:S02]  /*11ea0*/  ISETP.NE.OR P0, PT, R0, 0x77, P0 ;  /* 0x000000770000780c */ /* 0x000fe40000705670 */
[----:B------:R-:W-:Y:S02]  /*11eb0*/  LOP3.LUT R0, R31, 0xff, RZ, 0xc0, !PT ;  /* 0x000000ff1f007812 */ /* 0x000fe400078ec0ff */
[----:B------:R-:W-:-:S02]  /*11ec0*/  ISETP.NE.OR P0, PT, R3, 0x77, P0 ;  /* 0x000000770300780c */ /* 0x000fc40000705670 */
[----:B------:R-:W-:Y:S02]  /*11ed0*/  LOP3.LUT R3, R33, 0xff, RZ, 0xc0, !PT ;  /* 0x000000ff21037812 */ /* 0x000fe400078ec0ff */
[----:B------:R-:W-:Y:S02]  /*11ee0*/  ISETP.NE.OR P0, PT, R0, 0x77, P0 ;  /* 0x000000770000780c */ /* 0x000fe40000705670 */
[----:B------:R-:W-:Y:S02]  /*11ef0*/  LOP3.LUT R0, R35, 0xff, RZ, 0xc0, !PT ;  /* 0x000000ff23007812 */ /* 0x000fe400078ec0ff */
[----:B------:R-:W-:-:S04]  /*11f00*/  ISETP.NE.OR P0, PT, R3, 0x77, P0 ;  /* 0x000000770300780c */ /* 0x000fc80000705670 */
[----:B------:R-:W-:-:S13]  /*11f10*/  ISETP.NE.OR P0, PT, R0, 0x77, P0 ;  /* 0x000000770000780c */ /* 0x000fda0000705670 */
[----:B------:R-:W-:Y:S05]  /*11f20*/  @P0 BRA `(.L_x_83) ;  /* 0x00000014000c0947 */ /* 0x000fea0003800000 */
[----:B------:R-:W-:Y:S01]  /*11f30*/  MOV R37, 0x0 ;  /* 0x0000000000257802 */ /* 0x000fe20000000f00 */
[----:B------:R-:W0:Y:S01]  /*11f40*/  LDCU.64 UR4, c[0x4][0x48] ;  /* 0x01000900ff0477ac */ /* 0x000e220008000a00 */
[----:B------:R-:W-:Y:S02]  /*11f50*/  CS2R R6, SRZ ;  /* 0x0000000000067805 */ /* 0x000fe4000001ff00 */
[----:B------:R1:W2:Y:S01]  /*11f60*/  LDC.64 R8, c[0x4][R37] ;  /* 0x0100000025087b82 */ /* 0x0002a20000000a00 */
[----:B0-----:R-:W-:Y:S02]  /*11f70*/  IMAD.U32 R4, RZ, RZ, UR4 ;  /* 0x00000004ff047e24 */ /* 0x001fe4000f8e00ff */
[----:B-1----:R-:W-:-:S07]  /*11f80*/  IMAD.U32 R5, RZ, RZ, UR5 ;  /* 0x00000005ff057e24 */ /* 0x002fce000f8e00ff */
[----:B------:R-:W-:-:S07]  /*11f90*/  LEPC R20, `(.L_x_84) ;  /* 0x000000001014794e */ /* 0x000fce0000000000 */
[----:B--234-:R-:W-:Y:S05]  /*11fa0*/  CALL.ABS.NOINC R8 ;  /* 0x0000000008007343 */ /* 0x01cfea0003c00000 */
.L_x_84:
[----:B------:R-:W0:Y:S01]  /*11fb0*/  S2R R0, SR_TID.X ;  /* 0x0000000000007919 */ /* 0x000e220000002100 */
[----:B------:R-:W0:Y:S01]  /*11fc0*/  S2UR UR4, SR_CTAID.X ;  /* 0x00000000000479c3 */ /* 0x000e220000002500 */
[----:B------:R-:W-:-:S05]  /*11fd0*/  IADD3 R41, P0, PT, R19, 0x210, RZ ;  /* 0x0000021013297810 */ /* 0x000fca0007f1e0ff */
[----:B------:R-:W-:Y:S02]  /*11fe0*/  IMAD.X R39, RZ, RZ, R17, P0 ;  /* 0x000000ffff277224 */ /* 0x000fe400000e0611 */
[----:B------:R-:W0:Y:S01]  /*11ff0*/  LDC R43, c[0x0][0x360] ;  /* 0x0000d800ff2b7b82 */ /* 0x000e220000000800 */
[----:B------:R-:W-:Y:S02]  /*12000*/  IMAD.MOV.U32 R6, RZ, RZ, R41 ;  /* 0x000000ffff067224 */ /* 0x000fe400078e0029 */
[----:B------:R-:W-:-:S05]  /*12010*/  IMAD.MOV.U32 R7, RZ, RZ, R39 ;  /* 0x000000ffff077224 */ /* 0x000fca00078e0027 */
[----:B------:R1:W2:Y:S01]  /*12020*/  LDC.64 R8, c[0x4][R37] ;  /* 0x0100000025087b82 */ /* 0x0002a20000000a00 */
[----:B0-----:R-:W-:Y:S01]  /*12030*/  IMAD R43, R43, UR4, R0 ;  /* 0x000000042b2b7c24 */ /* 0x001fe2000f8e0200 */
[----:B------:R-:W0:Y:S04]  /*12040*/  LDCU.64 UR4, c[0x4][0x50] ;  /* 0x01000a00ff0477ac */ /* 0x000e280008000a00 */
[----:B------:R-:W-:-:S05]  /*12050*/  LOP3.LUT R0, R43, 0xff, RZ, 0xc0, !PT ;  /* 0x000000ff2b007812 */ /* 0x000fca00078ec0ff */
[----:B------:R1:W-:Y:S01]  /*12060*/  STL [R1+0x210], R0 ;  /* 0x0002100001007387 */ /* 0x0003e20000100800 */
[----:B0-----:R-:W-:Y:S02]  /*12070*/  IMAD.U32 R4, RZ, RZ, UR4 ;  /* 0x00000004ff047e24 */ /* 0x001fe4000f8e00ff */
[----:B-12---:R-:W-:-:S07]  /*12080*/  IMAD.U32 R5, RZ, RZ, UR5 ;  /* 0x00000005ff057e24 */ /* 0x006fce000f8e00ff */
[----:B------:R-:W-:-:S07]  /*12090*/  LEPC R20, `(.L_x_85) ;  /* 0x000000001014794e */ /* 0x000fce0000000000 */
[----:B------:R-:W-:Y:S05]  /*120a0*/  CALL.ABS.NOINC R8 ;  /* 0x0000000008007343 */ /* 0x000fea0003c00000 */
.L_x_85:
[----:B------:R-:W-:Y:S01]  /*120b0*/  SHF.R.U32.HI R0, RZ, 0x8, R43 ;  /* 0x00000008ff007819 */ /* 0x000fe2000001162b */
[----:B------:R0:W1:Y:S01]  /*120c0*/  LDC.64 R8, c[0x4][R37] ;  /* 0x0100000025087b82 */ /* 0x0000620000000a00 */
[----:B------:R-:W2:Y:S01]  /*120d0*/  LDCU.64 UR4, c[0x4][0x50] ;  /* 0x01000a00ff0477ac */ /* 0x000ea20008000a00 */
[----:B------:R-:W-:Y:S01]  /*120e0*/  IMAD.MOV.U32 R6, RZ, RZ, R41 ;  /* 0x000000ffff067224 */ /* 0x000fe200078e0029 */
[----:B------:R-:W-:Y:S01]  /*120f0*/  LOP3.LUT R0, R0, 0xff, RZ, 0xc0, !PT ;  /* 0x000000ff00007812 */ /* 0x000fe200078ec0ff */
[----:B------:R-:W-:-:S04]  /*12100*/  IMAD.MOV.U32 R7, RZ, RZ, R39 ;  /* 0x000000ffff077224 */ /* 0x000fc800078e0027 */
[----:B------:R0:W-:Y:S01]  /*12110*/  STL [R1+0x210], R0 ;  /* 0x0002100001007387 */ /* 0x0001e20000100800 */
[----:B--2---:R-:W-:Y:S02]  /*12120*/  IMAD.U32 R4, RZ, RZ, UR4 ;  /* 0x00000004ff047e24 */ /* 0x004fe4000f8e00ff */
[----:B0-----:R-:W-:-:S07]  /*12130*/  IMAD.U32 R5, RZ, RZ, UR5 ;  /* 0x00000005ff057e24 */ /* 0x001fce000f8e00ff */
[----:B------:R-:W-:-:S07]  /*12140*/  LEPC R20, `(.L_x_86) ;  /* 0x000000001014794e */ /* 0x000fce0000000000 */
[----:B-1----:R-:W-:Y:S05]  /*12150*/  CALL.ABS.NOINC R8 ;  /* 0x0000000008007343 */ /* 0x002fea0003c00000 */
.L_x_86:
[----:B------:R0:W-:Y:S01]  /*12160*/  STL [R1+0x210], R100 ;  /* 0x0002106401007387 */ /* 0x0001e20000100800 */
[----:B------:R0:W1:Y:S01]  /*12170*/  LDC.64 R8, c[0x4][R37] ;  /* 0x0100000025087b82 */ /* 0x0000620000000a00 */
[----:B------:R-:W2:Y:S01]  /*12180*/  LDCU.64 UR4, c[0x4][0x50] ;  /* 0x01000a00ff0477ac */ /* 0x000ea20008000a00 */
[----:B------:R-:W-:Y:S02]  /*12190*/  IMAD.MOV.U32 R6, RZ, RZ, R41 ;  /* 0x000000ffff067224 */ /* 0x000fe400078e0029 */
[----:B------:R-:W-:Y:S02]  /*121a0*/  IMAD.MOV.U32 R7, RZ, RZ, R39 ;  /* 0x000000ffff077224 */ /* 0x000fe400078e0027 */
[----:B--2---:R-:W-:Y:S02]  /*121b0*/  IMAD.U32 R4, RZ, RZ, UR4 ;  /* 0x00000004ff047e24 */ /* 0x004fe4000f8e00ff */
[----:B0-----:R-:W-:-:S07]  /*121c0*/  IMAD.U32 R5, RZ, RZ, UR5 ;  /* 0x00000005ff057e24 */ /* 0x001fce000f8e00ff */
[----:B------:R-:W-:-:S07]  /*121d0*/  LEPC R20, `(.L_x_87) ;  /* 0x000000001014794e */ /* 0x000fce0000000000 */
[----:B-1----:R-:W-:Y:S05]  /*121e0*/  CALL.ABS.NOINC R8 ;  /* 0x0000000008007343 */ /* 0x002fea0003c00000 */
.L_x_87:
        /* <DEDUP_REMOVED lines=9> */
.L_x_88:
        /* <DEDUP_REMOVED lines=9> */
.L_x_89:
        /* <DEDUP_REMOVED lines=9> */
.L_x_90:
        /* <DEDUP_REMOVED lines=9> */
.L_x_91:
        /* <DEDUP_REMOVED lines=9> */
.L_x_92:
        /* <DEDUP_REMOVED lines=9> */
.L_x_93:
        /* <DEDUP_REMOVED lines=9> */
.L_x_94:
        /* <DEDUP_REMOVED lines=9> */
.L_x_95:
        /* <DEDUP_REMOVED lines=9> */
.L_x_96:
        /* <DEDUP_REMOVED lines=9> */
.L_x_97:
        /* <DEDUP_REMOVED lines=9> */
.L_x_98:
        /* <DEDUP_REMOVED lines=9> */
.L_x_99:
        /* <DEDUP_REMOVED lines=9> */
.L_x_100:
        /* <DEDUP_REMOVED lines=9> */
.L_x_101:
        /* <DEDUP_REMOVED lines=9> */
.L_x_102:
        /* <DEDUP_REMOVED lines=9> */
.L_x_103:
        /* <DEDUP_REMOVED lines=9> */
.L_x_104:
[----:B------:R-:W0:Y:S01]  /*12b80*/  LDC R0, c[0x0][0x380] ;  /* 0x0000e000ff007b82 */ /* 0x000e220000000800 */
[----:B------:R-:W1:Y:S01]  /*12b90*/  LDCU.64 UR4, c[0x4][0x50] ;  /* 0x01000a00ff0477ac */ /* 0x000e620008000a00 */
[----:B------:R-:W-:Y:S02]  /*12ba0*/  IMAD.MOV.U32 R6, RZ, RZ, R41 ;  /* 0x000000ffff067224 */ /* 0x000fe400078e0029 */
[----:B------:R-:W-:-:S04]  /*12bb0*/  IMAD.MOV.U32 R7, RZ, RZ, R39 ;  /* 0x000000ffff077224 */ /* 0x000fc800078e0027 */
[----:B------:R2:W3:Y:S01]  /*12bc0*/  LDC.64 R8, c[0x4][R37] ;  /* 0x0100000025087b82 */ /* 0x0004e20000000a00 */
[----:B-1----:R-:W-:Y:S02]  /*12bd0*/  IMAD.U32 R4, RZ, RZ, UR4 ;  /* 0x00000004ff047e24 */ /* 0x002fe4000f8e00ff */
[----:B------:R-:W-:Y:S01]  /*12be0*/  IMAD.U32 R5, RZ, RZ, UR5 ;  /* 0x00000005ff057e24 */ /* 0x000fe2000f8e00ff */
[----:B0-----:R-:W-:-:S05]  /*12bf0*/  LOP3.LUT R0, R0, 0xff, RZ, 0xc0, !PT ;  /* 0x000000ff00007812 */ /* 0x001fca00078ec0ff */
[----:B------:R2:W-:Y:S02]  /*12c00*/  STL [R1+0x210], R0 ;  /* 0x0002100001007387 */ /* 0x0005e40000100800 */
[----:B------:R-:W-:-:S07]  /*12c10*/  LEPC R20, `(.L_x_105) ;  /* 0x000000001014794e */ /* 0x000fce0000000000 */
[----:B--23--:R-:W-:Y:S05]  /*12c20*/  CALL.ABS.NOINC R8 ;  /* 0x0000000008007343 */ /* 0x00cfea0003c00000 */
.L_x_105:
[----:B------:R-:W0:Y:S01]  /*12c30*/  LDC R0, c[0x0][0x380] ;  /* 0x0000e000ff007b82 */ /* 0x000e220000000800 */
[----:B------:R-:W1:Y:S01]  /*12c40*/  LDCU.64 UR4, c[0x4][0x50] ;  /* 0x01000a00ff0477ac */ /* 0x000e620008000a00 */
[----:B------:R-:W-:Y:S02]  /*12c50*/  IMAD.MOV.U32 R6, RZ, RZ, R41 ;  /* 0x000000ffff067224 */ /* 0x000fe400078e0029 */
[----:B------:R-:W-:-:S04]  /*12c60*/  IMAD.MOV.U32 R7, RZ, RZ, R39 ;  /* 0x000000ffff077224 */ /* 0x000fc800078e0027 */
[----:B------:R2:W3:Y:S01]  /*12c70*/  LDC.64 R8, c[0x4][R37] ;  /* 0x0100000025087b82 */ /* 0x0004e20000000a00 */
[----:B-1----:R-:W-:Y:S02]  /*12c80*/  IMAD.U32 R4, RZ, RZ, UR4 ;  /* 0x00000004ff047e24 */ /* 0x002fe4000f8e00ff */
[----:B------:R-:W-:Y:S01]  /*12c90*/  IMAD.U32 R5, RZ, RZ, UR5 ;  /* 0x00000005ff057e24 */ /* 0x000fe2000f8e00ff */
[----:B0-----:R-:W-:-:S04]  /*12ca0*/  SHF.R.U32.HI R0, RZ, 0x8, R0 ;  /* 0x00000008ff007819 */ /* 0x001fc80000011600 */
[----:B------:R-:W-:-:S05]  /*12cb0*/  LOP3.LUT R0, R0, 0xff, RZ, 0xc0, !PT ;  /* 0x000000ff00007812 */ /* 0x000fca00078ec0ff */
[----:B---3--:R2:W-:Y:S02]  /*12cc0*/  STL [R1+0x210], R0 ;  /* 0x0002100001007387 */ /* 0x0085e40000100800 */
[----:B------:R-:W-:-:S07]  /*12cd0*/  LEPC R20, `(.L_x_106) ;  /* 0x000000001014794e */ /* 0x000fce0000000000 */
[----:B--2---:R-:W-:Y:S05]  /*12ce0*/  CALL.ABS.NOINC R8 ;  /* 0x0000000008007343 */ /* 0x004fea0003c00000 */
.L_x_106:
[----:B------:R-:W-:Y:S01]  /*12cf0*/  LOP3.LUT R0, R44, 0xff, RZ, 0xc0, !PT ;  /* 0x000000ff2c007812 */ /* 0x000fe200078ec0ff */
[----:B------:R0:W1:Y:S01]  /*12d00*/  LDC.64 R8, c[0x4][R37] ;  /* 0x0100000025087b82 */ /* 0x0000620000000a00 */
[----:B------:R-:W2:Y:S01]  /*12d10*/  LDCU.64 UR4, c[0x4][0x50] ;  /* 0x01000a00ff0477ac */ /* 0x000ea20008000a00 */
[----:B------:R-:W-:Y:S02]  /*12d20*/  IMAD.MOV.U32 R6, RZ, RZ, R41 ;  /* 0x000000ffff067224 */ /* 0x000fe400078e0029 */
[----:B------:R0:W-:Y:S01]  /*12d30*/  STL [R1+0x210], R0 ;  /* 0x0002100001007387 */ /* 0x0001e20000100800 */
[----:B------:R-:W-:Y:S02]  /*12d40*/  IMAD.MOV.U32 R7, RZ, RZ, R39 ;  /* 0x000000ffff077224 */ /* 0x000fe400078e0027 */
[----:B--2---:R-:W-:Y:S02]  /*12d50*/  IMAD.U32 R4, RZ, RZ, UR4 ;  /* 0x00000004ff047e24 */ /* 0x004fe4000f8e00ff */
[----:B0-----:R-:W-:-:S07]  /*12d60*/  IMAD.U32 R5, RZ, RZ, UR5 ;  /* 0x00000005ff057e24 */ /* 0x001fce000f8e00ff */
[----:B------:R-:W-:-:S07]  /*12d70*/  LEPC R20, `(.L_x_107) ;  /* 0x000000001014794e */ /* 0x000fce0000000000 */
[----:B-1----:R-:W-:Y:S05]  /*12d80*/  CALL.ABS.NOINC R8 ;  /* 0x0000000008007343 */ /* 0x002fea0003c00000 */
.L_x_107:
        /* <DEDUP_REMOVED lines=11> */
.L_x_108:
        /* <DEDUP_REMOVED lines=11> */
.L_x_109:
[----:B------:R-:W-:Y:S01]  /*12ef0*/  SHF.R.U32.HI R0, RZ, 0x18, R44 ;  /* 0x00000018ff007819 */ /* 0x000fe2000001162c */
        /* <DEDUP_REMOVED lines=9> */
.L_x_110:
        /* <DEDUP_REMOVED lines=9> */
.L_x_111:
        /* <DEDUP_REMOVED lines=9> */
.L_x_112:
        /* <DEDUP_REMOVED lines=9> */
.L_x_113:
        /* <DEDUP_REMOVED lines=9> */
.L_x_114:
        /* <DEDUP_REMOVED lines=9> */
.L_x_115:
        /* <DEDUP_REMOVED lines=9> */
.L_x_116:
[----:B------:R0:W1:Y:S01]  /*132f0*/  LDC.64 R8, c[0x4][R37] ;  /* 0x0100000025087b82 */ /* 0x0000620000000a00 */
[----:B------:R-:W2:Y:S01]  /*13300*/  LDCU.64 UR4, c[0x4][0x58] ;  /* 0x01000b00ff0477ac */ /* 0x000ea20008000a00 */
[----:B------:R-:W-:Y:S01]  /*13310*/  CS2R R6, SRZ ;  /* 0x0000000000067805 */ /* 0x000fe2000001ff00 */
[----:B--2---:R-:W-:Y:S02]  /*13320*/  IMAD.U32 R4, RZ, RZ, UR4 ;  /* 0x00000004ff047e24 */ /* 0x004fe4000f8e00ff */
[----:B0-----:R-:W-:-:S07]  /*13330*/  IMAD.U32 R5, RZ, RZ, UR5 ;  /* 0x00000005ff057e24 */ /* 0x001fce000f8e00ff */
[----:B------:R-:W-:-:S07]  /*13340*/  LEPC R20, `(.L_x_83) ;  /* 0x000000001014794e */ /* 0x000fce0000000000 */
[----:B-1----:R-:W-:Y:S05]  /*13350*/  CALL.ABS.NOINC R8 ;  /* 0x0000000008007343 */ /* 0x002fea0003c00000 */
.L_x_83:
[----:B------:R-:W-:Y:S05]  /*13360*/  BSYNC.RECONVERGENT B6 ;  /* 0x0000000000067941 */ /* 0x000fea0003800200 */
.L_x_82:
[----:B------:R-:W-:-:S05]  /*13370*/  VIADD R44, R44, 0x1 ;  /* 0x000000012c2c7836 */ /* 0x000fca0000000000 */
[----:B------:R-:W-:-:S13]  /*13380*/  ISETP.NE.AND P0, PT, R44, 0x7ffffff8, PT ;  /* 0x7ffffff82c00780c */ /* 0x000fda0003f05270 */
[----:B------:R-:W-:Y:S05]  /*13390*/  @P0 BRA `(.L_x_117) ;  /* 0xfffffee400200947 */ /* 0x000fea000383ffff */
[----:B------:R-:W-:Y:S05]  /*133a0*/  EXIT ;  /* 0x000000000000794d */ /* 0x000fea0003800000 */
.L_x_118:
[----:B------:R-:W-:-:S00]  /*133b0*/  BRA `(.L_x_118) ;  /* 0xfffffffc00fc7947 */ /* 0x000fc0000383ffff */
[----:B------:R-:W-:-:S00]  /*133c0*/  NOP ;  /* 0x0000000000007918 */ /* 0x000fc00000000000 */
        /* <DEDUP_REMOVED lines=11> */
.L_x_119:


//--------------------- .nv.global.init           --------------------------
	.section	.nv.global.init,"aw",@progbits
	.align	4
.nv.global.init:
	.type		mrg32k3aM1SubSeq,@object
	.size		mrg32k3aM1SubSeq,(mrg32k3aM2SubSeq - mrg32k3aM1SubSeq)
mrg32k3aM1SubSeq:
        /* <DEDUP_REMOVED lines=126> */
	.type		mrg32k3aM2SubSeq,@object
	.size		mrg32k3aM2SubSeq,(mrg32k3aM1 - mrg32k3aM2SubSeq)
mrg32k3aM2SubSeq:
        /* <DEDUP_REMOVED lines=126> */
	.type		mrg32k3aM1,@object
	.size		mrg32k3aM1,(mrg32k3aM1Seq - mrg32k3aM1)
mrg32k3aM1:
        /* <DEDUP_REMOVED lines=144> */
	.type		mrg32k3aM1Seq,@object
	.size		mrg32k3aM1Seq,(mrg32k3aM2 - mrg32k3aM1Seq)
mrg32k3aM1Seq:
        /* <DEDUP_REMOVED lines=144> */
	.type		mrg32k3aM2,@object
	.size		mrg32k3aM2,(mrg32k3aM2Seq - mrg32k3aM2)
mrg32k3aM2:
        /* <DEDUP_REMOVED lines=144> */
	.type		mrg32k3aM2Seq,@object
	.size		mrg32k3aM2Seq,(precalc_xorwow_matrix - mrg32k3aM2Seq)
mrg32k3aM2Seq:
        /* <DEDUP_REMOVED lines=144> */
	.type		precalc_xorwow_matrix,@object
	.size		precalc_xorwow_matrix,(precalc_xorwow_offset_matrix - precalc_xorwow_matrix)
precalc_xorwow_matrix:
        /* <DEDUP_REMOVED lines=6400> */
	.type		precalc_xorwow_offset_matrix,@object
	.size		precalc_xorwow_offset_matrix,($str$2 - precalc_xorwow_offset_matrix)
precalc_xorwow_offset_matrix:
        /* <DEDUP_REMOVED lines=6400> */
	.type		$str$2,@object
	.size		$str$2,($str - $str$2)
$str$2:
        /*353c0*/ 	.byte	0x0a, 0x00
	.type		$str,@object
	.size		$str,($str$1 - $str)
$str:
        /*353c2*/ 	.byte	0x30, 0x78, 0x00
	.type		$str$1,@object
	.size		$str$1,(.L_11 - $str$1)
$str$1:
        /*353c5*/ 	.byte	0x25, 0x30, 0x32, 0x78, 0x00
.L_11:


//--------------------- .nv.shared.reserved.0     --------------------------
	.section	.nv.shared.reserved.0,"aw",@nobits
	.weak		__nv_reservedSMEM_offset_0_alias
	.size		__nv_reservedSMEM_offset_0_alias, 0, 64
	.other		__nv_reservedSMEM_offset_0_alias,@"STO_CUDA_RESERVED_SHARED STV_DEFAULT"
__nv_reservedSMEM_offset_0_alias:
	.zero		0
	.zero		64


//--------------------- .nv.constant0._Z9calculatei --------------------------
	.section	.nv.constant0._Z9calculatei,"a",@progbits
	.sectionflags	@""
	.align	4
.nv.constant0._Z9calculatei:
	.zero		900


//--------------------- SYMBOLS --------------------------

	.type		.nv.reservedSmem.offset0,@object
	.size		.nv.reservedSmem.offset0,0x4
	.type		vprintf,@function
